	.target	sm_100a

	.elftype	@"ET_EXEC"


//--------------------- .note.nv.tkinfo           --------------------------
	.section	.note.nv.tkinfo,"",@"SHT_NOTE"
	.sectionflags	@"SHF_NOTE_NV_TKINFO"
	.tkinfo
        /*0018*/ 	.word	0x00000002
        /*0030*/ 	.string	""
        /*0030*/ 	.string	"ptxas"
        /*0030*/ 	.string	"Cuda compilation tools, release 13.0, V13.0.88"
        /*0030*/ 	.string	"Build cuda_13.0.r13.0/compiler.36424714_0"
        /*0030*/ 	.string	"-arch sm_100a -m 64 "



//--------------------- .note.nv.cuinfo           --------------------------
	.section	.note.nv.cuinfo,"",@"SHT_NOTE"
	.sectionflags	@"SHF_NOTE_NV_CUINFO"
        /*0018*/ 	.short	0x0002
        /*001a*/ 	.short	0x0064
        /*001c*/ 	.short	0x0082
	.zero		2


//--------------------- .nv.info                  --------------------------
	.section	.nv.info,"",@"SHT_CUDA_INFO"
	.align	4


	//----- nvinfo : EIATTR_REGCOUNT
	.align		4
        /*0000*/ 	.byte	0x04, 0x2f
        /*0002*/ 	.short	(.L_12 - .L_11)
	.align		4
.L_11:
        /*0004*/ 	.word	index@(_ZN7cutlass13device_kernelIN5flash11enable_sm90INS1_16FlashAttnFwdSm90INS1_25CollectiveMainloopFwdSm90ILi2EN4cute5tupleIJNS5_1CILi1EEES8_S8_EEENS6_IJNS7_ILi192EEENS7_ILi128EEENS7_ILi64EEEEEELi64ENS_10bfloat16_tEfNS_4arch4Sm90ELb1ELb0ELb0ELb1ELb1ELb1ELb0ELb1ELb1ELb1ELb1ELb0EEENS1_21CollectiveEpilogueFwdINS6_IJSA_SC_SB_EEES9_SE_SG_Li384ELb1ELb1ELb1ELb0EEENS1_36VarlenDynamicPersistentTileSchedulerILi192ELi128ELi384ELi128ELb1ELb1ELb1ELb1ELb1ELb1EEEEEEEEEvNT_6ParamsE)
        /*0008*/ 	.word	0x00000004


	//----- nvinfo : EIATTR_FRAME_SIZE
	.align		4
.L_12:
        /*000c*/ 	.byte	0x04, 0x11
        /*000e*/ 	.short	(.L_14 - .L_13)
	.align		4
.L_13:
        /*0010*/ 	.word	index@(_ZN7cutlass13device_kernelIN5flash11enable_sm90INS1_16FlashAttnFwdSm90INS1_25CollectiveMainloopFwdSm90ILi2EN4cute5tupleIJNS5_1CILi1EEES8_S8_EEENS6_IJNS7_ILi192EEENS7_ILi128EEENS7_ILi64EEEEEELi64ENS_10bfloat16_tEfNS_4arch4Sm90ELb1ELb0ELb0ELb1ELb1ELb1ELb0ELb1ELb1ELb1ELb1ELb0EEENS1_21CollectiveEpilogueFwdINS6_IJSA_SC_SB_EEES9_SE_SG_Li384ELb1ELb1ELb1ELb0EEENS1_36VarlenDynamicPersistentTileSchedulerILi192ELi128ELi384ELi128ELb1ELb1ELb1ELb1ELb1ELb1EEEEEEEEEvNT_6ParamsE)
        /*0014*/ 	.word	0x00000000


	//----- nvinfo : EIATTR_REGCOUNT
	.align		4
.L_14:
        /*0018*/ 	.byte	0x04, 0x2f
        /*001a*/ 	.short	(.L_16 - .L_15)
	.align		4
.L_15:
        /*001c*/ 	.word	index@(_ZN7cutlass13device_kernelIN5flash11enable_sm90INS1_16FlashAttnFwdSm90INS1_25CollectiveMainloopFwdSm90ILi2EN4cute5tupleIJNS5_1CILi1EEES8_S8_EEENS6_IJNS7_ILi192EEENS7_ILi128EEENS7_ILi64EEEEEELi64ENS_10bfloat16_tEfNS_4arch4Sm90ELb1ELb0ELb0ELb1ELb1ELb0ELb0ELb1ELb1ELb1ELb1ELb0EEENS1_21CollectiveEpilogueFwdINS6_IJSA_SC_SB_EEES9_SE_SG_Li384ELb1ELb1ELb1ELb0EEENS1_36VarlenDynamicPersistentTileSchedulerILi192ELi128ELi384ELi128ELb1ELb1ELb1ELb1ELb1ELb1EEEEEEEEEvNT_6ParamsE)
        /*0020*/ 	.word	0x00000004


	//----- nvinfo : EIATTR_FRAME_SIZE
	.align		4
.L_16:
        /*0024*/ 	.byte	0x04, 0x11
        /*0026*/ 	.short	(.L_18 - .L_17)
	.align		4
.L_17:
        /*0028*/ 	.word	index@(_ZN7cutlass13device_kernelIN5flash11enable_sm90INS1_16FlashAttnFwdSm90INS1_25CollectiveMainloopFwdSm90ILi2EN4cute5tupleIJNS5_1CILi1EEES8_S8_EEENS6_IJNS7_ILi192EEENS7_ILi128EEENS7_ILi64EEEEEELi64ENS_10bfloat16_tEfNS_4arch4Sm90ELb1ELb0ELb0ELb1ELb1ELb0ELb0ELb1ELb1ELb1ELb1ELb0EEENS1_21CollectiveEpilogueFwdINS6_IJSA_SC_SB_EEES9_SE_SG_Li384ELb1ELb1ELb1ELb0EEENS1_36VarlenDynamicPersistentTileSchedulerILi192ELi128ELi384ELi128ELb1ELb1ELb1ELb1ELb1ELb1EEEEEEEEEvNT_6ParamsE)
        /*002c*/ 	.word	0x00000000


	//----- nvinfo : EIATTR_REGCOUNT
	.align		4
.L_18:
        /*0030*/ 	.byte	0x04, 0x2f
        /*0032*/ 	.short	(.L_20 - .L_19)
	.align		4
.L_19:
        /*0034*/ 	.word	index@(_ZN7cutlass13device_kernelIN5flash11enable_sm90INS1_16FlashAttnFwdSm90INS1_25CollectiveMainloopFwdSm90ILi2EN4cute5tupleIJNS5_1CILi1EEES8_S8_EEENS6_IJNS7_ILi192EEENS7_ILi128EEENS7_ILi64EEEEEELi64ENS_10bfloat16_tEfNS_4arch4Sm90ELb1ELb0ELb0ELb0ELb1ELb0ELb0ELb1ELb1ELb1ELb1ELb0EEENS1_21CollectiveEpilogueFwdINS6_IJSA_SC_SB_EEES9_SE_SG_Li384ELb0ELb1ELb1ELb0EEENS1_19SingleTileSchedulerILb0ELb1ELb1ELi192EEEEEEEEEvNT_6ParamsE)
        /*0038*/ 	.word	0x00000004


	//----- nvinfo : EIATTR_FRAME_SIZE
	.align		4
.L_20:
        /*003c*/ 	.byte	0x04, 0x11
        /*003e*/ 	.short	(.L_22 - .L_21)
	.align		4
.L_21:
        /*0040*/ 	.word	index@(_ZN7cutlass13device_kernelIN5flash11enable_sm90INS1_16FlashAttnFwdSm90INS1_25CollectiveMainloopFwdSm90ILi2EN4cute5tupleIJNS5_1CILi1EEES8_S8_EEENS6_IJNS7_ILi192EEENS7_ILi128EEENS7_ILi64EEEEEELi64ENS_10bfloat16_tEfNS_4arch4Sm90ELb1ELb0ELb0ELb0ELb1ELb0ELb0ELb1ELb1ELb1ELb1ELb0EEENS1_21CollectiveEpilogueFwdINS6_IJSA_SC_SB_EEES9_SE_SG_Li384ELb0ELb1ELb1ELb0EEENS1_19SingleTileSchedulerILb0ELb1ELb1ELi192EEEEEEEEEvNT_6ParamsE)
        /*0044*/ 	.word	0x00000000


	//----- nvinfo : EIATTR_REGCOUNT
	.align		4
.L_22:
        /*0048*/ 	.byte	0x04, 0x2f
        /*004a*/ 	.short	(.L_24 - .L_23)
	.align		4
.L_23:
        /*004c*/ 	.word	index@(_ZN7cutlass13device_kernelIN5flash11enable_sm90INS1_16FlashAttnFwdSm90INS1_25CollectiveMainloopFwdSm90ILi2EN4cute5tupleIJNS5_1CILi1EEES8_S8_EEENS6_IJNS7_ILi192EEENS7_ILi128EEENS7_ILi64EEEEEELi64ENS_10bfloat16_tEfNS_4arch4Sm90ELb0ELb1ELb0ELb1ELb1ELb1ELb0ELb1ELb1ELb1ELb1ELb0EEENS1_21CollectiveEpilogueFwdINS6_IJSA_SC_SB_EEES9_SE_SG_Li384ELb1ELb1ELb1ELb0EEENS1_36VarlenDynamicPersistentTileSchedulerILi192ELi128ELi384ELi128ELb1ELb1ELb1ELb1ELb0ELb1EEEEEEEEEvNT_6ParamsE)
        /*0050*/ 	.word	0x00000004


	//----- nvinfo : EIATTR_FRAME_SIZE
	.align		4
.L_24:
        /*0054*/ 	.byte	0x04, 0x11
        /*0056*/ 	.short	(.L_26 - .L_25)
	.align		4
.L_25:
        /*0058*/ 	.word	index@(_ZN7cutlass13device_kernelIN5flash11enable_sm90INS1_16FlashAttnFwdSm90INS1_25CollectiveMainloopFwdSm90ILi2EN4cute5tupleIJNS5_1CILi1EEES8_S8_EEENS6_IJNS7_ILi192EEENS7_ILi128EEENS7_ILi64EEEEEELi64ENS_10bfloat16_tEfNS_4arch4Sm90ELb0ELb1ELb0ELb1ELb1ELb1ELb0ELb1ELb1ELb1ELb1ELb0EEENS1_21CollectiveEpilogueFwdINS6_IJSA_SC_SB_EEES9_SE_SG_Li384ELb1ELb1ELb1ELb0EEENS1_36VarlenDynamicPersistentTileSchedulerILi192ELi128ELi384ELi128ELb1ELb1ELb1ELb1ELb0ELb1EEEEEEEEEvNT_6ParamsE)
        /*005c*/ 	.word	0x00000000


	//----- nvinfo : EIATTR_REGCOUNT
	.align		4
.L_26:
        /*0060*/ 	.byte	0x04, 0x2f
        /*0062*/ 	.short	(.L_28 - .L_27)
	.align		4
.L_27:
        /*0064*/ 	.word	index@(_ZN7cutlass13device_kernelIN5flash11enable_sm90INS1_16FlashAttnFwdSm90INS1_25CollectiveMainloopFwdSm90ILi2EN4cute5tupleIJNS5_1CILi1EEES8_S8_EEENS6_IJNS7_ILi192EEENS7_ILi128EEENS7_ILi64EEEEEELi64ENS_10bfloat16_tEfNS_4arch4Sm90ELb0ELb1ELb0ELb1ELb1ELb0ELb0ELb1ELb1ELb1ELb1ELb0EEENS1_21CollectiveEpilogueFwdINS6_IJSA_SC_SB_EEES9_SE_SG_Li384ELb1ELb1ELb1ELb0EEENS1_36VarlenDynamicPersistentTileSchedulerILi192ELi128ELi384ELi128ELb1ELb1ELb1ELb1ELb0ELb1EEEEEEEEEvNT_6ParamsE)
        /*0068*/ 	.word	0x00000004


	//----- nvinfo : EIATTR_FRAME_SIZE
	.align		4
.L_28:
        /*006c*/ 	.byte	0x04, 0x11
        /*006e*/ 	.short	(.L_30 - .L_29)
	.align		4
.L_29:
        /*0070*/ 	.word	index@(_ZN7cutlass13device_kernelIN5flash11enable_sm90INS1_16FlashAttnFwdSm90INS1_25CollectiveMainloopFwdSm90ILi2EN4cute5tupleIJNS5_1CILi1EEES8_S8_EEENS6_IJNS7_ILi192EEENS7_ILi128EEENS7_ILi64EEEEEELi64ENS_10bfloat16_tEfNS_4arch4Sm90ELb0ELb1ELb0ELb1ELb1ELb0ELb0ELb1ELb1ELb1ELb1ELb0EEENS1_21CollectiveEpilogueFwdINS6_IJSA_SC_SB_EEES9_SE_SG_Li384ELb1ELb1ELb1ELb0EEENS1_36VarlenDynamicPersistentTileSchedulerILi192ELi128ELi384ELi128ELb1ELb1ELb1ELb1ELb0ELb1EEEEEEEEEvNT_6ParamsE)
        /*0074*/ 	.word	0x00000000


	//----- nvinfo : EIATTR_REGCOUNT
	.align		4
.L_30:
        /*0078*/ 	.byte	0x04, 0x2f
        /*007a*/ 	.short	(.L_32 - .L_31)
	.align		4
.L_31:
        /*007c*/ 	.word	index@(_ZN7cutlass13device_kernelIN5flash11enable_sm90INS1_16FlashAttnFwdSm90INS1_25CollectiveMainloopFwdSm90ILi2EN4cute5tupleIJNS5_1CILi1EEES8_S8_EEENS6_IJNS7_ILi192EEENS7_ILi128EEENS7_ILi64EEEEEELi64ENS_10bfloat16_tEfNS_4arch4Sm90ELb0ELb1ELb0ELb0ELb1ELb0ELb0ELb1ELb1ELb1ELb1ELb0EEENS1_21CollectiveEpilogueFwdINS6_IJSA_SC_SB_EEES9_SE_SG_Li384ELb0ELb1ELb1ELb0EEENS1_19SingleTileSchedulerILb0ELb1ELb1ELi192EEEEEEEEEvNT_6ParamsE)
        /*0080*/ 	.word	0x00000004


	//----- nvinfo : EIATTR_FRAME_SIZE
	.align		4
.L_32:
        /*0084*/ 	.byte	0x04, 0x11
        /*0086*/ 	.short	(.L_34 - .L_33)
	.align		4
.L_33:
        /*0088*/ 	.word	index@(_ZN7cutlass13device_kernelIN5flash11enable_sm90INS1_16FlashAttnFwdSm90INS1_25CollectiveMainloopFwdSm90ILi2EN4cute5tupleIJNS5_1CILi1EEES8_S8_EEENS6_IJNS7_ILi192EEENS7_ILi128EEENS7_ILi64EEEEEELi64ENS_10bfloat16_tEfNS_4arch4Sm90ELb0ELb1ELb0ELb0ELb1ELb0ELb0ELb1ELb1ELb1ELb1ELb0EEENS1_21CollectiveEpilogueFwdINS6_IJSA_SC_SB_EEES9_SE_SG_Li384ELb0ELb1ELb1ELb0EEENS1_19SingleTileSchedulerILb0ELb1ELb1ELi192EEEEEEEEEvNT_6ParamsE)
        /*008c*/ 	.word	0x00000000


	//----- nvinfo : EIATTR_REGCOUNT
	.align		4
.L_34:
        /*0090*/ 	.byte	0x04, 0x2f
        /*0092*/ 	.short	(.L_36 - .L_35)
	.align		4
.L_35:
        /*0094*/ 	.word	index@(_ZN7cutlass13device_kernelIN5flash11enable_sm90INS1_16FlashAttnFwdSm90INS1_25CollectiveMainloopFwdSm90ILi2EN4cute5tupleIJNS5_1CILi1EEES8_S8_EEENS6_IJNS7_ILi192EEENS7_ILi128EEENS7_ILi64EEEEEELi64ENS_10bfloat16_tEfNS_4arch4Sm90ELb0ELb0ELb0ELb1ELb1ELb1ELb0ELb1ELb1ELb1ELb1ELb0EEENS1_21CollectiveEpilogueFwdINS6_IJSA_SC_SB_EEES9_SE_SG_Li384ELb1ELb1ELb1ELb0EEENS1_36VarlenDynamicPersistentTileSchedulerILi192ELi128ELi384ELi128ELb1ELb1ELb1ELb0ELb1ELb1EEEEEEEEEvNT_6ParamsE)
        /*0098*/ 	.word	0x00000004


	//----- nvinfo : EIATTR_FRAME_SIZE
	.align		4
.L_36:
        /*009c*/ 	.byte	0x04, 0x11
        /*009e*/ 	.short	(.L_38 - .L_37)
	.align		4
.L_37:
        /*00a0*/ 	.word	index@(_ZN7cutlass13device_kernelIN5flash11enable_sm90INS1_16FlashAttnFwdSm90INS1_25CollectiveMainloopFwdSm90ILi2EN4cute5tupleIJNS5_1CILi1EEES8_S8_EEENS6_IJNS7_ILi192EEENS7_ILi128EEENS7_ILi64EEEEEELi64ENS_10bfloat16_tEfNS_4arch4Sm90ELb0ELb0ELb0ELb1ELb1ELb1ELb0ELb1ELb1ELb1ELb1ELb0EEENS1_21CollectiveEpilogueFwdINS6_IJSA_SC_SB_EEES9_SE_SG_Li384ELb1ELb1ELb1ELb0EEENS1_36VarlenDynamicPersistentTileSchedulerILi192ELi128ELi384ELi128ELb1ELb1ELb1ELb0ELb1ELb1EEEEEEEEEvNT_6ParamsE)
        /*00a4*/ 	.word	0x00000000


	//----- nvinfo : EIATTR_REGCOUNT
	.align		4
.L_38:
        /*00a8*/ 	.byte	0x04, 0x2f
        /*00aa*/ 	.short	(.L_40 - .L_39)
	.align		4
.L_39:
        /*00ac*/ 	.word	index@(_ZN7cutlass13device_kernelIN5flash11enable_sm90INS1_16FlashAttnFwdSm90INS1_25CollectiveMainloopFwdSm90ILi2EN4cute5tupleIJNS5_1CILi1EEES8_S8_EEENS6_IJNS7_ILi192EEENS7_ILi128EEENS7_ILi64EEEEEELi64ENS_10bfloat16_tEfNS_4arch4Sm90ELb0ELb0ELb0ELb1ELb1ELb0ELb0ELb1ELb1ELb1ELb1ELb0EEENS1_21CollectiveEpilogueFwdINS6_IJSA_SC_SB_EEES9_SE_SG_Li384ELb1ELb1ELb1ELb0EEENS1_36VarlenDynamicPersistentTileSchedulerILi192ELi128ELi384ELi128ELb1ELb1ELb1ELb0ELb1ELb1EEEEEEEEEvNT_6ParamsE)
        /*00b0*/ 	.word	0x00000004


	//----- nvinfo : EIATTR_FRAME_SIZE
	.align		4
.L_40:
        /*00b4*/ 	.byte	0x04, 0x11
        /*00b6*/ 	.short	(.L_42 - .L_41)
	.align		4
.L_41:
        /*00b8*/ 	.word	index@(_ZN7cutlass13device_kernelIN5flash11enable_sm90INS1_16FlashAttnFwdSm90INS1_25CollectiveMainloopFwdSm90ILi2EN4cute5tupleIJNS5_1CILi1EEES8_S8_EEENS6_IJNS7_ILi192EEENS7_ILi128EEENS7_ILi64EEEEEELi64ENS_10bfloat16_tEfNS_4arch4Sm90ELb0ELb0ELb0ELb1ELb1ELb0ELb0ELb1ELb1ELb1ELb1ELb0EEENS1_21CollectiveEpilogueFwdINS6_IJSA_SC_SB_EEES9_SE_SG_Li384ELb1ELb1ELb1ELb0EEENS1_36VarlenDynamicPersistentTileSchedulerILi192ELi128ELi384ELi128ELb1ELb1ELb1ELb0ELb1ELb1EEEEEEEEEvNT_6ParamsE)
        /*00bc*/ 	.word	0x00000000


	//----- nvinfo : EIATTR_REGCOUNT
	.align		4
.L_42:
        /*00c0*/ 	.byte	0x04, 0x2f
        /*00c2*/ 	.short	(.L_44 - .L_43)
	.align		4
.L_43:
        /*00c4*/ 	.word	index@(_ZN7cutlass13device_kernelIN5flash11enable_sm90INS1_16FlashAttnFwdSm90INS1_25CollectiveMainloopFwdSm90ILi2EN4cute5tupleIJNS5_1CILi1EEES8_S8_EEENS6_IJNS7_ILi192EEENS7_ILi128EEENS7_ILi64EEEEEELi64ENS_10bfloat16_tEfNS_4arch4Sm90ELb0ELb0ELb0ELb0ELb1ELb0ELb0ELb1ELb1ELb1ELb1ELb0EEENS1_21CollectiveEpilogueFwdINS6_IJSA_SC_SB_EEES9_SE_SG_Li384ELb0ELb1ELb1ELb0EEENS1_19SingleTileSchedulerILb0ELb1ELb1ELi192EEEEEEEEEvNT_6ParamsE)
        /*00c8*/ 	.word	0x00000004


	//----- nvinfo : EIATTR_FRAME_SIZE
	.align		4
.L_44:
        /*00cc*/ 	.byte	0x04, 0x11
        /*00ce*/ 	.short	(.L_46 - .L_45)
	.align		4
.L_45:
        /*00d0*/ 	.word	index@(_ZN7cutlass13device_kernelIN5flash11enable_sm90INS1_16FlashAttnFwdSm90INS1_25CollectiveMainloopFwdSm90ILi2EN4cute5tupleIJNS5_1CILi1EEES8_S8_EEENS6_IJNS7_ILi192EEENS7_ILi128EEENS7_ILi64EEEEEELi64ENS_10bfloat16_tEfNS_4arch4Sm90ELb0ELb0ELb0ELb0ELb1ELb0ELb0ELb1ELb1ELb1ELb1ELb0EEENS1_21CollectiveEpilogueFwdINS6_IJSA_SC_SB_EEES9_SE_SG_Li384ELb0ELb1ELb1ELb0EEENS1_19SingleTileSchedulerILb0ELb1ELb1ELi192EEEEEEEEEvNT_6ParamsE)
        /*00d4*/ 	.word	0x00000000


	//----- nvinfo : EIATTR_REGCOUNT
	.align		4
.L_46:
        /*00d8*/ 	.byte	0x04, 0x2f
        /*00da*/ 	.short	(.L_48 - .L_47)
	.align		4
.L_47:
        /*00dc*/ 	.word	index@(_ZN7cutlass13device_kernelIN5flash11enable_sm90INS1_16FlashAttnFwdSm90INS1_25CollectiveMainloopFwdSm90ILi2EN4cute5tupleIJNS5_1CILi1EEES8_S8_EEENS6_IJNS7_ILi192EEENS7_ILi128EEENS7_ILi96EEEEEELi96ENS_10bfloat16_tEfNS_4arch4Sm90ELb1ELb0ELb0ELb1ELb1ELb1ELb0ELb0ELb1ELb1ELb1ELb0EEENS1_21CollectiveEpilogueFwdINS6_IJSA_SC_SB_EEES9_SE_SG_Li384ELb1ELb1ELb1ELb0EEENS1_36VarlenDynamicPersistentTileSchedulerILi192ELi128ELi384ELi128ELb1ELb1ELb1ELb1ELb1ELb1EEEEEEEEEvNT_6ParamsE)
        /*00e0*/ 	.word	0x00000004


	//----- nvinfo : EIATTR_FRAME_SIZE
	.align		4
.L_48:
        /*00e4*/ 	.byte	0x04, 0x11
        /*00e6*/ 	.short	(.L_50 - .L_49)
	.align		4
.L_49:
        /*00e8*/ 	.word	index@(_ZN7cutlass13device_kernelIN5flash11enable_sm90INS1_16FlashAttnFwdSm90INS1_25CollectiveMainloopFwdSm90ILi2EN4cute5tupleIJNS5_1CILi1EEES8_S8_EEENS6_IJNS7_ILi192EEENS7_ILi128EEENS7_ILi96EEEEEELi96ENS_10bfloat16_tEfNS_4arch4Sm90ELb1ELb0ELb0ELb1ELb1ELb1ELb0ELb0ELb1ELb1ELb1ELb0EEENS1_21CollectiveEpilogueFwdINS6_IJSA_SC_SB_EEES9_SE_SG_Li384ELb1ELb1ELb1ELb0EEENS1_36VarlenDynamicPersistentTileSchedulerILi192ELi128ELi384ELi128ELb1ELb1ELb1ELb1ELb1ELb1EEEEEEEEEvNT_6ParamsE)
        /*00ec*/ 	.word	0x00000000


	//----- nvinfo : EIATTR_REGCOUNT
	.align		4
.L_50:
        /*00f0*/ 	.byte	0x04, 0x2f
        /*00f2*/ 	.short	(.L_52 - .L_51)
	.align		4
.L_51:
        /*00f4*/ 	.word	index@(_ZN7cutlass13device_kernelIN5flash11enable_sm90INS1_16FlashAttnFwdSm90INS1_25CollectiveMainloopFwdSm90ILi2EN4cute5tupleIJNS5_1CILi1EEES8_S8_EEENS6_IJNS7_ILi192EEENS7_ILi128EEENS7_ILi96EEEEEELi96ENS_10bfloat16_tEfNS_4arch4Sm90ELb1ELb0ELb0ELb1ELb1ELb0ELb0ELb0ELb1ELb1ELb1ELb0EEENS1_21CollectiveEpilogueFwdINS6_IJSA_SC_SB_EEES9_SE_SG_Li384ELb1ELb1ELb1ELb0EEENS1_36VarlenDynamicPersistentTileSchedulerILi192ELi128ELi384ELi128ELb1ELb1ELb1ELb1ELb1ELb1EEEEEEEEEvNT_6ParamsE)
        /*00f8*/ 	.word	0x00000004


	//----- nvinfo : EIATTR_FRAME_SIZE
	.align		4
.L_52:
        /*00fc*/ 	.byte	0x04, 0x11
        /*00fe*/ 	.short	(.L_54 - .L_53)
	.align		4
.L_53:
        /*0100*/ 	.word	index@(_ZN7cutlass13device_kernelIN5flash11enable_sm90INS1_16FlashAttnFwdSm90INS1_25CollectiveMainloopFwdSm90ILi2EN4cute5tupleIJNS5_1CILi1EEES8_S8_EEENS6_IJNS7_ILi192EEENS7_ILi128EEENS7_ILi96EEEEEELi96ENS_10bfloat16_tEfNS_4arch4Sm90ELb1ELb0ELb0ELb1ELb1ELb0ELb0ELb0ELb1ELb1ELb1ELb0EEENS1_21CollectiveEpilogueFwdINS6_IJSA_SC_SB_EEES9_SE_SG_Li384ELb1ELb1ELb1ELb0EEENS1_36VarlenDynamicPersistentTileSchedulerILi192ELi128ELi384ELi128ELb1ELb1ELb1ELb1ELb1ELb1EEEEEEEEEvNT_6ParamsE)
        /*0104*/ 	.word	0x00000000


	//----- nvinfo : EIATTR_REGCOUNT
	.align		4
.L_54:
        /*0108*/ 	.byte	0x04, 0x2f
        /*010a*/ 	.short	(.L_56 - .L_55)
	.align		4
.L_55:
        /*010c*/ 	.word	index@(_ZN7cutlass13device_kernelIN5flash11enable_sm90INS1_16FlashAttnFwdSm90INS1_25CollectiveMainloopFwdSm90ILi2EN4cute5tupleIJNS5_1CILi1EEES8_S8_EEENS6_IJNS7_ILi192EEENS7_ILi128EEENS7_ILi96EEEEEELi96ENS_10bfloat16_tEfNS_4arch4Sm90ELb1ELb0ELb0ELb0ELb1ELb0ELb0ELb0ELb1ELb1ELb1ELb0EEENS1_21CollectiveEpilogueFwdINS6_IJSA_SC_SB_EEES9_SE_SG_Li384ELb0ELb1ELb1ELb0EEENS1_19SingleTileSchedulerILb0ELb1ELb1ELi192EEEEEEEEEvNT_6ParamsE)
        /*0110*/ 	.word	0x00000004


	//----- nvinfo : EIATTR_FRAME_SIZE
	.align		4
.L_56:
        /*0114*/ 	.byte	0x04, 0x11
        /*0116*/ 	.short	(.L_58 - .L_57)
	.align		4
.L_57:
        /*0118*/ 	.word	index@(_ZN7cutlass13device_kernelIN5flash11enable_sm90INS1_16FlashAttnFwdSm90INS1_25CollectiveMainloopFwdSm90ILi2EN4cute5tupleIJNS5_1CILi1EEES8_S8_EEENS6_IJNS7_ILi192EEENS7_ILi128EEENS7_ILi96EEEEEELi96ENS_10bfloat16_tEfNS_4arch4Sm90ELb1ELb0ELb0ELb0ELb1ELb0ELb0ELb0ELb1ELb1ELb1ELb0EEENS1_21CollectiveEpilogueFwdINS6_IJSA_SC_SB_EEES9_SE_SG_Li384ELb0ELb1ELb1ELb0EEENS1_19SingleTileSchedulerILb0ELb1ELb1ELi192EEEEEEEEEvNT_6ParamsE)
        /*011c*/ 	.word	0x00000000


	//----- nvinfo : EIATTR_REGCOUNT
	.align		4
.L_58:
        /*0120*/ 	.byte	0x04, 0x2f
        /*0122*/ 	.short	(.L_60 - .L_59)
	.align		4
.L_59:
        /*0124*/ 	.word	index@(_ZN7cutlass13device_kernelIN5flash11enable_sm90INS1_16FlashAttnFwdSm90INS1_25CollectiveMainloopFwdSm90ILi2EN4cute5tupleIJNS5_1CILi1EEES8_S8_EEENS6_IJNS7_ILi192EEENS7_ILi128EEENS7_ILi96EEEEEELi96ENS_10bfloat16_tEfNS_4arch4Sm90ELb0ELb1ELb0ELb1ELb1ELb1ELb0ELb0ELb1ELb1ELb1ELb0EEENS1_21CollectiveEpilogueFwdINS6_IJSA_SC_SB_EEES9_SE_SG_Li384ELb1ELb1ELb1ELb0EEENS1_36VarlenDynamicPersistentTileSchedulerILi192ELi128ELi384ELi128ELb1ELb1ELb1ELb1ELb0ELb1EEEEEEEEEvNT_6ParamsE)
        /*0128*/ 	.word	0x00000004


	//----- nvinfo : EIATTR_FRAME_SIZE
	.align		4
.L_60:
        /*012c*/ 	.byte	0x04, 0x11
        /*012e*/ 	.short	(.L_62 - .L_61)
	.align		4
.L_61:
        /*0130*/ 	.word	index@(_ZN7cutlass13device_kernelIN5flash11enable_sm90INS1_16FlashAttnFwdSm90INS1_25CollectiveMainloopFwdSm90ILi2EN4cute5tupleIJNS5_1CILi1EEES8_S8_EEENS6_IJNS7_ILi192EEENS7_ILi128EEENS7_ILi96EEEEEELi96ENS_10bfloat16_tEfNS_4arch4Sm90ELb0ELb1ELb0ELb1ELb1ELb1ELb0ELb0ELb1ELb1ELb1ELb0EEENS1_21CollectiveEpilogueFwdINS6_IJSA_SC_SB_EEES9_SE_SG_Li384ELb1ELb1ELb1ELb0EEENS1_36VarlenDynamicPersistentTileSchedulerILi192ELi128ELi384ELi128ELb1ELb1ELb1ELb1ELb0ELb1EEEEEEEEEvNT_6ParamsE)
        /*0134*/ 	.word	0x00000000


	//----- nvinfo : EIATTR_REGCOUNT
	.align		4
.L_62:
        /*0138*/ 	.byte	0x04, 0x2f
        /*013a*/ 	.short	(.L_64 - .L_63)
	.align		4
.L_63:
        /*013c*/ 	.word	index@(_ZN7cutlass13device_kernelIN5flash11enable_sm90INS1_16FlashAttnFwdSm90INS1_25CollectiveMainloopFwdSm90ILi2EN4cute5tupleIJNS5_1CILi1EEES8_S8_EEENS6_IJNS7_ILi192EEENS7_ILi128EEENS7_ILi96EEEEEELi96ENS_10bfloat16_tEfNS_4arch4Sm90ELb0ELb1ELb0ELb1ELb1ELb0ELb0ELb0ELb1ELb1ELb1ELb0EEENS1_21CollectiveEpilogueFwdINS6_IJSA_SC_SB_EEES9_SE_SG_Li384ELb1ELb1ELb1ELb0EEENS1_36VarlenDynamicPersistentTileSchedulerILi192ELi128ELi384ELi128ELb1ELb1ELb1ELb1ELb0ELb1EEEEEEEEEvNT_6ParamsE)
        /*0140*/ 	.word	0x00000004


	//----- nvinfo : EIATTR_FRAME_SIZE
	.align		4
.L_64:
        /*0144*/ 	.byte	0x04, 0x11
        /*0146*/ 	.short	(.L_66 - .L_65)
	.align		4
.L_65:
        /*0148*/ 	.word	index@(_ZN7cutlass13device_kernelIN5flash11enable_sm90INS1_16FlashAttnFwdSm90INS1_25CollectiveMainloopFwdSm90ILi2EN4cute5tupleIJNS5_1CILi1EEES8_S8_EEENS6_IJNS7_ILi192EEENS7_ILi128EEENS7_ILi96EEEEEELi96ENS_10bfloat16_tEfNS_4arch4Sm90ELb0ELb1ELb0ELb1ELb1ELb0ELb0ELb0ELb1ELb1ELb1ELb0EEENS1_21CollectiveEpilogueFwdINS6_IJSA_SC_SB_EEES9_SE_SG_Li384ELb1ELb1ELb1ELb0EEENS1_36VarlenDynamicPersistentTileSchedulerILi192ELi128ELi384ELi128ELb1ELb1ELb1ELb1ELb0ELb1EEEEEEEEEvNT_6ParamsE)
        /*014c*/ 	.word	0x00000000


	//----- nvinfo : EIATTR_REGCOUNT
	.align		4
.L_66:
        /*0150*/ 	.byte	0x04, 0x2f
        /*0152*/ 	.short	(.L_68 - .L_67)
	.align		4
.L_67:
        /*0154*/ 	.word	index@(_ZN7cutlass13device_kernelIN5flash11enable_sm90INS1_16FlashAttnFwdSm90INS1_25CollectiveMainloopFwdSm90ILi2EN4cute5tupleIJNS5_1CILi1EEES8_S8_EEENS6_IJNS7_ILi192EEENS7_ILi128EEENS7_ILi96EEEEEELi96ENS_10bfloat16_tEfNS_4arch4Sm90ELb0ELb1ELb0ELb0ELb1ELb0ELb0ELb0ELb1ELb1ELb1ELb0EEENS1_21CollectiveEpilogueFwdINS6_IJSA_SC_SB_EEES9_SE_SG_Li384ELb0ELb1ELb1ELb0EEENS1_19SingleTileSchedulerILb0ELb1ELb1ELi192EEEEEEEEEvNT_6ParamsE)
        /*0158*/ 	.word	0x00000004


	//----- nvinfo : EIATTR_FRAME_SIZE
	.align		4
.L_68:
        /*015c*/ 	.byte	0x04, 0x11
        /*015e*/ 	.short	(.L_70 - .L_69)
	.align		4
.L_69:
        /*0160*/ 	.word	index@(_ZN7cutlass13device_kernelIN5flash11enable_sm90INS1_16FlashAttnFwdSm90INS1_25CollectiveMainloopFwdSm90ILi2EN4cute5tupleIJNS5_1CILi1EEES8_S8_EEENS6_IJNS7_ILi192EEENS7_ILi128EEENS7_ILi96EEEEEELi96ENS_10bfloat16_tEfNS_4arch4Sm90ELb0ELb1ELb0ELb0ELb1ELb0ELb0ELb0ELb1ELb1ELb1ELb0EEENS1_21CollectiveEpilogueFwdINS6_IJSA_SC_SB_EEES9_SE_SG_Li384ELb0ELb1ELb1ELb0EEENS1_19SingleTileSchedulerILb0ELb1ELb1ELi192EEEEEEEEEvNT_6ParamsE)
        /*0164*/ 	.word	0x00000000


	//----- nvinfo : EIATTR_REGCOUNT
	.align		4
.L_70:
        /*0168*/ 	.byte	0x04, 0x2f
        /*016a*/ 	.short	(.L_72 - .L_71)
	.align		4
.L_71:
        /*016c*/ 	.word	index@(_ZN7cutlass13device_kernelIN5flash11enable_sm90INS1_16FlashAttnFwdSm90INS1_25CollectiveMainloopFwdSm90ILi2EN4cute5tupleIJNS5_1CILi1EEES8_S8_EEENS6_IJNS7_ILi192EEENS7_ILi128EEENS7_ILi96EEEEEELi96ENS_10bfloat16_tEfNS_4arch4Sm90ELb0ELb0ELb0ELb1ELb1ELb1ELb0ELb0ELb1ELb1ELb1ELb0EEENS1_21CollectiveEpilogueFwdINS6_IJSA_SC_SB_EEES9_SE_SG_Li384ELb1ELb1ELb1ELb0EEENS1_36VarlenDynamicPersistentTileSchedulerILi192ELi128ELi384ELi128ELb1ELb1ELb1ELb0ELb1ELb1EEEEEEEEEvNT_6ParamsE)
        /*0170*/ 	.word	0x00000004


	//----- nvinfo : EIATTR_FRAME_SIZE
	.align		4
.L_72:
        /*0174*/ 	.byte	0x04, 0x11
        /*0176*/ 	.short	(.L_74 - .L_73)
	.align		4
.L_73:
        /*0178*/ 	.word	index@(_ZN7cutlass13device_kernelIN5flash11enable_sm90INS1_16FlashAttnFwdSm90INS1_25CollectiveMainloopFwdSm90ILi2EN4cute5tupleIJNS5_1CILi1EEES8_S8_EEENS6_IJNS7_ILi192EEENS7_ILi128EEENS7_ILi96EEEEEELi96ENS_10bfloat16_tEfNS_4arch4Sm90ELb0ELb0ELb0ELb1ELb1ELb1ELb0ELb0ELb1ELb1ELb1ELb0EEENS1_21CollectiveEpilogueFwdINS6_IJSA_SC_SB_EEES9_SE_SG_Li384ELb1ELb1ELb1ELb0EEENS1_36VarlenDynamicPersistentTileSchedulerILi192ELi128ELi384ELi128ELb1ELb1ELb1ELb0ELb1ELb1EEEEEEEEEvNT_6ParamsE)
        /*017c*/ 	.word	0x00000000


	//----- nvinfo : EIATTR_REGCOUNT
	.align		4
.L_74:
        /*0180*/ 	.byte	0x04, 0x2f
        /*0182*/ 	.short	(.L_76 - .L_75)
	.align		4
.L_75:
        /*0184*/ 	.word	index@(_ZN7cutlass13device_kernelIN5flash11enable_sm90INS1_16FlashAttnFwdSm90INS1_25CollectiveMainloopFwdSm90ILi2EN4cute5tupleIJNS5_1CILi1EEES8_S8_EEENS6_IJNS7_ILi192EEENS7_ILi128EEENS7_ILi96EEEEEELi96ENS_10bfloat16_tEfNS_4arch4Sm90ELb0ELb0ELb0ELb1ELb1ELb0ELb0ELb0ELb1ELb1ELb1ELb0EEENS1_21CollectiveEpilogueFwdINS6_IJSA_SC_SB_EEES9_SE_SG_Li384ELb1ELb1ELb1ELb0EEENS1_36VarlenDynamicPersistentTileSchedulerILi192ELi128ELi384ELi128ELb1ELb1ELb1ELb0ELb1ELb1EEEEEEEEEvNT_6ParamsE)
        /*0188*/ 	.word	0x00000004


	//----- nvinfo : EIATTR_FRAME_SIZE
	.align		4
.L_76:
        /*018c*/ 	.byte	0x04, 0x11
        /*018e*/ 	.short	(.L_78 - .L_77)
	.align		4
.L_77:
        /*0190*/ 	.word	index@(_ZN7cutlass13device_kernelIN5flash11enable_sm90INS1_16FlashAttnFwdSm90INS1_25CollectiveMainloopFwdSm90ILi2EN4cute5tupleIJNS5_1CILi1EEES8_S8_EEENS6_IJNS7_ILi192EEENS7_ILi128EEENS7_ILi96EEEEEELi96ENS_10bfloat16_tEfNS_4arch4Sm90ELb0ELb0ELb0ELb1ELb1ELb0ELb0ELb0ELb1ELb1ELb1ELb0EEENS1_21CollectiveEpilogueFwdINS6_IJSA_SC_SB_EEES9_SE_SG_Li384ELb1ELb1ELb1ELb0EEENS1_36VarlenDynamicPersistentTileSchedulerILi192ELi128ELi384ELi128ELb1ELb1ELb1ELb0ELb1ELb1EEEEEEEEEvNT_6ParamsE)
        /*0194*/ 	.word	0x00000000


	//----- nvinfo : EIATTR_REGCOUNT
	.align		4
.L_78:
        /*0198*/ 	.byte	0x04, 0x2f
        /*019a*/ 	.short	(.L_80 - .L_79)
	.align		4
.L_79:
        /*019c*/ 	.word	index@(_ZN7cutlass13device_kernelIN5flash11enable_sm90INS1_16FlashAttnFwdSm90INS1_25CollectiveMainloopFwdSm90ILi2EN4cute5tupleIJNS5_1CILi1EEES8_S8_EEENS6_IJNS7_ILi192EEENS7_ILi128EEENS7_ILi96EEEEEELi96ENS_10bfloat16_tEfNS_4arch4Sm90ELb0ELb0ELb0ELb0ELb1ELb0ELb0ELb0ELb1ELb1ELb1ELb0EEENS1_21CollectiveEpilogueFwdINS6_IJSA_SC_SB_EEES9_SE_SG_Li384ELb0ELb1ELb1ELb0EEENS1_19SingleTileSchedulerILb0ELb1ELb1ELi192EEEEEEEEEvNT_6ParamsE)
        /*01a0*/ 	.word	0x00000004


	//----- nvinfo : EIATTR_FRAME_SIZE
	.align		4
.L_80:
        /*01a4*/ 	.byte	0x04, 0x11
        /*01a6*/ 	.short	(.L_82 - .L_81)
	.align		4
.L_81:
        /*01a8*/ 	.word	index@(_ZN7cutlass13device_kernelIN5flash11enable_sm90INS1_16FlashAttnFwdSm90INS1_25CollectiveMainloopFwdSm90ILi2EN4cute5tupleIJNS5_1CILi1EEES8_S8_EEENS6_IJNS7_ILi192EEENS7_ILi128EEENS7_ILi96EEEEEELi96ENS_10bfloat16_tEfNS_4arch4Sm90ELb0ELb0ELb0ELb0ELb1ELb0ELb0ELb0ELb1ELb1ELb1ELb0EEENS1_21CollectiveEpilogueFwdINS6_IJSA_SC_SB_EEES9_SE_SG_Li384ELb0ELb1ELb1ELb0EEENS1_19SingleTileSchedulerILb0ELb1ELb1ELi192EEEEEEEEEvNT_6ParamsE)
        /*01ac*/ 	.word	0x00000000


	//----- nvinfo : EIATTR_REGCOUNT
	.align		4
.L_82:
        /*01b0*/ 	.byte	0x04, 0x2f
        /*01b2*/ 	.short	(.L_84 - .L_83)
	.align		4
.L_83:
        /*01b4*/ 	.word	index@(_ZN7cutlass13device_kernelIN5flash11enable_sm90INS1_16FlashAttnFwdSm90INS1_25CollectiveMainloopFwdSm90ILi2EN4cute5tupleIJNS5_1CILi1EEES8_S8_EEENS6_IJNS7_ILi128EEESA_SA_EEELi128ENS_10bfloat16_tEfNS_4arch4Sm90ELb1ELb0ELb0ELb1ELb1ELb1ELb0ELb1ELb1ELb1ELb1ELb0EEENS1_21CollectiveEpilogueFwdISB_S9_SC_SE_Li256ELb1ELb1ELb1ELb0EEENS1_36VarlenDynamicPersistentTileSchedulerILi128ELi128ELi256ELi128ELb1ELb1ELb1ELb1ELb1ELb1EEEEEEEEEvNT_6ParamsE)
        /*01b8*/ 	.word	0x00000004


	//----- nvinfo : EIATTR_FRAME_SIZE
	.align		4
.L_84:
        /*01bc*/ 	.byte	0x04, 0x11
        /*01be*/ 	.short	(.L_86 - .L_85)
	.align		4
.L_85:
        /*01c0*/ 	.word	index@(_ZN7cutlass13device_kernelIN5flash11enable_sm90INS1_16FlashAttnFwdSm90INS1_25CollectiveMainloopFwdSm90ILi2EN4cute5tupleIJNS5_1CILi1EEES8_S8_EEENS6_IJNS7_ILi128EEESA_SA_EEELi128ENS_10bfloat16_tEfNS_4arch4Sm90ELb1ELb0ELb0ELb1ELb1ELb1ELb0ELb1ELb1ELb1ELb1ELb0EEENS1_21CollectiveEpilogueFwdISB_S9_SC_SE_Li256ELb1ELb1ELb1ELb0EEENS1_36VarlenDynamicPersistentTileSchedulerILi128ELi128ELi256ELi128ELb1ELb1ELb1ELb1ELb1ELb1EEEEEEEEEvNT_6ParamsE)
        /*01c4*/ 	.word	0x00000000


	//----- nvinfo : EIATTR_REGCOUNT
	.align		4
.L_86:
        /*01c8*/ 	.byte	0x04, 0x2f
        /*01ca*/ 	.short	(.L_88 - .L_87)
	.align		4
.L_87:
        /*01cc*/ 	.word	index@(_ZN7cutlass13device_kernelIN5flash11enable_sm90INS1_16FlashAttnFwdSm90INS1_25CollectiveMainloopFwdSm90ILi2EN4cute5tupleIJNS5_1CILi1EEES8_S8_EEENS6_IJNS7_ILi128EEESA_SA_EEELi128ENS_10bfloat16_tEfNS_4arch4Sm90ELb1ELb0ELb0ELb1ELb1ELb0ELb0ELb1ELb1ELb1ELb1ELb0EEENS1_21CollectiveEpilogueFwdISB_S9_SC_SE_Li256ELb1ELb1ELb1ELb0EEENS1_36VarlenDynamicPersistentTileSchedulerILi128ELi128ELi256ELi128ELb1ELb1ELb1ELb1ELb1ELb1EEEEEEEEEvNT_6ParamsE)
        /*01d0*/ 	.word	0x00000004


	//----- nvinfo : EIATTR_FRAME_SIZE
	.align		4
.L_88:
        /*01d4*/ 	.byte	0x04, 0x11
        /*01d6*/ 	.short	(.L_90 - .L_89)
	.align		4
.L_89:
        /*01d8*/ 	.word	index@(_ZN7cutlass13device_kernelIN5flash11enable_sm90INS1_16FlashAttnFwdSm90INS1_25CollectiveMainloopFwdSm90ILi2EN4cute5tupleIJNS5_1CILi1EEES8_S8_EEENS6_IJNS7_ILi128EEESA_SA_EEELi128ENS_10bfloat16_tEfNS_4arch4Sm90ELb1ELb0ELb0ELb1ELb1ELb0ELb0ELb1ELb1ELb1ELb1ELb0EEENS1_21CollectiveEpilogueFwdISB_S9_SC_SE_Li256ELb1ELb1ELb1ELb0EEENS1_36VarlenDynamicPersistentTileSchedulerILi128ELi128ELi256ELi128ELb1ELb1ELb1ELb1ELb1ELb1EEEEEEEEEvNT_6ParamsE)
        /*01dc*/ 	.word	0x00000000


	//----- nvinfo : EIATTR_REGCOUNT
	.align		4
.L_90:
        /*01e0*/ 	.byte	0x04, 0x2f
        /*01e2*/ 	.short	(.L_92 - .L_91)
	.align		4
.L_91:
        /*01e4*/ 	.word	index@(_ZN7cutlass13device_kernelIN5flash11enable_sm90INS1_16FlashAttnFwdSm90INS1_25CollectiveMainloopFwdSm90ILi2EN4cute5tupleIJNS5_1CILi1EEES8_S8_EEENS6_IJNS7_ILi128EEESA_SA_EEELi128ENS_10bfloat16_tEfNS_4arch4Sm90ELb1ELb0ELb0ELb0ELb1ELb0ELb0ELb1ELb1ELb1ELb1ELb0EEENS1_21CollectiveEpilogueFwdISB_S9_SC_SE_Li256ELb0ELb1ELb1ELb0EEENS1_19SingleTileSchedulerILb0ELb1ELb1ELi128EEEEEEEEEvNT_6ParamsE)
        /*01e8*/ 	.word	0x00000004


	//----- nvinfo : EIATTR_FRAME_SIZE
	.align		4
.L_92:
        /*01ec*/ 	.byte	0x04, 0x11
        /*01ee*/ 	.short	(.L_94 - .L_93)
	.align		4
.L_93:
        /*01f0*/ 	.word	index@(_ZN7cutlass13device_kernelIN5flash11enable_sm90INS1_16FlashAttnFwdSm90INS1_25CollectiveMainloopFwdSm90ILi2EN4cute5tupleIJNS5_1CILi1EEES8_S8_EEENS6_IJNS7_ILi128EEESA_SA_EEELi128ENS_10bfloat16_tEfNS_4arch4Sm90ELb1ELb0ELb0ELb0ELb1ELb0ELb0ELb1ELb1ELb1ELb1ELb0EEENS1_21CollectiveEpilogueFwdISB_S9_SC_SE_Li256ELb0ELb1ELb1ELb0EEENS1_19SingleTileSchedulerILb0ELb1ELb1ELi128EEEEEEEEEvNT_6ParamsE)
        /*01f4*/ 	.word	0x00000000


	//----- nvinfo : EIATTR_REGCOUNT
	.align		4
.L_94:
        /*01f8*/ 	.byte	0x04, 0x2f
        /*01fa*/ 	.short	(.L_96 - .L_95)
	.align		4
.L_95:
        /*01fc*/ 	.word	index@(_ZN7cutlass13device_kernelIN5flash11enable_sm90INS1_16FlashAttnFwdSm90INS1_25CollectiveMainloopFwdSm90ILi2EN4cute5tupleIJNS5_1CILi1EEES8_S8_EEENS6_IJNS7_ILi128EEESA_SA_EEELi128ENS_10bfloat16_tEfNS_4arch4Sm90ELb0ELb1ELb0ELb1ELb1ELb1ELb0ELb1ELb1ELb1ELb1ELb0EEENS1_21CollectiveEpilogueFwdISB_S9_SC_SE_Li256ELb1ELb1ELb1ELb0EEENS1_36VarlenDynamicPersistentTileSchedulerILi128ELi128ELi256ELi128ELb1ELb1ELb1ELb1ELb0ELb1EEEEEEEEEvNT_6ParamsE)
        /*0200*/ 	.word	0x00000004


	//----- nvinfo : EIATTR_FRAME_SIZE
	.align		4
.L_96:
        /*0204*/ 	.byte	0x04, 0x11
        /*0206*/ 	.short	(.L_98 - .L_97)
	.align		4
.L_97:
        /*0208*/ 	.word	index@(_ZN7cutlass13device_kernelIN5flash11enable_sm90INS1_16FlashAttnFwdSm90INS1_25CollectiveMainloopFwdSm90ILi2EN4cute5tupleIJNS5_1CILi1EEES8_S8_EEENS6_IJNS7_ILi128EEESA_SA_EEELi128ENS_10bfloat16_tEfNS_4arch4Sm90ELb0ELb1ELb0ELb1ELb1ELb1ELb0ELb1ELb1ELb1ELb1ELb0EEENS1_21CollectiveEpilogueFwdISB_S9_SC_SE_Li256ELb1ELb1ELb1ELb0EEENS1_36VarlenDynamicPersistentTileSchedulerILi128ELi128ELi256ELi128ELb1ELb1ELb1ELb1ELb0ELb1EEEEEEEEEvNT_6ParamsE)
        /*020c*/ 	.word	0x00000000


	//----- nvinfo : EIATTR_REGCOUNT
	.align		4
.L_98:
        /*0210*/ 	.byte	0x04, 0x2f
        /*0212*/ 	.short	(.L_100 - .L_99)
	.align		4
.L_99:
        /*0214*/ 	.word	index@(_ZN7cutlass13device_kernelIN5flash11enable_sm90INS1_16FlashAttnFwdSm90INS1_25CollectiveMainloopFwdSm90ILi2EN4cute5tupleIJNS5_1CILi1EEES8_S8_EEENS6_IJNS7_ILi128EEESA_SA_EEELi128ENS_10bfloat16_tEfNS_4arch4Sm90ELb0ELb1ELb0ELb1ELb1ELb0ELb0ELb1ELb1ELb1ELb1ELb0EEENS1_21CollectiveEpilogueFwdISB_S9_SC_SE_Li256ELb1ELb1ELb1ELb0EEENS1_36VarlenDynamicPersistentTileSchedulerILi128ELi128ELi256ELi128ELb1ELb1ELb1ELb1ELb0ELb1EEEEEEEEEvNT_6ParamsE)
        /*0218*/ 	.word	0x00000004


	//----- nvinfo : EIATTR_FRAME_SIZE
	.align		4
.L_100:
        /*021c*/ 	.byte	0x04, 0x11
        /*021e*/ 	.short	(.L_102 - .L_101)
	.align		4
.L_101:
        /*0220*/ 	.word	index@(_ZN7cutlass13device_kernelIN5flash11enable_sm90INS1_16FlashAttnFwdSm90INS1_25CollectiveMainloopFwdSm90ILi2EN4cute5tupleIJNS5_1CILi1EEES8_S8_EEENS6_IJNS7_ILi128EEESA_SA_EEELi128ENS_10bfloat16_tEfNS_4arch4Sm90ELb0ELb1ELb0ELb1ELb1ELb0ELb0ELb1ELb1ELb1ELb1ELb0EEENS1_21CollectiveEpilogueFwdISB_S9_SC_SE_Li256ELb1ELb1ELb1ELb0EEENS1_36VarlenDynamicPersistentTileSchedulerILi128ELi128ELi256ELi128ELb1ELb1ELb1ELb1ELb0ELb1EEEEEEEEEvNT_6ParamsE)
        /*0224*/ 	.word	0x00000000


	//----- nvinfo : EIATTR_REGCOUNT
	.align		4
.L_102:
        /*0228*/ 	.byte	0x04, 0x2f
        /*022a*/ 	.short	(.L_104 - .L_103)
	.align		4
.L_103:
        /*022c*/ 	.word	index@(_ZN7cutlass13device_kernelIN5flash11enable_sm90INS1_16FlashAttnFwdSm90INS1_25CollectiveMainloopFwdSm90ILi2EN4cute5tupleIJNS5_1CILi1EEES8_S8_EEENS6_IJNS7_ILi128EEESA_SA_EEELi128ENS_10bfloat16_tEfNS_4arch4Sm90ELb0ELb1ELb0ELb0ELb1ELb0ELb0ELb1ELb1ELb1ELb1ELb0EEENS1_21CollectiveEpilogueFwdISB_S9_SC_SE_Li256ELb0ELb1ELb1ELb0EEENS1_19SingleTileSchedulerILb0ELb1ELb1ELi128EEEEEEEEEvNT_6ParamsE)
        /*0230*/ 	.word	0x00000004


	//----- nvinfo : EIATTR_FRAME_SIZE
	.align		4
.L_104:
        /*0234*/ 	.byte	0x04, 0x11
        /*0236*/ 	.short	(.L_106 - .L_105)
	.align		4
.L_105:
        /*0238*/ 	.word	index@(_ZN7cutlass13device_kernelIN5flash11enable_sm90INS1_16FlashAttnFwdSm90INS1_25CollectiveMainloopFwdSm90ILi2EN4cute5tupleIJNS5_1CILi1EEES8_S8_EEENS6_IJNS7_ILi128EEESA_SA_EEELi128ENS_10bfloat16_tEfNS_4arch4Sm90ELb0ELb1ELb0ELb0ELb1ELb0ELb0ELb1ELb1ELb1ELb1ELb0EEENS1_21CollectiveEpilogueFwdISB_S9_SC_SE_Li256ELb0ELb1ELb1ELb0EEENS1_19SingleTileSchedulerILb0ELb1ELb1ELi128EEEEEEEEEvNT_6ParamsE)
        /*023c*/ 	.word	0x00000000


	//----- nvinfo : EIATTR_REGCOUNT
	.align		4
.L_106:
        /*0240*/ 	.byte	0x04, 0x2f
        /*0242*/ 	.short	(.L_108 - .L_107)
	.align		4
.L_107:
        /*0244*/ 	.word	index@(_ZN7cutlass13device_kernelIN5flash11enable_sm90INS1_16FlashAttnFwdSm90INS1_25CollectiveMainloopFwdSm90ILi2EN4cute5tupleIJNS5_1CILi1EEES8_S8_EEENS6_IJNS7_ILi128EEESA_SA_EEELi128ENS_10bfloat16_tEfNS_4arch4Sm90ELb0ELb0ELb0ELb1ELb1ELb1ELb0ELb1ELb1ELb1ELb1ELb0EEENS1_21CollectiveEpilogueFwdISB_S9_SC_SE_Li256ELb1ELb1ELb1ELb0EEENS1_36VarlenDynamicPersistentTileSchedulerILi128ELi128ELi256ELi128ELb1ELb1ELb1ELb0ELb1ELb1EEEEEEEEEvNT_6ParamsE)
        /*0248*/ 	.word	0x00000004


	//----- nvinfo : EIATTR_FRAME_SIZE
	.align		4
.L_108:
        /*024c*/ 	.byte	0x04, 0x11
        /*024e*/ 	.short	(.L_110 - .L_109)
	.align		4
.L_109:
        /*0250*/ 	.word	index@(_ZN7cutlass13device_kernelIN5flash11enable_sm90INS1_16FlashAttnFwdSm90INS1_25CollectiveMainloopFwdSm90ILi2EN4cute5tupleIJNS5_1CILi1EEES8_S8_EEENS6_IJNS7_ILi128EEESA_SA_EEELi128ENS_10bfloat16_tEfNS_4arch4Sm90ELb0ELb0ELb0ELb1ELb1ELb1ELb0ELb1ELb1ELb1ELb1ELb0EEENS1_21CollectiveEpilogueFwdISB_S9_SC_SE_Li256ELb1ELb1ELb1ELb0EEENS1_36VarlenDynamicPersistentTileSchedulerILi128ELi128ELi256ELi128ELb1ELb1ELb1ELb0ELb1ELb1EEEEEEEEEvNT_6ParamsE)
        /*0254*/ 	.word	0x00000000


	//----- nvinfo : EIATTR_REGCOUNT
	.align		4
.L_110:
        /*0258*/ 	.byte	0x04, 0x2f
        /*025a*/ 	.short	(.L_112 - .L_111)
	.align		4
.L_111:
        /*025c*/ 	.word	index@(_ZN7cutlass13device_kernelIN5flash11enable_sm90INS1_16FlashAttnFwdSm90INS1_25CollectiveMainloopFwdSm90ILi2EN4cute5tupleIJNS5_1CILi1EEES8_S8_EEENS6_IJNS7_ILi128EEESA_SA_EEELi128ENS_10bfloat16_tEfNS_4arch4Sm90ELb0ELb0ELb0ELb1ELb1ELb0ELb0ELb1ELb1ELb1ELb1ELb0EEENS1_21CollectiveEpilogueFwdISB_S9_SC_SE_Li256ELb1ELb1ELb1ELb0EEENS1_36VarlenDynamicPersistentTileSchedulerILi128ELi128ELi256ELi128ELb1ELb1ELb1ELb0ELb1ELb1EEEEEEEEEvNT_6ParamsE)
        /*0260*/ 	.word	0x00000004


	//----- nvinfo : EIATTR_FRAME_SIZE
	.align		4
.L_112:
        /*0264*/ 	.byte	0x04, 0x11
        /*0266*/ 	.short	(.L_114 - .L_113)
	.align		4
.L_113:
        /*0268*/ 	.word	index@(_ZN7cutlass13device_kernelIN5flash11enable_sm90INS1_16FlashAttnFwdSm90INS1_25CollectiveMainloopFwdSm90ILi2EN4cute5tupleIJNS5_1CILi1EEES8_S8_EEENS6_IJNS7_ILi128EEESA_SA_EEELi128ENS_10bfloat16_tEfNS_4arch4Sm90ELb0ELb0ELb0ELb1ELb1ELb0ELb0ELb1ELb1ELb1ELb1ELb0EEENS1_21CollectiveEpilogueFwdISB_S9_SC_SE_Li256ELb1ELb1ELb1ELb0EEENS1_36VarlenDynamicPersistentTileSchedulerILi128ELi128ELi256ELi128ELb1ELb1ELb1ELb0ELb1ELb1EEEEEEEEEvNT_6ParamsE)
        /*026c*/ 	.word	0x00000000


	//----- nvinfo : EIATTR_REGCOUNT
	.align		4
.L_114:
        /*0270*/ 	.byte	0x04, 0x2f
        /*0272*/ 	.short	(.L_116 - .L_115)
	.align		4
.L_115:
        /*0274*/ 	.word	index@(_ZN7cutlass13device_kernelIN5flash11enable_sm90INS1_16FlashAttnFwdSm90INS1_25CollectiveMainloopFwdSm90ILi2EN4cute5tupleIJNS5_1CILi1EEES8_S8_EEENS6_IJNS7_ILi128EEESA_SA_EEELi128ENS_10bfloat16_tEfNS_4arch4Sm90ELb0ELb0ELb0ELb0ELb1ELb0ELb0ELb1ELb1ELb1ELb1ELb0EEENS1_21CollectiveEpilogueFwdISB_S9_SC_SE_Li256ELb0ELb1ELb1ELb0EEENS1_19SingleTileSchedulerILb0ELb1ELb1ELi128EEEEEEEEEvNT_6ParamsE)
        /*0278*/ 	.word	0x00000004


	//----- nvinfo : EIATTR_FRAME_SIZE
	.align		4
.L_116:
        /*027c*/ 	.byte	0x04, 0x11
        /*027e*/ 	.short	(.L_118 - .L_117)
	.align		4
.L_117:
        /*0280*/ 	.word	index@(_ZN7cutlass13device_kernelIN5flash11enable_sm90INS1_16FlashAttnFwdSm90INS1_25CollectiveMainloopFwdSm90ILi2EN4cute5tupleIJNS5_1CILi1EEES8_S8_EEENS6_IJNS7_ILi128EEESA_SA_EEELi128ENS_10bfloat16_tEfNS_4arch4Sm90ELb0ELb0ELb0ELb0ELb1ELb0ELb0ELb1ELb1ELb1ELb1ELb0EEENS1_21CollectiveEpilogueFwdISB_S9_SC_SE_Li256ELb0ELb1ELb1ELb0EEENS1_19SingleTileSchedulerILb0ELb1ELb1ELi128EEEEEEEEEvNT_6ParamsE)
        /*0284*/ 	.word	0x00000000


	//----- nvinfo : EIATTR_REGCOUNT
	.align		4
.L_118:
        /*0288*/ 	.byte	0x04, 0x2f
        /*028a*/ 	.short	(.L_120 - .L_119)
	.align		4
.L_119:
        /*028c*/ 	.word	index@(_ZN7cutlass13device_kernelIN5flash11enable_sm90INS1_16FlashAttnFwdSm90INS1_25CollectiveMainloopFwdSm90ILi2EN4cute5tupleIJNS5_1CILi1EEES8_S8_EEENS6_IJNS7_ILi128EEENS7_ILi96EEENS7_ILi192EEEEEELi192ENS_10bfloat16_tEfNS_4arch4Sm90ELb1ELb0ELb0ELb1ELb1ELb1ELb0ELb1ELb1ELb1ELb1ELb0EEENS1_21CollectiveEpilogueFwdINS6_IJSA_SC_SB_EEES9_SE_SG_Li256ELb1ELb1ELb1ELb0EEENS1_36VarlenDynamicPersistentTileSchedulerILi128ELi96ELi256ELi128ELb1ELb1ELb1ELb1ELb1ELb1EEEEEEEEEvNT_6ParamsE)
        /*0290*/ 	.word	0x00000004


	//----- nvinfo : EIATTR_FRAME_SIZE
	.align		4
.L_120:
        /*0294*/ 	.byte	0x04, 0x11
        /*0296*/ 	.short	(.L_122 - .L_121)
	.align		4
.L_121:
        /*0298*/ 	.word	index@(_ZN7cutlass13device_kernelIN5flash11enable_sm90INS1_16FlashAttnFwdSm90INS1_25CollectiveMainloopFwdSm90ILi2EN4cute5tupleIJNS5_1CILi1EEES8_S8_EEENS6_IJNS7_ILi128EEENS7_ILi96EEENS7_ILi192EEEEEELi192ENS_10bfloat16_tEfNS_4arch4Sm90ELb1ELb0ELb0ELb1ELb1ELb1ELb0ELb1ELb1ELb1ELb1ELb0EEENS1_21CollectiveEpilogueFwdINS6_IJSA_SC_SB_EEES9_SE_SG_Li256ELb1ELb1ELb1ELb0EEENS1_36VarlenDynamicPersistentTileSchedulerILi128ELi96ELi256ELi128ELb1ELb1ELb1ELb1ELb1ELb1EEEEEEEEEvNT_6ParamsE)
        /*029c*/ 	.word	0x00000000


	//----- nvinfo : EIATTR_REGCOUNT
	.align		4
.L_122:
        /*02a0*/ 	.byte	0x04, 0x2f
        /*02a2*/ 	.short	(.L_124 - .L_123)
	.align		4
.L_123:
        /*02a4*/ 	.word	index@(_ZN7cutlass13device_kernelIN5flash11enable_sm90INS1_16FlashAttnFwdSm90INS1_25CollectiveMainloopFwdSm90ILi2EN4cute5tupleIJNS5_1CILi1EEES8_S8_EEENS6_IJNS7_ILi128EEENS7_ILi96EEENS7_ILi192EEEEEELi192ENS_10bfloat16_tEfNS_4arch4Sm90ELb1ELb0ELb0ELb1ELb1ELb0ELb0ELb1ELb1ELb1ELb1ELb0EEENS1_21CollectiveEpilogueFwdINS6_IJSA_SC_SB_EEES9_SE_SG_Li256ELb1ELb1ELb1ELb0EEENS1_36VarlenDynamicPersistentTileSchedulerILi128ELi96ELi256ELi128ELb1ELb1ELb1ELb1ELb1ELb1EEEEEEEEEvNT_6ParamsE)
        /*02a8*/ 	.word	0x00000004


	//----- nvinfo : EIATTR_FRAME_SIZE
	.align		4
.L_124:
        /*02ac*/ 	.byte	0x04, 0x11
        /*02ae*/ 	.short	(.L_126 - .L_125)
	.align		4
.L_125:
        /*02b0*/ 	.word	index@(_ZN7cutlass13device_kernelIN5flash11enable_sm90INS1_16FlashAttnFwdSm90INS1_25CollectiveMainloopFwdSm90ILi2EN4cute5tupleIJNS5_1CILi1EEES8_S8_EEENS6_IJNS7_ILi128EEENS7_ILi96EEENS7_ILi192EEEEEELi192ENS_10bfloat16_tEfNS_4arch4Sm90ELb1ELb0ELb0ELb1ELb1ELb0ELb0ELb1ELb1ELb1ELb1ELb0EEENS1_21CollectiveEpilogueFwdINS6_IJSA_SC_SB_EEES9_SE_SG_Li256ELb1ELb1ELb1ELb0EEENS1_36VarlenDynamicPersistentTileSchedulerILi128ELi96ELi256ELi128ELb1ELb1ELb1ELb1ELb1ELb1EEEEEEEEEvNT_6ParamsE)
        /*02b4*/ 	.word	0x00000000


	//----- nvinfo : EIATTR_REGCOUNT
	.align		4
.L_126:
        /*02b8*/ 	.byte	0x04, 0x2f
        /*02ba*/ 	.short	(.L_128 - .L_127)
	.align		4
.L_127:
        /*02bc*/ 	.word	index@(_ZN7cutlass13device_kernelIN5flash11enable_sm90INS1_16FlashAttnFwdSm90INS1_25CollectiveMainloopFwdSm90ILi2EN4cute5tupleIJNS5_1CILi1EEES8_S8_EEENS6_IJNS7_ILi128EEENS7_ILi96EEENS7_ILi192EEEEEELi192ENS_10bfloat16_tEfNS_4arch4Sm90ELb1ELb0ELb0ELb0ELb1ELb0ELb0ELb1ELb1ELb1ELb1ELb0EEENS1_21CollectiveEpilogueFwdINS6_IJSA_SC_SB_EEES9_SE_SG_Li256ELb0ELb1ELb1ELb0EEENS1_19SingleTileSchedulerILb0ELb1ELb1ELi128EEEEEEEEEvNT_6ParamsE)
        /*02c0*/ 	.word	0x00000004


	//----- nvinfo : EIATTR_FRAME_SIZE
	.align		4
.L_128:
        /*02c4*/ 	.byte	0x04, 0x11
        /*02c6*/ 	.short	(.L_130 - .L_129)
	.align		4
.L_129:
        /*02c8*/ 	.word	index@(_ZN7cutlass13device_kernelIN5flash11enable_sm90INS1_16FlashAttnFwdSm90INS1_25CollectiveMainloopFwdSm90ILi2EN4cute5tupleIJNS5_1CILi1EEES8_S8_EEENS6_IJNS7_ILi128EEENS7_ILi96EEENS7_ILi192EEEEEELi192ENS_10bfloat16_tEfNS_4arch4Sm90ELb1ELb0ELb0ELb0ELb1ELb0ELb0ELb1ELb1ELb1ELb1ELb0EEENS1_21CollectiveEpilogueFwdINS6_IJSA_SC_SB_EEES9_SE_SG_Li256ELb0ELb1ELb1ELb0EEENS1_19SingleTileSchedulerILb0ELb1ELb1ELi128EEEEEEEEEvNT_6ParamsE)
        /*02cc*/ 	.word	0x00000000


	//----- nvinfo : EIATTR_REGCOUNT
	.align		4
.L_130:
        /*02d0*/ 	.byte	0x04, 0x2f
        /*02d2*/ 	.short	(.L_132 - .L_131)
	.align		4
.L_131:
        /*02d4*/ 	.word	index@(_ZN7cutlass13device_kernelIN5flash11enable_sm90INS1_16FlashAttnFwdSm90INS1_25CollectiveMainloopFwdSm90ILi2EN4cute5tupleIJNS5_1CILi1EEES8_S8_EEENS6_IJNS7_ILi128EEENS7_ILi96EEENS7_ILi192EEEEEELi192ENS_10bfloat16_tEfNS_4arch4Sm90ELb0ELb1ELb0ELb1ELb1ELb1ELb0ELb1ELb1ELb1ELb1ELb0EEENS1_21CollectiveEpilogueFwdINS6_IJSA_SC_SB_EEES9_SE_SG_Li256ELb1ELb1ELb1ELb0EEENS1_36VarlenDynamicPersistentTileSchedulerILi128ELi96ELi256ELi128ELb1ELb1ELb1ELb1ELb0ELb1EEEEEEEEEvNT_6ParamsE)
        /*02d8*/ 	.word	0x00000004


	//----- nvinfo : EIATTR_FRAME_SIZE
	.align		4
.L_132:
        /*02dc*/ 	.byte	0x04, 0x11
        /*02de*/ 	.short	(.L_134 - .L_133)
	.align		4
.L_133:
        /*02e0*/ 	.word	index@(_ZN7cutlass13device_kernelIN5flash11enable_sm90INS1_16FlashAttnFwdSm90INS1_25CollectiveMainloopFwdSm90ILi2EN4cute5tupleIJNS5_1CILi1EEES8_S8_EEENS6_IJNS7_ILi128EEENS7_ILi96EEENS7_ILi192EEEEEELi192ENS_10bfloat16_tEfNS_4arch4Sm90ELb0ELb1ELb0ELb1ELb1ELb1ELb0ELb1ELb1ELb1ELb1ELb0EEENS1_21CollectiveEpilogueFwdINS6_IJSA_SC_SB_EEES9_SE_SG_Li256ELb1ELb1ELb1ELb0EEENS1_36VarlenDynamicPersistentTileSchedulerILi128ELi96ELi256ELi128ELb1ELb1ELb1ELb1ELb0ELb1EEEEEEEEEvNT_6ParamsE)
        /*02e4*/ 	.word	0x00000000


	//----- nvinfo : EIATTR_REGCOUNT
	.align		4
.L_134:
        /*02e8*/ 	.byte	0x04, 0x2f
        /*02ea*/ 	.short	(.L_136 - .L_135)
	.align		4
.L_135:
        /*02ec*/ 	.word	index@(_ZN7cutlass13device_kernelIN5flash11enable_sm90INS1_16FlashAttnFwdSm90INS1_25CollectiveMainloopFwdSm90ILi2EN4cute5tupleIJNS5_1CILi1EEES8_S8_EEENS6_IJNS7_ILi128EEENS7_ILi96EEENS7_ILi192EEEEEELi192ENS_10bfloat16_tEfNS_4arch4Sm90ELb0ELb1ELb0ELb1ELb1ELb0ELb0ELb1ELb1ELb1ELb1ELb0EEENS1_21CollectiveEpilogueFwdINS6_IJSA_SC_SB_EEES9_SE_SG_Li256ELb1ELb1ELb1ELb0EEENS1_36VarlenDynamicPersistentTileSchedulerILi128ELi96ELi256ELi128ELb1ELb1ELb1ELb1ELb0ELb1EEEEEEEEEvNT_6ParamsE)
        /*02f0*/ 	.word	0x00000004


	//----- nvinfo : EIATTR_FRAME_SIZE
	.align		4
.L_136:
        /*02f4*/ 	.byte	0x04, 0x11
        /*02f6*/ 	.short	(.L_138 - .L_137)
	.align		4
.L_137:
        /*02f8*/ 	.word	index@(_ZN7cutlass13device_kernelIN5flash11enable_sm90INS1_16FlashAttnFwdSm90INS1_25CollectiveMainloopFwdSm90ILi2EN4cute5tupleIJNS5_1CILi1EEES8_S8_EEENS6_IJNS7_ILi128EEENS7_ILi96EEENS7_ILi192EEEEEELi192ENS_10bfloat16_tEfNS_4arch4Sm90ELb0ELb1ELb0ELb1ELb1ELb0ELb0ELb1ELb1ELb1ELb1ELb0EEENS1_21CollectiveEpilogueFwdINS6_IJSA_SC_SB_EEES9_SE_SG_Li256ELb1ELb1ELb1ELb0EEENS1_36VarlenDynamicPersistentTileSchedulerILi128ELi96ELi256ELi128ELb1ELb1ELb1ELb1ELb0ELb1EEEEEEEEEvNT_6ParamsE)
        /*02fc*/ 	.word	0x00000000


	//----- nvinfo : EIATTR_REGCOUNT
	.align		4
.L_138:
        /*0300*/ 	.byte	0x04, 0x2f
        /*0302*/ 	.short	(.L_140 - .L_139)
	.align		4
.L_139:
        /*0304*/ 	.word	index@(_ZN7cutlass13device_kernelIN5flash11enable_sm90INS1_16FlashAttnFwdSm90INS1_25CollectiveMainloopFwdSm90ILi2EN4cute5tupleIJNS5_1CILi1EEES8_S8_EEENS6_IJNS7_ILi128EEENS7_ILi96EEENS7_ILi192EEEEEELi192ENS_10bfloat16_tEfNS_4arch4Sm90ELb0ELb1ELb0ELb0ELb1ELb0ELb0ELb1ELb1ELb1ELb1ELb0EEENS1_21CollectiveEpilogueFwdINS6_IJSA_SC_SB_EEES9_SE_SG_Li256ELb0ELb1ELb1ELb0EEENS1_19SingleTileSchedulerILb0ELb1ELb1ELi128EEEEEEEEEvNT_6ParamsE)
        /*0308*/ 	.word	0x00000004


	//----- nvinfo : EIATTR_FRAME_SIZE
	.align		4
.L_140:
        /*030c*/ 	.byte	0x04, 0x11
        /*030e*/ 	.short	(.L_142 - .L_141)
	.align		4
.L_141:
        /*0310*/ 	.word	index@(_ZN7cutlass13device_kernelIN5flash11enable_sm90INS1_16FlashAttnFwdSm90INS1_25CollectiveMainloopFwdSm90ILi2EN4cute5tupleIJNS5_1CILi1EEES8_S8_EEENS6_IJNS7_ILi128EEENS7_ILi96EEENS7_ILi192EEEEEELi192ENS_10bfloat16_tEfNS_4arch4Sm90ELb0ELb1ELb0ELb0ELb1ELb0ELb0ELb1ELb1ELb1ELb1ELb0EEENS1_21CollectiveEpilogueFwdINS6_IJSA_SC_SB_EEES9_SE_SG_Li256ELb0ELb1ELb1ELb0EEENS1_19SingleTileSchedulerILb0ELb1ELb1ELi128EEEEEEEEEvNT_6ParamsE)
        /*0314*/ 	.word	0x00000000


	//----- nvinfo : EIATTR_REGCOUNT
	.align		4
.L_142:
        /*0318*/ 	.byte	0x04, 0x2f
        /*031a*/ 	.short	(.L_144 - .L_143)
	.align		4
.L_143:
        /*031c*/ 	.word	index@(_ZN7cutlass13device_kernelIN5flash11enable_sm90INS1_16FlashAttnFwdSm90INS1_25CollectiveMainloopFwdSm90ILi2EN4cute5tupleIJNS5_1CILi1EEES8_S8_EEENS6_IJNS7_ILi128EEENS7_ILi96EEENS7_ILi192EEEEEELi192ENS_10bfloat16_tEfNS_4arch4Sm90ELb0ELb0ELb0ELb1ELb1ELb1ELb0ELb1ELb1ELb1ELb1ELb0EEENS1_21CollectiveEpilogueFwdINS6_IJSA_SC_SB_EEES9_SE_SG_Li256ELb1ELb1ELb1ELb0EEENS1_36VarlenDynamicPersistentTileSchedulerILi128ELi96ELi256ELi128ELb1ELb1ELb1ELb0ELb1ELb1EEEEEEEEEvNT_6ParamsE)
        /*0320*/ 	.word	0x00000004


	//----- nvinfo : EIATTR_FRAME_SIZE
	.align		4
.L_144:
        /*0324*/ 	.byte	0x04, 0x11
        /*0326*/ 	.short	(.L_146 - .L_145)
	.align		4
.L_145:
        /*0328*/ 	.word	index@(_ZN7cutlass13device_kernelIN5flash11enable_sm90INS1_16FlashAttnFwdSm90INS1_25CollectiveMainloopFwdSm90ILi2EN4cute5tupleIJNS5_1CILi1EEES8_S8_EEENS6_IJNS7_ILi128EEENS7_ILi96EEENS7_ILi192EEEEEELi192ENS_10bfloat16_tEfNS_4arch4Sm90ELb0ELb0ELb0ELb1ELb1ELb1ELb0ELb1ELb1ELb1ELb1ELb0EEENS1_21CollectiveEpilogueFwdINS6_IJSA_SC_SB_EEES9_SE_SG_Li256ELb1ELb1ELb1ELb0EEENS1_36VarlenDynamicPersistentTileSchedulerILi128ELi96ELi256ELi128ELb1ELb1ELb1ELb0ELb1ELb1EEEEEEEEEvNT_6ParamsE)
        /*032c*/ 	.word	0x00000000


	//----- nvinfo : EIATTR_REGCOUNT
	.align		4
.L_146:
        /*0330*/ 	.byte	0x04, 0x2f
        /*0332*/ 	.short	(.L_148 - .L_147)
	.align		4
.L_147:
        /*0334*/ 	.word	index@(_ZN7cutlass13device_kernelIN5flash11enable_sm90INS1_16FlashAttnFwdSm90INS1_25CollectiveMainloopFwdSm90ILi2EN4cute5tupleIJNS5_1CILi1EEES8_S8_EEENS6_IJNS7_ILi128EEENS7_ILi96EEENS7_ILi192EEEEEELi192ENS_10bfloat16_tEfNS_4arch4Sm90ELb0ELb0ELb0ELb1ELb1ELb0ELb0ELb1ELb1ELb1ELb1ELb0EEENS1_21CollectiveEpilogueFwdINS6_IJSA_SC_SB_EEES9_SE_SG_Li256ELb1ELb1ELb1ELb0EEENS1_36VarlenDynamicPersistentTileSchedulerILi128ELi96ELi256ELi128ELb1ELb1ELb1ELb0ELb1ELb1EEEEEEEEEvNT_6ParamsE)
        /*0338*/ 	.word	0x00000004


	//----- nvinfo : EIATTR_FRAME_SIZE
	.align		4
.L_148:
        /*033c*/ 	.byte	0x04, 0x11
        /*033e*/ 	.short	(.L_150 - .L_149)
	.align		4
.L_149:
        /*0340*/ 	.word	index@(_ZN7cutlass13device_kernelIN5flash11enable_sm90INS1_16FlashAttnFwdSm90INS1_25CollectiveMainloopFwdSm90ILi2EN4cute5tupleIJNS5_1CILi1EEES8_S8_EEENS6_IJNS7_ILi128EEENS7_ILi96EEENS7_ILi192EEEEEELi192ENS_10bfloat16_tEfNS_4arch4Sm90ELb0ELb0ELb0ELb1ELb1ELb0ELb0ELb1ELb1ELb1ELb1ELb0EEENS1_21CollectiveEpilogueFwdINS6_IJSA_SC_SB_EEES9_SE_SG_Li256ELb1ELb1ELb1ELb0EEENS1_36VarlenDynamicPersistentTileSchedulerILi128ELi96ELi256ELi128ELb1ELb1ELb1ELb0ELb1ELb1EEEEEEEEEvNT_6ParamsE)
        /*0344*/ 	.word	0x00000000


	//----- nvinfo : EIATTR_REGCOUNT
	.align		4
.L_150:
        /*0348*/ 	.byte	0x04, 0x2f
        /*034a*/ 	.short	(.L_152 - .L_151)
	.align		4
.L_151:
        /*034c*/ 	.word	index@(_ZN7cutlass13device_kernelIN5flash11enable_sm90INS1_16FlashAttnFwdSm90INS1_25CollectiveMainloopFwdSm90ILi2EN4cute5tupleIJNS5_1CILi1EEES8_S8_EEENS6_IJNS7_ILi128EEENS7_ILi96EEENS7_ILi192EEEEEELi192ENS_10bfloat16_tEfNS_4arch4Sm90ELb0ELb0ELb0ELb0ELb1ELb0ELb0ELb1ELb1ELb1ELb1ELb0EEENS1_21CollectiveEpilogueFwdINS6_IJSA_SC_SB_EEES9_SE_SG_Li256ELb0ELb1ELb1ELb0EEENS1_19SingleTileSchedulerILb0ELb1ELb1ELi128EEEEEEEEEvNT_6ParamsE)
        /*0350*/ 	.word	0x00000004


	//----- nvinfo : EIATTR_FRAME_SIZE
	.align		4
.L_152:
        /*0354*/ 	.byte	0x04, 0x11
        /*0356*/ 	.short	(.L_154 - .L_153)
	.align		4
.L_153:
        /*0358*/ 	.word	index@(_ZN7cutlass13device_kernelIN5flash11enable_sm90INS1_16FlashAttnFwdSm90INS1_25CollectiveMainloopFwdSm90ILi2EN4cute5tupleIJNS5_1CILi1EEES8_S8_EEENS6_IJNS7_ILi128EEENS7_ILi96EEENS7_ILi192EEEEEELi192ENS_10bfloat16_tEfNS_4arch4Sm90ELb0ELb0ELb0ELb0ELb1ELb0ELb0ELb1ELb1ELb1ELb1ELb0EEENS1_21CollectiveEpilogueFwdINS6_IJSA_SC_SB_EEES9_SE_SG_Li256ELb0ELb1ELb1ELb0EEENS1_19SingleTileSchedulerILb0ELb1ELb1ELi128EEEEEEEEEvNT_6ParamsE)
        /*035c*/ 	.word	0x00000000


	//----- nvinfo : EIATTR_REGCOUNT
	.align		4
.L_154:
        /*0360*/ 	.byte	0x04, 0x2f
        /*0362*/ 	.short	(.L_156 - .L_155)
	.align		4
.L_155:
        /*0364*/ 	.word	index@(_ZN7cutlass13device_kernelIN5flash11enable_sm90INS1_16FlashAttnFwdSm90INS1_25CollectiveMainloopFwdSm90ILi2EN4cute5tupleIJNS5_1CILi1EEES8_S8_EEENS6_IJNS7_ILi128EEENS7_ILi80EEENS7_ILi256EEEEEELi256ENS_10bfloat16_tEfNS_4arch4Sm90ELb1ELb0ELb0ELb1ELb1ELb1ELb0ELb1ELb1ELb1ELb1ELb0EEENS1_21CollectiveEpilogueFwdINS6_IJSA_SC_SB_EEES9_SE_SG_Li256ELb1ELb1ELb1ELb0EEENS1_36VarlenDynamicPersistentTileSchedulerILi128ELi80ELi256ELi128ELb1ELb1ELb1ELb1ELb1ELb1EEEEEEEEEvNT_6ParamsE)
        /*0368*/ 	.word	0x00000004


	//----- nvinfo : EIATTR_FRAME_SIZE
	.align		4
.L_156:
        /*036c*/ 	.byte	0x04, 0x11
        /*036e*/ 	.short	(.L_158 - .L_157)
	.align		4
.L_157:
        /*0370*/ 	.word	index@(_ZN7cutlass13device_kernelIN5flash11enable_sm90INS1_16FlashAttnFwdSm90INS1_25CollectiveMainloopFwdSm90ILi2EN4cute5tupleIJNS5_1CILi1EEES8_S8_EEENS6_IJNS7_ILi128EEENS7_ILi80EEENS7_ILi256EEEEEELi256ENS_10bfloat16_tEfNS_4arch4Sm90ELb1ELb0ELb0ELb1ELb1ELb1ELb0ELb1ELb1ELb1ELb1ELb0EEENS1_21CollectiveEpilogueFwdINS6_IJSA_SC_SB_EEES9_SE_SG_Li256ELb1ELb1ELb1ELb0EEENS1_36VarlenDynamicPersistentTileSchedulerILi128ELi80ELi256ELi128ELb1ELb1ELb1ELb1ELb1ELb1EEEEEEEEEvNT_6ParamsE)
        /*0374*/ 	.word	0x00000000


	//----- nvinfo : EIATTR_REGCOUNT
	.align		4
.L_158:
        /*0378*/ 	.byte	0x04, 0x2f
        /*037a*/ 	.short	(.L_160 - .L_159)
	.align		4
.L_159:
        /*037c*/ 	.word	index@(_ZN7cutlass13device_kernelIN5flash11enable_sm90INS1_16FlashAttnFwdSm90INS1_25CollectiveMainloopFwdSm90ILi2EN4cute5tupleIJNS5_1CILi1EEES8_S8_EEENS6_IJNS7_ILi128EEENS7_ILi80EEENS7_ILi256EEEEEELi256ENS_10bfloat16_tEfNS_4arch4Sm90ELb1ELb0ELb0ELb1ELb1ELb0ELb0ELb1ELb1ELb1ELb1ELb0EEENS1_21CollectiveEpilogueFwdINS6_IJSA_SC_SB_EEES9_SE_SG_Li256ELb1ELb1ELb1ELb0EEENS1_36VarlenDynamicPersistentTileSchedulerILi128ELi80ELi256ELi128ELb1ELb1ELb1ELb1ELb1ELb1EEEEEEEEEvNT_6ParamsE)
        /*0380*/ 	.word	0x00000004


	//----- nvinfo : EIATTR_FRAME_SIZE
	.align		4
.L_160:
        /*0384*/ 	.byte	0x04, 0x11
        /*0386*/ 	.short	(.L_162 - .L_161)
	.align		4
.L_161:
        /*0388*/ 	.word	index@(_ZN7cutlass13device_kernelIN5flash11enable_sm90INS1_16FlashAttnFwdSm90INS1_25CollectiveMainloopFwdSm90ILi2EN4cute5tupleIJNS5_1CILi1EEES8_S8_EEENS6_IJNS7_ILi128EEENS7_ILi80EEENS7_ILi256EEEEEELi256ENS_10bfloat16_tEfNS_4arch4Sm90ELb1ELb0ELb0ELb1ELb1ELb0ELb0ELb1ELb1ELb1ELb1ELb0EEENS1_21CollectiveEpilogueFwdINS6_IJSA_SC_SB_EEES9_SE_SG_Li256ELb1ELb1ELb1ELb0EEENS1_36VarlenDynamicPersistentTileSchedulerILi128ELi80ELi256ELi128ELb1ELb1ELb1ELb1ELb1ELb1EEEEEEEEEvNT_6ParamsE)
        /*038c*/ 	.word	0x00000000


	//----- nvinfo : EIATTR_REGCOUNT
	.align		4
.L_162:
        /*0390*/ 	.byte	0x04, 0x2f
        /*0392*/ 	.short	(.L_164 - .L_163)
	.align		4
.L_163:
        /*0394*/ 	.word	index@(_ZN7cutlass13device_kernelIN5flash11enable_sm90INS1_16FlashAttnFwdSm90INS1_25CollectiveMainloopFwdSm90ILi2EN4cute5tupleIJNS5_1CILi1EEES8_S8_EEENS6_IJNS7_ILi128EEENS7_ILi80EEENS7_ILi256EEEEEELi256ENS_10bfloat16_tEfNS_4arch4Sm90ELb1ELb0ELb0ELb0ELb1ELb0ELb0ELb1ELb1ELb1ELb1ELb0EEENS1_21CollectiveEpilogueFwdINS6_IJSA_SC_SB_EEES9_SE_SG_Li256ELb0ELb1ELb1ELb0EEENS1_19SingleTileSchedulerILb0ELb1ELb1ELi128EEEEEEEEEvNT_6ParamsE)
        /*0398*/ 	.word	0x00000004


	//----- nvinfo : EIATTR_FRAME_SIZE
	.align		4
.L_164:
        /*039c*/ 	.byte	0x04, 0x11
        /*039e*/ 	.short	(.L_166 - .L_165)
	.align		4
.L_165:
        /*03a0*/ 	.word	index@(_ZN7cutlass13device_kernelIN5flash11enable_sm90INS1_16FlashAttnFwdSm90INS1_25CollectiveMainloopFwdSm90ILi2EN4cute5tupleIJNS5_1CILi1EEES8_S8_EEENS6_IJNS7_ILi128EEENS7_ILi80EEENS7_ILi256EEEEEELi256ENS_10bfloat16_tEfNS_4arch4Sm90ELb1ELb0ELb0ELb0ELb1ELb0ELb0ELb1ELb1ELb1ELb1ELb0EEENS1_21CollectiveEpilogueFwdINS6_IJSA_SC_SB_EEES9_SE_SG_Li256ELb0ELb1ELb1ELb0EEENS1_19SingleTileSchedulerILb0ELb1ELb1ELi128EEEEEEEEEvNT_6ParamsE)
        /*03a4*/ 	.word	0x00000000


	//----- nvinfo : EIATTR_REGCOUNT
	.align		4
.L_166:
        /*03a8*/ 	.byte	0x04, 0x2f
        /*03aa*/ 	.short	(.L_168 - .L_167)
	.align		4
.L_167:
        /*03ac*/ 	.word	index@(_ZN7cutlass13device_kernelIN5flash11enable_sm90INS1_16FlashAttnFwdSm90INS1_25CollectiveMainloopFwdSm90ILi2EN4cute5tupleIJNS5_1CILi1EEES8_S8_EEENS6_IJNS7_ILi128EEENS7_ILi64EEENS7_ILi256EEEEEELi256ENS_10bfloat16_tEfNS_4arch4Sm90ELb0ELb1ELb0ELb1ELb1ELb1ELb0ELb1ELb1ELb1ELb1ELb0EEENS1_21CollectiveEpilogueFwdINS6_IJSA_SC_SB_EEES9_SE_SG_Li256ELb1ELb1ELb1ELb0EEENS1_36VarlenDynamicPersistentTileSchedulerILi128ELi64ELi256ELi128ELb1ELb1ELb1ELb1ELb0ELb1EEEEEEEEEvNT_6ParamsE)
        /*03b0*/ 	.word	0x00000004


	//----- nvinfo : EIATTR_FRAME_SIZE
	.align		4
.L_168:
        /*03b4*/ 	.byte	0x04, 0x11
        /*03b6*/ 	.short	(.L_170 - .L_169)
	.align		4
.L_169:
        /*03b8*/ 	.word	index@(_ZN7cutlass13device_kernelIN5flash11enable_sm90INS1_16FlashAttnFwdSm90INS1_25CollectiveMainloopFwdSm90ILi2EN4cute5tupleIJNS5_1CILi1EEES8_S8_EEENS6_IJNS7_ILi128EEENS7_ILi64EEENS7_ILi256EEEEEELi256ENS_10bfloat16_tEfNS_4arch4Sm90ELb0ELb1ELb0ELb1ELb1ELb1ELb0ELb1ELb1ELb1ELb1ELb0EEENS1_21CollectiveEpilogueFwdINS6_IJSA_SC_SB_EEES9_SE_SG_Li256ELb1ELb1ELb1ELb0EEENS1_36VarlenDynamicPersistentTileSchedulerILi128ELi64ELi256ELi128ELb1ELb1ELb1ELb1ELb0ELb1EEEEEEEEEvNT_6ParamsE)
        /*03bc*/ 	.word	0x00000000


	//----- nvinfo : EIATTR_REGCOUNT
	.align		4
.L_170:
        /*03c0*/ 	.byte	0x04, 0x2f
        /*03c2*/ 	.short	(.L_172 - .L_171)
	.align		4
.L_171:
        /*03c4*/ 	.word	index@(_ZN7cutlass13device_kernelIN5flash11enable_sm90INS1_16FlashAttnFwdSm90INS1_25CollectiveMainloopFwdSm90ILi2EN4cute5tupleIJNS5_1CILi1EEES8_S8_EEENS6_IJNS7_ILi128EEENS7_ILi64EEENS7_ILi256EEEEEELi256ENS_10bfloat16_tEfNS_4arch4Sm90ELb0ELb1ELb0ELb1ELb1ELb0ELb0ELb1ELb1ELb1ELb1ELb0EEENS1_21CollectiveEpilogueFwdINS6_IJSA_SC_SB_EEES9_SE_SG_Li256ELb1ELb1ELb1ELb0EEENS1_36VarlenDynamicPersistentTileSchedulerILi128ELi64ELi256ELi128ELb1ELb1ELb1ELb1ELb0ELb1EEEEEEEEEvNT_6ParamsE)
        /*03c8*/ 	.word	0x00000004


	//----- nvinfo : EIATTR_FRAME_SIZE
	.align		4
.L_172:
        /*03cc*/ 	.byte	0x04, 0x11
        /*03ce*/ 	.short	(.L_174 - .L_173)
	.align		4
.L_173:
        /*03d0*/ 	.word	index@(_ZN7cutlass13device_kernelIN5flash11enable_sm90INS1_16FlashAttnFwdSm90INS1_25CollectiveMainloopFwdSm90ILi2EN4cute5tupleIJNS5_1CILi1EEES8_S8_EEENS6_IJNS7_ILi128EEENS7_ILi64EEENS7_ILi256EEEEEELi256ENS_10bfloat16_tEfNS_4arch4Sm90ELb0ELb1ELb0ELb1ELb1ELb0ELb0ELb1ELb1ELb1ELb1ELb0EEENS1_21CollectiveEpilogueFwdINS6_IJSA_SC_SB_EEES9_SE_SG_Li256ELb1ELb1ELb1ELb0EEENS1_36VarlenDynamicPersistentTileSchedulerILi128ELi64ELi256ELi128ELb1ELb1ELb1ELb1ELb0ELb1EEEEEEEEEvNT_6ParamsE)
        /*03d4*/ 	.word	0x00000000


	//----- nvinfo : EIATTR_REGCOUNT
	.align		4
.L_174:
        /*03d8*/ 	.byte	0x04, 0x2f
        /*03da*/ 	.short	(.L_176 - .L_175)
	.align		4
.L_175:
        /*03dc*/ 	.word	index@(_ZN7cutlass13device_kernelIN5flash11enable_sm90INS1_16FlashAttnFwdSm90INS1_25CollectiveMainloopFwdSm90ILi2EN4cute5tupleIJNS5_1CILi1EEES8_S8_EEENS6_IJNS7_ILi128EEENS7_ILi64EEENS7_ILi256EEEEEELi256ENS_10bfloat16_tEfNS_4arch4Sm90ELb0ELb1ELb0ELb0ELb1ELb0ELb0ELb1ELb1ELb1ELb1ELb0EEENS1_21CollectiveEpilogueFwdINS6_IJSA_SC_SB_EEES9_SE_SG_Li256ELb0ELb1ELb1ELb0EEENS1_19SingleTileSchedulerILb0ELb1ELb1ELi128EEEEEEEEEvNT_6ParamsE)
        /*03e0*/ 	.word	0x00000004


	//----- nvinfo : EIATTR_FRAME_SIZE
	.align		4
.L_176:
        /*03e4*/ 	.byte	0x04, 0x11
        /*03e6*/ 	.short	(.L_178 - .L_177)
	.align		4
.L_177:
        /*03e8*/ 	.word	index@(_ZN7cutlass13device_kernelIN5flash11enable_sm90INS1_16FlashAttnFwdSm90INS1_25CollectiveMainloopFwdSm90ILi2EN4cute5tupleIJNS5_1CILi1EEES8_S8_EEENS6_IJNS7_ILi128EEENS7_ILi64EEENS7_ILi256EEEEEELi256ENS_10bfloat16_tEfNS_4arch4Sm90ELb0ELb1ELb0ELb0ELb1ELb0ELb0ELb1ELb1ELb1ELb1ELb0EEENS1_21CollectiveEpilogueFwdINS6_IJSA_SC_SB_EEES9_SE_SG_Li256ELb0ELb1ELb1ELb0EEENS1_19SingleTileSchedulerILb0ELb1ELb1ELi128EEEEEEEEEvNT_6ParamsE)
        /*03ec*/ 	.word	0x00000000


	//----- nvinfo : EIATTR_REGCOUNT
	.align		4
.L_178:
        /*03f0*/ 	.byte	0x04, 0x2f
        /*03f2*/ 	.short	(.L_180 - .L_179)
	.align		4
.L_179:
        /*03f4*/ 	.word	index@(_ZN7cutlass13device_kernelIN5flash11enable_sm90INS1_16FlashAttnFwdSm90INS1_25CollectiveMainloopFwdSm90ILi2EN4cute5tupleIJNS5_1CILi1EEES8_S8_EEENS6_IJNS7_ILi128EEENS7_ILi80EEENS7_ILi256EEEEEELi256ENS_10bfloat16_tEfNS_4arch4Sm90ELb0ELb0ELb0ELb1ELb1ELb1ELb0ELb1ELb1ELb1ELb1ELb0EEENS1_21CollectiveEpilogueFwdINS6_IJSA_SC_SB_EEES9_SE_SG_Li256ELb1ELb1ELb1ELb0EEENS1_36VarlenDynamicPersistentTileSchedulerILi128ELi80ELi256ELi128ELb1ELb1ELb1ELb0ELb1ELb1EEEEEEEEEvNT_6ParamsE)
        /*03f8*/ 	.word	0x00000004


	//----- nvinfo : EIATTR_FRAME_SIZE
	.align		4
.L_180:
        /*03fc*/ 	.byte	0x04, 0x11
        /*03fe*/ 	.short	(.L_182 - .L_181)
	.align		4
.L_181:
        /*0400*/ 	.word	index@(_ZN7cutlass13device_kernelIN5flash11enable_sm90INS1_16FlashAttnFwdSm90INS1_25CollectiveMainloopFwdSm90ILi2EN4cute5tupleIJNS5_1CILi1EEES8_S8_EEENS6_IJNS7_ILi128EEENS7_ILi80EEENS7_ILi256EEEEEELi256ENS_10bfloat16_tEfNS_4arch4Sm90ELb0ELb0ELb0ELb1ELb1ELb1ELb0ELb1ELb1ELb1ELb1ELb0EEENS1_21CollectiveEpilogueFwdINS6_IJSA_SC_SB_EEES9_SE_SG_Li256ELb1ELb1ELb1ELb0EEENS1_36VarlenDynamicPersistentTileSchedulerILi128ELi80ELi256ELi128ELb1ELb1ELb1ELb0ELb1ELb1EEEEEEEEEvNT_6ParamsE)
        /*0404*/ 	.word	0x00000000


	//----- nvinfo : EIATTR_REGCOUNT
	.align		4
.L_182:
        /*0408*/ 	.byte	0x04, 0x2f
        /*040a*/ 	.short	(.L_184 - .L_183)
	.align		4
.L_183:
        /*040c*/ 	.word	index@(_ZN7cutlass13device_kernelIN5flash11enable_sm90INS1_16FlashAttnFwdSm90INS1_25CollectiveMainloopFwdSm90ILi2EN4cute5tupleIJNS5_1CILi1EEES8_S8_EEENS6_IJNS7_ILi128EEENS7_ILi80EEENS7_ILi256EEEEEELi256ENS_10bfloat16_tEfNS_4arch4Sm90ELb0ELb0ELb0ELb1ELb1ELb0ELb0ELb1ELb1ELb1ELb1ELb0EEENS1_21CollectiveEpilogueFwdINS6_IJSA_SC_SB_EEES9_SE_SG_Li256ELb1ELb1ELb1ELb0EEENS1_36VarlenDynamicPersistentTileSchedulerILi128ELi80ELi256ELi128ELb1ELb1ELb1ELb0ELb1ELb1EEEEEEEEEvNT_6ParamsE)
        /*0410*/ 	.word	0x00000004


	//----- nvinfo : EIATTR_FRAME_SIZE
	.align		4
.L_184:
        /*0414*/ 	.byte	0x04, 0x11
        /*0416*/ 	.short	(.L_186 - .L_185)
	.align		4
.L_185:
        /*0418*/ 	.word	index@(_ZN7cutlass13device_kernelIN5flash11enable_sm90INS1_16FlashAttnFwdSm90INS1_25CollectiveMainloopFwdSm90ILi2EN4cute5tupleIJNS5_1CILi1EEES8_S8_EEENS6_IJNS7_ILi128EEENS7_ILi80EEENS7_ILi256EEEEEELi256ENS_10bfloat16_tEfNS_4arch4Sm90ELb0ELb0ELb0ELb1ELb1ELb0ELb0ELb1ELb1ELb1ELb1ELb0EEENS1_21CollectiveEpilogueFwdINS6_IJSA_SC_SB_EEES9_SE_SG_Li256ELb1ELb1ELb1ELb0EEENS1_36VarlenDynamicPersistentTileSchedulerILi128ELi80ELi256ELi128ELb1ELb1ELb1ELb0ELb1ELb1EEEEEEEEEvNT_6ParamsE)
        /*041c*/ 	.word	0x00000000


	//----- nvinfo : EIATTR_REGCOUNT
	.align		4
.L_186:
        /*0420*/ 	.byte	0x04, 0x2f
        /*0422*/ 	.short	(.L_188 - .L_187)
	.align		4
.L_187:
        /*0424*/ 	.word	index@(_ZN7cutlass13device_kernelIN5flash11enable_sm90INS1_16FlashAttnFwdSm90INS1_25CollectiveMainloopFwdSm90ILi2EN4cute5tupleIJNS5_1CILi1EEES8_S8_EEENS6_IJNS7_ILi128EEENS7_ILi80EEENS7_ILi256EEEEEELi256ENS_10bfloat16_tEfNS_4arch4Sm90ELb0ELb0ELb0ELb0ELb1ELb0ELb0ELb1ELb1ELb1ELb1ELb0EEENS1_21CollectiveEpilogueFwdINS6_IJSA_SC_SB_EEES9_SE_SG_Li256ELb0ELb1ELb1ELb0EEENS1_19SingleTileSchedulerILb0ELb1ELb1ELi128EEEEEEEEEvNT_6ParamsE)
        /*0428*/ 	.word	0x00000004


	//----- nvinfo : EIATTR_FRAME_SIZE
	.align		4
.L_188:
        /*042c*/ 	.byte	0x04, 0x11
        /*042e*/ 	.short	(.L_190 - .L_189)
	.align		4
.L_189:
        /*0430*/ 	.word	index@(_ZN7cutlass13device_kernelIN5flash11enable_sm90INS1_16FlashAttnFwdSm90INS1_25CollectiveMainloopFwdSm90ILi2EN4cute5tupleIJNS5_1CILi1EEES8_S8_EEENS6_IJNS7_ILi128EEENS7_ILi80EEENS7_ILi256EEEEEELi256ENS_10bfloat16_tEfNS_4arch4Sm90ELb0ELb0ELb0ELb0ELb1ELb0ELb0ELb1ELb1ELb1ELb1ELb0EEENS1_21CollectiveEpilogueFwdINS6_IJSA_SC_SB_EEES9_SE_SG_Li256ELb0ELb1ELb1ELb0EEENS1_19SingleTileSchedulerILb0ELb1ELb1ELi128EEEEEEEEEvNT_6ParamsE)
        /*0434*/ 	.word	0x00000000


	//----- nvinfo : EIATTR_MIN_STACK_SIZE
	.align		4
.L_190:
        /*0438*/ 	.byte	0x04, 0x12
        /*043a*/ 	.short	(.L_192 - .L_191)
	.align		4
.L_191:
        /*043c*/ 	.word	index@(_ZN7cutlass13device_kernelIN5flash11enable_sm90INS1_16FlashAttnFwdSm90INS1_25CollectiveMainloopFwdSm90ILi2EN4cute5tupleIJNS5_1CILi1EEES8_S8_EEENS6_IJNS7_ILi128EEENS7_ILi80EEENS7_ILi256EEEEEELi256ENS_10bfloat16_tEfNS_4arch4Sm90ELb0ELb0ELb0ELb0ELb1ELb0ELb0ELb1ELb1ELb1ELb1ELb0EEENS1_21CollectiveEpilogueFwdINS6_IJSA_SC_SB_EEES9_SE_SG_Li256ELb0ELb1ELb1ELb0EEENS1_19SingleTileSchedulerILb0ELb1ELb1ELi128EEEEEEEEEvNT_6ParamsE)
        /*0440*/ 	.word	0x00000000


	//----- nvinfo : EIATTR_MIN_STACK_SIZE
	.align		4
.L_192:
        /*0444*/ 	.byte	0x04, 0x12
        /*0446*/ 	.short	(.L_194 - .L_193)
	.align		4
.L_193:
        /*0448*/ 	.word	index@(_ZN7cutlass13device_kernelIN5flash11enable_sm90INS1_16FlashAttnFwdSm90INS1_25CollectiveMainloopFwdSm90ILi2EN4cute5tupleIJNS5_1CILi1EEES8_S8_EEENS6_IJNS7_ILi128EEENS7_ILi80EEENS7_ILi256EEEEEELi256ENS_10bfloat16_tEfNS_4arch4Sm90ELb0ELb0ELb0ELb1ELb1ELb0ELb0ELb1ELb1ELb1ELb1ELb0EEENS1_21CollectiveEpilogueFwdINS6_IJSA_SC_SB_EEES9_SE_SG_Li256ELb1ELb1ELb1ELb0EEENS1_36VarlenDynamicPersistentTileSchedulerILi128ELi80ELi256ELi128ELb1ELb1ELb1ELb0ELb1ELb1EEEEEEEEEvNT_6ParamsE)
        /*044c*/ 	.word	0x00000000


	//----- nvinfo : EIATTR_MIN_STACK_SIZE
	.align		4
.L_194:
        /*0450*/ 	.byte	0x04, 0x12
        /*0452*/ 	.short	(.L_196 - .L_195)
	.align		4
.L_195:
        /*0454*/ 	.word	index@(_ZN7cutlass13device_kernelIN5flash11enable_sm90INS1_16FlashAttnFwdSm90INS1_25CollectiveMainloopFwdSm90ILi2EN4cute5tupleIJNS5_1CILi1EEES8_S8_EEENS6_IJNS7_ILi128EEENS7_ILi80EEENS7_ILi256EEEEEELi256ENS_10bfloat16_tEfNS_4arch4Sm90ELb0ELb0ELb0ELb1ELb1ELb1ELb0ELb1ELb1ELb1ELb1ELb0EEENS1_21CollectiveEpilogueFwdINS6_IJSA_SC_SB_EEES9_SE_SG_Li256ELb1ELb1ELb1ELb0EEENS1_36VarlenDynamicPersistentTileSchedulerILi128ELi80ELi256ELi128ELb1ELb1ELb1ELb0ELb1ELb1EEEEEEEEEvNT_6ParamsE)
        /*0458*/ 	.word	0x00000000


	//----- nvinfo : EIATTR_MIN_STACK_SIZE
	.align		4
.L_196:
        /*045c*/ 	.byte	0x04, 0x12
        /*045e*/ 	.short	(.L_198 - .L_197)
	.align		4
.L_197:
        /*0460*/ 	.word	index@(_ZN7cutlass13device_kernelIN5flash11enable_sm90INS1_16FlashAttnFwdSm90INS1_25CollectiveMainloopFwdSm90ILi2EN4cute5tupleIJNS5_1CILi1EEES8_S8_EEENS6_IJNS7_ILi128EEENS7_ILi64EEENS7_ILi256EEEEEELi256ENS_10bfloat16_tEfNS_4arch4Sm90ELb0ELb1ELb0ELb0ELb1ELb0ELb0ELb1ELb1ELb1ELb1ELb0EEENS1_21CollectiveEpilogueFwdINS6_IJSA_SC_SB_EEES9_SE_SG_Li256ELb0ELb1ELb1ELb0EEENS1_19SingleTileSchedulerILb0ELb1ELb1ELi128EEEEEEEEEvNT_6ParamsE)
        /*0464*/ 	.word	0x00000000


	//----- nvinfo : EIATTR_MIN_STACK_SIZE
	.align		4
.L_198:
        /*0468*/ 	.byte	0x04, 0x12
        /*046a*/ 	.short	(.L_200 - .L_199)
	.align		4
.L_199:
        /*046c*/ 	.word	index@(_ZN7cutlass13device_kernelIN5flash11enable_sm90INS1_16FlashAttnFwdSm90INS1_25CollectiveMainloopFwdSm90ILi2EN4cute5tupleIJNS5_1CILi1EEES8_S8_EEENS6_IJNS7_ILi128EEENS7_ILi64EEENS7_ILi256EEEEEELi256ENS_10bfloat16_tEfNS_4arch4Sm90ELb0ELb1ELb0ELb1ELb1ELb0ELb0ELb1ELb1ELb1ELb1ELb0EEENS1_21CollectiveEpilogueFwdINS6_IJSA_SC_SB_EEES9_SE_SG_Li256ELb1ELb1ELb1ELb0EEENS1_36VarlenDynamicPersistentTileSchedulerILi128ELi64ELi256ELi128ELb1ELb1ELb1ELb1ELb0ELb1EEEEEEEEEvNT_6ParamsE)
        /*0470*/ 	.word	0x00000000


	//----- nvinfo : EIATTR_MIN_STACK_SIZE
	.align		4
.L_200:
        /*0474*/ 	.byte	0x04, 0x12
        /*0476*/ 	.short	(.L_202 - .L_201)
	.align		4
.L_201:
        /*0478*/ 	.word	index@(_ZN7cutlass13device_kernelIN5flash11enable_sm90INS1_16FlashAttnFwdSm90INS1_25CollectiveMainloopFwdSm90ILi2EN4cute5tupleIJNS5_1CILi1EEES8_S8_EEENS6_IJNS7_ILi128EEENS7_ILi64EEENS7_ILi256EEEEEELi256ENS_10bfloat16_tEfNS_4arch4Sm90ELb0ELb1ELb0ELb1ELb1ELb1ELb0ELb1ELb1ELb1ELb1ELb0EEENS1_21CollectiveEpilogueFwdINS6_IJSA_SC_SB_EEES9_SE_SG_Li256ELb1ELb1ELb1ELb0EEENS1_36VarlenDynamicPersistentTileSchedulerILi128ELi64ELi256ELi128ELb1ELb1ELb1ELb1ELb0ELb1EEEEEEEEEvNT_6ParamsE)
        /*047c*/ 	.word	0x00000000


	//----- nvinfo : EIATTR_MIN_STACK_SIZE
	.align		4
.L_202:
        /*0480*/ 	.byte	0x04, 0x12
        /*0482*/ 	.short	(.L_204 - .L_203)
	.align		4
.L_203:
        /*0484*/ 	.word	index@(_ZN7cutlass13device_kernelIN5flash11enable_sm90INS1_16FlashAttnFwdSm90INS1_25CollectiveMainloopFwdSm90ILi2EN4cute5tupleIJNS5_1CILi1EEES8_S8_EEENS6_IJNS7_ILi128EEENS7_ILi80EEENS7_ILi256EEEEEELi256ENS_10bfloat16_tEfNS_4arch4Sm90ELb1ELb0ELb0ELb0ELb1ELb0ELb0ELb1ELb1ELb1ELb1ELb0EEENS1_21CollectiveEpilogueFwdINS6_IJSA_SC_SB_EEES9_SE_SG_Li256ELb0ELb1ELb1ELb0EEENS1_19SingleTileSchedulerILb0ELb1ELb1ELi128EEEEEEEEEvNT_6ParamsE)
        /*0488*/ 	.word	0x00000000


	//----- nvinfo : EIATTR_MIN_STACK_SIZE
	.align		4
.L_204:
        /*048c*/ 	.byte	0x04, 0x12
        /*048e*/ 	.short	(.L_206 - .L_205)
	.align		4
.L_205:
        /*0490*/ 	.word	index@(_ZN7cutlass13device_kernelIN5flash11enable_sm90INS1_16FlashAttnFwdSm90INS1_25CollectiveMainloopFwdSm90ILi2EN4cute5tupleIJNS5_1CILi1EEES8_S8_EEENS6_IJNS7_ILi128EEENS7_ILi80EEENS7_ILi256EEEEEELi256ENS_10bfloat16_tEfNS_4arch4Sm90ELb1ELb0ELb0ELb1ELb1ELb0ELb0ELb1ELb1ELb1ELb1ELb0EEENS1_21CollectiveEpilogueFwdINS6_IJSA_SC_SB_EEES9_SE_SG_Li256ELb1ELb1ELb1ELb0EEENS1_36VarlenDynamicPersistentTileSchedulerILi128ELi80ELi256ELi128ELb1ELb1ELb1ELb1ELb1ELb1EEEEEEEEEvNT_6ParamsE)
        /*0494*/ 	.word	0x00000000


	//----- nvinfo : EIATTR_MIN_STACK_SIZE
	.align		4
.L_206:
        /*0498*/ 	.byte	0x04, 0x12
        /*049a*/ 	.short	(.L_208 - .L_207)
	.align		4
.L_207:
        /*049c*/ 	.word	index@(_ZN7cutlass13device_kernelIN5flash11enable_sm90INS1_16FlashAttnFwdSm90INS1_25CollectiveMainloopFwdSm90ILi2EN4cute5tupleIJNS5_1CILi1EEES8_S8_EEENS6_IJNS7_ILi128EEENS7_ILi80EEENS7_ILi256EEEEEELi256ENS_10bfloat16_tEfNS_4arch4Sm90ELb1ELb0ELb0ELb1ELb1ELb1ELb0ELb1ELb1ELb1ELb1ELb0EEENS1_21CollectiveEpilogueFwdINS6_IJSA_SC_SB_EEES9_SE_SG_Li256ELb1ELb1ELb1ELb0EEENS1_36VarlenDynamicPersistentTileSchedulerILi128ELi80ELi256ELi128ELb1ELb1ELb1ELb1ELb1ELb1EEEEEEEEEvNT_6ParamsE)
        /*04a0*/ 	.word	0x00000000


	//----- nvinfo : EIATTR_MIN_STACK_SIZE
	.align		4
.L_208:
        /*04a4*/ 	.byte	0x04, 0x12
        /*04a6*/ 	.short	(.L_210 - .L_209)
	.align		4
.L_209:
        /*04a8*/ 	.word	index@(_ZN7cutlass13device_kernelIN5flash11enable_sm90INS1_16FlashAttnFwdSm90INS1_25CollectiveMainloopFwdSm90ILi2EN4cute5tupleIJNS5_1CILi1EEES8_S8_EEENS6_IJNS7_ILi128EEENS7_ILi96EEENS7_ILi192EEEEEELi192ENS_10bfloat16_tEfNS_4arch4Sm90ELb0ELb0ELb0ELb0ELb1ELb0ELb0ELb1ELb1ELb1ELb1ELb0EEENS1_21CollectiveEpilogueFwdINS6_IJSA_SC_SB_EEES9_SE_SG_Li256ELb0ELb1ELb1ELb0EEENS1_19SingleTileSchedulerILb0ELb1ELb1ELi128EEEEEEEEEvNT_6ParamsE)
        /*04ac*/ 	.word	0x00000000


	//----- nvinfo : EIATTR_MIN_STACK_SIZE
	.align		4
.L_210:
        /*04b0*/ 	.byte	0x04, 0x12
        /*04b2*/ 	.short	(.L_212 - .L_211)
	.align		4
.L_211:
        /*04b4*/ 	.word	index@(_ZN7cutlass13device_kernelIN5flash11enable_sm90INS1_16FlashAttnFwdSm90INS1_25CollectiveMainloopFwdSm90ILi2EN4cute5tupleIJNS5_1CILi1EEES8_S8_EEENS6_IJNS7_ILi128EEENS7_ILi96EEENS7_ILi192EEEEEELi192ENS_10bfloat16_tEfNS_4arch4Sm90ELb0ELb0ELb0ELb1ELb1ELb0ELb0ELb1ELb1ELb1ELb1ELb0EEENS1_21CollectiveEpilogueFwdINS6_IJSA_SC_SB_EEES9_SE_SG_Li256ELb1ELb1ELb1ELb0EEENS1_36VarlenDynamicPersistentTileSchedulerILi128ELi96ELi256ELi128ELb1ELb1ELb1ELb0ELb1ELb1EEEEEEEEEvNT_6ParamsE)
        /*04b8*/ 	.word	0x00000000


	//----- nvinfo : EIATTR_MIN_STACK_SIZE
	.align		4
.L_212:
        /*04bc*/ 	.byte	0x04, 0x12
        /*04be*/ 	.short	(.L_214 - .L_213)
	.align		4
.L_213:
        /*04c0*/ 	.word	index@(_ZN7cutlass13device_kernelIN5flash11enable_sm90INS1_16FlashAttnFwdSm90INS1_25CollectiveMainloopFwdSm90ILi2EN4cute5tupleIJNS5_1CILi1EEES8_S8_EEENS6_IJNS7_ILi128EEENS7_ILi96EEENS7_ILi192EEEEEELi192ENS_10bfloat16_tEfNS_4arch4Sm90ELb0ELb0ELb0ELb1ELb1ELb1ELb0ELb1ELb1ELb1ELb1ELb0EEENS1_21CollectiveEpilogueFwdINS6_IJSA_SC_SB_EEES9_SE_SG_Li256ELb1ELb1ELb1ELb0EEENS1_36VarlenDynamicPersistentTileSchedulerILi128ELi96ELi256ELi128ELb1ELb1ELb1ELb0ELb1ELb1EEEEEEEEEvNT_6ParamsE)
        /*04c4*/ 	.word	0x00000000


	//----- nvinfo : EIATTR_MIN_STACK_SIZE
	.align		4
.L_214:
        /*04c8*/ 	.byte	0x04, 0x12
        /*04ca*/ 	.short	(.L_216 - .L_215)
	.align		4
.L_215:
        /*04cc*/ 	.word	index@(_ZN7cutlass13device_kernelIN5flash11enable_sm90INS1_16FlashAttnFwdSm90INS1_25CollectiveMainloopFwdSm90ILi2EN4cute5tupleIJNS5_1CILi1EEES8_S8_EEENS6_IJNS7_ILi128EEENS7_ILi96EEENS7_ILi192EEEEEELi192ENS_10bfloat16_tEfNS_4arch4Sm90ELb0ELb1ELb0ELb0ELb1ELb0ELb0ELb1ELb1ELb1ELb1ELb0EEENS1_21CollectiveEpilogueFwdINS6_IJSA_SC_SB_EEES9_SE_SG_Li256ELb0ELb1ELb1ELb0EEENS1_19SingleTileSchedulerILb0ELb1ELb1ELi128EEEEEEEEEvNT_6ParamsE)
        /*04d0*/ 	.word	0x00000000


	//----- nvinfo : EIATTR_MIN_STACK_SIZE
	.align		4
.L_216:
        /*04d4*/ 	.byte	0x04, 0x12
        /*04d6*/ 	.short	(.L_218 - .L_217)
	.align		4
.L_217:
        /*04d8*/ 	.word	index@(_ZN7cutlass13device_kernelIN5flash11enable_sm90INS1_16FlashAttnFwdSm90INS1_25CollectiveMainloopFwdSm90ILi2EN4cute5tupleIJNS5_1CILi1EEES8_S8_EEENS6_IJNS7_ILi128EEENS7_ILi96EEENS7_ILi192EEEEEELi192ENS_10bfloat16_tEfNS_4arch4Sm90ELb0ELb1ELb0ELb1ELb1ELb0ELb0ELb1ELb1ELb1ELb1ELb0EEENS1_21CollectiveEpilogueFwdINS6_IJSA_SC_SB_EEES9_SE_SG_Li256ELb1ELb1ELb1ELb0EEENS1_36VarlenDynamicPersistentTileSchedulerILi128ELi96ELi256ELi128ELb1ELb1ELb1ELb1ELb0ELb1EEEEEEEEEvNT_6ParamsE)
        /*04dc*/ 	.word	0x00000000


	//----- nvinfo : EIATTR_MIN_STACK_SIZE
	.align		4
.L_218:
        /*04e0*/ 	.byte	0x04, 0x12
        /*04e2*/ 	.short	(.L_220 - .L_219)
	.align		4
.L_219:
        /*04e4*/ 	.word	index@(_ZN7cutlass13device_kernelIN5flash11enable_sm90INS1_16FlashAttnFwdSm90INS1_25CollectiveMainloopFwdSm90ILi2EN4cute5tupleIJNS5_1CILi1EEES8_S8_EEENS6_IJNS7_ILi128EEENS7_ILi96EEENS7_ILi192EEEEEELi192ENS_10bfloat16_tEfNS_4arch4Sm90ELb0ELb1ELb0ELb1ELb1ELb1ELb0ELb1ELb1ELb1ELb1ELb0EEENS1_21CollectiveEpilogueFwdINS6_IJSA_SC_SB_EEES9_SE_SG_Li256ELb1ELb1ELb1ELb0EEENS1_36VarlenDynamicPersistentTileSchedulerILi128ELi96ELi256ELi128ELb1ELb1ELb1ELb1ELb0ELb1EEEEEEEEEvNT_6ParamsE)
        /*04e8*/ 	.word	0x00000000


	//----- nvinfo : EIATTR_MIN_STACK_SIZE
	.align		4
.L_220:
        /*04ec*/ 	.byte	0x04, 0x12
        /*04ee*/ 	.short	(.L_222 - .L_221)
	.align		4
.L_221:
        /*04f0*/ 	.word	index@(_ZN7cutlass13device_kernelIN5flash11enable_sm90INS1_16FlashAttnFwdSm90INS1_25CollectiveMainloopFwdSm90ILi2EN4cute5tupleIJNS5_1CILi1EEES8_S8_EEENS6_IJNS7_ILi128EEENS7_ILi96EEENS7_ILi192EEEEEELi192ENS_10bfloat16_tEfNS_4arch4Sm90ELb1ELb0ELb0ELb0ELb1ELb0ELb0ELb1ELb1ELb1ELb1ELb0EEENS1_21CollectiveEpilogueFwdINS6_IJSA_SC_SB_EEES9_SE_SG_Li256ELb0ELb1ELb1ELb0EEENS1_19SingleTileSchedulerILb0ELb1ELb1ELi128EEEEEEEEEvNT_6ParamsE)
        /*04f4*/ 	.word	0x00000000


	//----- nvinfo : EIATTR_MIN_STACK_SIZE
	.align		4
.L_222:
        /*04f8*/ 	.byte	0x04, 0x12
        /*04fa*/ 	.short	(.L_224 - .L_223)
	.align		4
.L_223:
        /*04fc*/ 	.word	index@(_ZN7cutlass13device_kernelIN5flash11enable_sm90INS1_16FlashAttnFwdSm90INS1_25CollectiveMainloopFwdSm90ILi2EN4cute5tupleIJNS5_1CILi1EEES8_S8_EEENS6_IJNS7_ILi128EEENS7_ILi96EEENS7_ILi192EEEEEELi192ENS_10bfloat16_tEfNS_4arch4Sm90ELb1ELb0ELb0ELb1ELb1ELb0ELb0ELb1ELb1ELb1ELb1ELb0EEENS1_21CollectiveEpilogueFwdINS6_IJSA_SC_SB_EEES9_SE_SG_Li256ELb1ELb1ELb1ELb0EEENS1_36VarlenDynamicPersistentTileSchedulerILi128ELi96ELi256ELi128ELb1ELb1ELb1ELb1ELb1ELb1EEEEEEEEEvNT_6ParamsE)
        /*0500*/ 	.word	0x00000000


	//----- nvinfo : EIATTR_MIN_STACK_SIZE
	.align		4
.L_224:
        /*0504*/ 	.byte	0x04, 0x12
        /*0506*/ 	.short	(.L_226 - .L_225)
	.align		4
.L_225:
        /*0508*/ 	.word	index@(_ZN7cutlass13device_kernelIN5flash11enable_sm90INS1_16FlashAttnFwdSm90INS1_25CollectiveMainloopFwdSm90ILi2EN4cute5tupleIJNS5_1CILi1EEES8_S8_EEENS6_IJNS7_ILi128EEENS7_ILi96EEENS7_ILi192EEEEEELi192ENS_10bfloat16_tEfNS_4arch4Sm90ELb1ELb0ELb0ELb1ELb1ELb1ELb0ELb1ELb1ELb1ELb1ELb0EEENS1_21CollectiveEpilogueFwdINS6_IJSA_SC_SB_EEES9_SE_SG_Li256ELb1ELb1ELb1ELb0EEENS1_36VarlenDynamicPersistentTileSchedulerILi128ELi96ELi256ELi128ELb1ELb1ELb1ELb1ELb1ELb1EEEEEEEEEvNT_6ParamsE)
        /*050c*/ 	.word	0x00000000


	//----- nvinfo : EIATTR_MIN_STACK_SIZE
	.align		4
.L_226:
        /*0510*/ 	.byte	0x04, 0x12
        /*0512*/ 	.short	(.L_228 - .L_227)
	.align		4
.L_227:
        /*0514*/ 	.word	index@(_ZN7cutlass13device_kernelIN5flash11enable_sm90INS1_16FlashAttnFwdSm90INS1_25CollectiveMainloopFwdSm90ILi2EN4cute5tupleIJNS5_1CILi1EEES8_S8_EEENS6_IJNS7_ILi128EEESA_SA_EEELi128ENS_10bfloat16_tEfNS_4arch4Sm90ELb0ELb0ELb0ELb0ELb1ELb0ELb0ELb1ELb1ELb1ELb1ELb0EEENS1_21CollectiveEpilogueFwdISB_S9_SC_SE_Li256ELb0ELb1ELb1ELb0EEENS1_19SingleTileSchedulerILb0ELb1ELb1ELi128EEEEEEEEEvNT_6ParamsE)
        /*0518*/ 	.word	0x00000000


	//----- nvinfo : EIATTR_MIN_STACK_SIZE
	.align		4
.L_228:
        /*051c*/ 	.byte	0x04, 0x12
        /*051e*/ 	.short	(.L_230 - .L_229)
	.align		4
.L_229:
        /*0520*/ 	.word	index@(_ZN7cutlass13device_kernelIN5flash11enable_sm90INS1_16FlashAttnFwdSm90INS1_25CollectiveMainloopFwdSm90ILi2EN4cute5tupleIJNS5_1CILi1EEES8_S8_EEENS6_IJNS7_ILi128EEESA_SA_EEELi128ENS_10bfloat16_tEfNS_4arch4Sm90ELb0ELb0ELb0ELb1ELb1ELb0ELb0ELb1ELb1ELb1ELb1ELb0EEENS1_21CollectiveEpilogueFwdISB_S9_SC_SE_Li256ELb1ELb1ELb1ELb0EEENS1_36VarlenDynamicPersistentTileSchedulerILi128ELi128ELi256ELi128ELb1ELb1ELb1ELb0ELb1ELb1EEEEEEEEEvNT_6ParamsE)
        /*0524*/ 	.word	0x00000000


	//----- nvinfo : EIATTR_MIN_STACK_SIZE
	.align		4
.L_230:
        /*0528*/ 	.byte	0x04, 0x12
        /*052a*/ 	.short	(.L_232 - .L_231)
	.align		4
.L_231:
        /*052c*/ 	.word	index@(_ZN7cutlass13device_kernelIN5flash11enable_sm90INS1_16FlashAttnFwdSm90INS1_25CollectiveMainloopFwdSm90ILi2EN4cute5tupleIJNS5_1CILi1EEES8_S8_EEENS6_IJNS7_ILi128EEESA_SA_EEELi128ENS_10bfloat16_tEfNS_4arch4Sm90ELb0ELb0ELb0ELb1ELb1ELb1ELb0ELb1ELb1ELb1ELb1ELb0EEENS1_21CollectiveEpilogueFwdISB_S9_SC_SE_Li256ELb1ELb1ELb1ELb0EEENS1_36VarlenDynamicPersistentTileSchedulerILi128ELi128ELi256ELi128ELb1ELb1ELb1ELb0ELb1ELb1EEEEEEEEEvNT_6ParamsE)
        /*0530*/ 	.word	0x00000000


	//----- nvinfo : EIATTR_MIN_STACK_SIZE
	.align		4
.L_232:
        /*0534*/ 	.byte	0x04, 0x12
        /*0536*/ 	.short	(.L_234 - .L_233)
	.align		4
.L_233:
        /*0538*/ 	.word	index@(_ZN7cutlass13device_kernelIN5flash11enable_sm90INS1_16FlashAttnFwdSm90INS1_25CollectiveMainloopFwdSm90ILi2EN4cute5tupleIJNS5_1CILi1EEES8_S8_EEENS6_IJNS7_ILi128EEESA_SA_EEELi128ENS_10bfloat16_tEfNS_4arch4Sm90ELb0ELb1ELb0ELb0ELb1ELb0ELb0ELb1ELb1ELb1ELb1ELb0EEENS1_21CollectiveEpilogueFwdISB_S9_SC_SE_Li256ELb0ELb1ELb1ELb0EEENS1_19SingleTileSchedulerILb0ELb1ELb1ELi128EEEEEEEEEvNT_6ParamsE)
        /*053c*/ 	.word	0x00000000


	//----- nvinfo : EIATTR_MIN_STACK_SIZE
	.align		4
.L_234:
        /*0540*/ 	.byte	0x04, 0x12
        /*0542*/ 	.short	(.L_236 - .L_235)
	.align		4
.L_235:
        /*0544*/ 	.word	index@(_ZN7cutlass13device_kernelIN5flash11enable_sm90INS1_16FlashAttnFwdSm90INS1_25CollectiveMainloopFwdSm90ILi2EN4cute5tupleIJNS5_1CILi1EEES8_S8_EEENS6_IJNS7_ILi128EEESA_SA_EEELi128ENS_10bfloat16_tEfNS_4arch4Sm90ELb0ELb1ELb0ELb1ELb1ELb0ELb0ELb1ELb1ELb1ELb1ELb0EEENS1_21CollectiveEpilogueFwdISB_S9_SC_SE_Li256ELb1ELb1ELb1ELb0EEENS1_36VarlenDynamicPersistentTileSchedulerILi128ELi128ELi256ELi128ELb1ELb1ELb1ELb1ELb0ELb1EEEEEEEEEvNT_6ParamsE)
        /*0548*/ 	.word	0x00000000


	//----- nvinfo : EIATTR_MIN_STACK_SIZE
	.align		4
.L_236:
        /*054c*/ 	.byte	0x04, 0x12
        /*054e*/ 	.short	(.L_238 - .L_237)
	.align		4
.L_237:
        /*0550*/ 	.word	index@(_ZN7cutlass13device_kernelIN5flash11enable_sm90INS1_16FlashAttnFwdSm90INS1_25CollectiveMainloopFwdSm90ILi2EN4cute5tupleIJNS5_1CILi1EEES8_S8_EEENS6_IJNS7_ILi128EEESA_SA_EEELi128ENS_10bfloat16_tEfNS_4arch4Sm90ELb0ELb1ELb0ELb1ELb1ELb1ELb0ELb1ELb1ELb1ELb1ELb0EEENS1_21CollectiveEpilogueFwdISB_S9_SC_SE_Li256ELb1ELb1ELb1ELb0EEENS1_36VarlenDynamicPersistentTileSchedulerILi128ELi128ELi256ELi128ELb1ELb1ELb1ELb1ELb0ELb1EEEEEEEEEvNT_6ParamsE)
        /*0554*/ 	.word	0x00000000


	//----- nvinfo : EIATTR_MIN_STACK_SIZE
	.align		4
.L_238:
        /*0558*/ 	.byte	0x04, 0x12
        /*055a*/ 	.short	(.L_240 - .L_239)
	.align		4
.L_239:
        /*055c*/ 	.word	index@(_ZN7cutlass13device_kernelIN5flash11enable_sm90INS1_16FlashAttnFwdSm90INS1_25CollectiveMainloopFwdSm90ILi2EN4cute5tupleIJNS5_1CILi1EEES8_S8_EEENS6_IJNS7_ILi128EEESA_SA_EEELi128ENS_10bfloat16_tEfNS_4arch4Sm90ELb1ELb0ELb0ELb0ELb1ELb0ELb0ELb1ELb1ELb1ELb1ELb0EEENS1_21CollectiveEpilogueFwdISB_S9_SC_SE_Li256ELb0ELb1ELb1ELb0EEENS1_19SingleTileSchedulerILb0ELb1ELb1ELi128EEEEEEEEEvNT_6ParamsE)
        /*0560*/ 	.word	0x00000000


	//----- nvinfo : EIATTR_MIN_STACK_SIZE
	.align		4
.L_240:
        /*0564*/ 	.byte	0x04, 0x12
        /*0566*/ 	.short	(.L_242 - .L_241)
	.align		4
.L_241:
        /*0568*/ 	.word	index@(_ZN7cutlass13device_kernelIN5flash11enable_sm90INS1_16FlashAttnFwdSm90INS1_25CollectiveMainloopFwdSm90ILi2EN4cute5tupleIJNS5_1CILi1EEES8_S8_EEENS6_IJNS7_ILi128EEESA_SA_EEELi128ENS_10bfloat16_tEfNS_4arch4Sm90ELb1ELb0ELb0ELb1ELb1ELb0ELb0ELb1ELb1ELb1ELb1ELb0EEENS1_21CollectiveEpilogueFwdISB_S9_SC_SE_Li256ELb1ELb1ELb1ELb0EEENS1_36VarlenDynamicPersistentTileSchedulerILi128ELi128ELi256ELi128ELb1ELb1ELb1ELb1ELb1ELb1EEEEEEEEEvNT_6ParamsE)
        /*056c*/ 	.word	0x00000000


	//----- nvinfo : EIATTR_MIN_STACK_SIZE
	.align		4
.L_242:
        /*0570*/ 	.byte	0x04, 0x12
        /*0572*/ 	.short	(.L_244 - .L_243)
	.align		4
.L_243:
        /*0574*/ 	.word	index@(_ZN7cutlass13device_kernelIN5flash11enable_sm90INS1_16FlashAttnFwdSm90INS1_25CollectiveMainloopFwdSm90ILi2EN4cute5tupleIJNS5_1CILi1EEES8_S8_EEENS6_IJNS7_ILi128EEESA_SA_EEELi128ENS_10bfloat16_tEfNS_4arch4Sm90ELb1ELb0ELb0ELb1ELb1ELb1ELb0ELb1ELb1ELb1ELb1ELb0EEENS1_21CollectiveEpilogueFwdISB_S9_SC_SE_Li256ELb1ELb1ELb1ELb0EEENS1_36VarlenDynamicPersistentTileSchedulerILi128ELi128ELi256ELi128ELb1ELb1ELb1ELb1ELb1ELb1EEEEEEEEEvNT_6ParamsE)
        /*0578*/ 	.word	0x00000000


	//----- nvinfo : EIATTR_MIN_STACK_SIZE
	.align		4
.L_244:
        /*057c*/ 	.byte	0x04, 0x12
        /*057e*/ 	.short	(.L_246 - .L_245)
	.align		4
.L_245:
        /*0580*/ 	.word	index@(_ZN7cutlass13device_kernelIN5flash11enable_sm90INS1_16FlashAttnFwdSm90INS1_25CollectiveMainloopFwdSm90ILi2EN4cute5tupleIJNS5_1CILi1EEES8_S8_EEENS6_IJNS7_ILi192EEENS7_ILi128EEENS7_ILi96EEEEEELi96ENS_10bfloat16_tEfNS_4arch4Sm90ELb0ELb0ELb0ELb0ELb1ELb0ELb0ELb0ELb1ELb1ELb1ELb0EEENS1_21CollectiveEpilogueFwdINS6_IJSA_SC_SB_EEES9_SE_SG_Li384ELb0ELb1ELb1ELb0EEENS1_19SingleTileSchedulerILb0ELb1ELb1ELi192EEEEEEEEEvNT_6ParamsE)
        /*0584*/ 	.word	0x00000000


	//----- nvinfo : EIATTR_MIN_STACK_SIZE
	.align		4
.L_246:
        /*0588*/ 	.byte	0x04, 0x12
        /*058a*/ 	.short	(.L_248 - .L_247)
	.align		4
.L_247:
        /*058c*/ 	.word	index@(_ZN7cutlass13device_kernelIN5flash11enable_sm90INS1_16FlashAttnFwdSm90INS1_25CollectiveMainloopFwdSm90ILi2EN4cute5tupleIJNS5_1CILi1EEES8_S8_EEENS6_IJNS7_ILi192EEENS7_ILi128EEENS7_ILi96EEEEEELi96ENS_10bfloat16_tEfNS_4arch4Sm90ELb0ELb0ELb0ELb1ELb1ELb0ELb0ELb0ELb1ELb1ELb1ELb0EEENS1_21CollectiveEpilogueFwdINS6_IJSA_SC_SB_EEES9_SE_SG_Li384ELb1ELb1ELb1ELb0EEENS1_36VarlenDynamicPersistentTileSchedulerILi192ELi128ELi384ELi128ELb1ELb1ELb1ELb0ELb1ELb1EEEEEEEEEvNT_6ParamsE)
        /*0590*/ 	.word	0x00000000


	//----- nvinfo : EIATTR_MIN_STACK_SIZE
	.align		4
.L_248:
        /*0594*/ 	.byte	0x04, 0x12
        /*0596*/ 	.short	(.L_250 - .L_249)
	.align		4
.L_249:
        /*0598*/ 	.word	index@(_ZN7cutlass13device_kernelIN5flash11enable_sm90INS1_16FlashAttnFwdSm90INS1_25CollectiveMainloopFwdSm90ILi2EN4cute5tupleIJNS5_1CILi1EEES8_S8_EEENS6_IJNS7_ILi192EEENS7_ILi128EEENS7_ILi96EEEEEELi96ENS_10bfloat16_tEfNS_4arch4Sm90ELb0ELb0ELb0ELb1ELb1ELb1ELb0ELb0ELb1ELb1ELb1ELb0EEENS1_21CollectiveEpilogueFwdINS6_IJSA_SC_SB_EEES9_SE_SG_Li384ELb1ELb1ELb1ELb0EEENS1_36VarlenDynamicPersistentTileSchedulerILi192ELi128ELi384ELi128ELb1ELb1ELb1ELb0ELb1ELb1EEEEEEEEEvNT_6ParamsE)
        /*059c*/ 	.word	0x00000000


	//----- nvinfo : EIATTR_MIN_STACK_SIZE
	.align		4
.L_250:
        /*05a0*/ 	.byte	0x04, 0x12
        /*05a2*/ 	.short	(.L_252 - .L_251)
	.align		4
.L_251:
        /*05a4*/ 	.word	index@(_ZN7cutlass13device_kernelIN5flash11enable_sm90INS1_16FlashAttnFwdSm90INS1_25CollectiveMainloopFwdSm90ILi2EN4cute5tupleIJNS5_1CILi1EEES8_S8_EEENS6_IJNS7_ILi192EEENS7_ILi128EEENS7_ILi96EEEEEELi96ENS_10bfloat16_tEfNS_4arch4Sm90ELb0ELb1ELb0ELb0ELb1ELb0ELb0ELb0ELb1ELb1ELb1ELb0EEENS1_21CollectiveEpilogueFwdINS6_IJSA_SC_SB_EEES9_SE_SG_Li384ELb0ELb1ELb1ELb0EEENS1_19SingleTileSchedulerILb0ELb1ELb1ELi192EEEEEEEEEvNT_6ParamsE)
        /*05a8*/ 	.word	0x00000000


	//----- nvinfo : EIATTR_MIN_STACK_SIZE
	.align		4
.L_252:
        /*05ac*/ 	.byte	0x04, 0x12
        /*05ae*/ 	.short	(.L_254 - .L_253)
	.align		4
.L_253:
        /*05b0*/ 	.word	index@(_ZN7cutlass13device_kernelIN5flash11enable_sm90INS1_16FlashAttnFwdSm90INS1_25CollectiveMainloopFwdSm90ILi2EN4cute5tupleIJNS5_1CILi1EEES8_S8_EEENS6_IJNS7_ILi192EEENS7_ILi128EEENS7_ILi96EEEEEELi96ENS_10bfloat16_tEfNS_4arch4Sm90ELb0ELb1ELb0ELb1ELb1ELb0ELb0ELb0ELb1ELb1ELb1ELb0EEENS1_21CollectiveEpilogueFwdINS6_IJSA_SC_SB_EEES9_SE_SG_Li384ELb1ELb1ELb1ELb0EEENS1_36VarlenDynamicPersistentTileSchedulerILi192ELi128ELi384ELi128ELb1ELb1ELb1ELb1ELb0ELb1EEEEEEEEEvNT_6ParamsE)
        /*05b4*/ 	.word	0x00000000


	//----- nvinfo : EIATTR_MIN_STACK_SIZE
	.align		4
.L_254:
        /*05b8*/ 	.byte	0x04, 0x12
        /*05ba*/ 	.short	(.L_256 - .L_255)
	.align		4
.L_255:
        /*05bc*/ 	.word	index@(_ZN7cutlass13device_kernelIN5flash11enable_sm90INS1_16FlashAttnFwdSm90INS1_25CollectiveMainloopFwdSm90ILi2EN4cute5tupleIJNS5_1CILi1EEES8_S8_EEENS6_IJNS7_ILi192EEENS7_ILi128EEENS7_ILi96EEEEEELi96ENS_10bfloat16_tEfNS_4arch4Sm90ELb0ELb1ELb0ELb1ELb1ELb1ELb0ELb0ELb1ELb1ELb1ELb0EEENS1_21CollectiveEpilogueFwdINS6_IJSA_SC_SB_EEES9_SE_SG_Li384ELb1ELb1ELb1ELb0EEENS1_36VarlenDynamicPersistentTileSchedulerILi192ELi128ELi384ELi128ELb1ELb1ELb1ELb1ELb0ELb1EEEEEEEEEvNT_6ParamsE)
        /*05c0*/ 	.word	0x00000000


	//----- nvinfo : EIATTR_MIN_STACK_SIZE
	.align		4
.L_256:
        /*05c4*/ 	.byte	0x04, 0x12
        /*05c6*/ 	.short	(.L_258 - .L_257)
	.align		4
.L_257:
        /*05c8*/ 	.word	index@(_ZN7cutlass13device_kernelIN5flash11enable_sm90INS1_16FlashAttnFwdSm90INS1_25CollectiveMainloopFwdSm90ILi2EN4cute5tupleIJNS5_1CILi1EEES8_S8_EEENS6_IJNS7_ILi192EEENS7_ILi128EEENS7_ILi96EEEEEELi96ENS_10bfloat16_tEfNS_4arch4Sm90ELb1ELb0ELb0ELb0ELb1ELb0ELb0ELb0ELb1ELb1ELb1ELb0EEENS1_21CollectiveEpilogueFwdINS6_IJSA_SC_SB_EEES9_SE_SG_Li384ELb0ELb1ELb1ELb0EEENS1_19SingleTileSchedulerILb0ELb1ELb1ELi192EEEEEEEEEvNT_6ParamsE)
        /*05cc*/ 	.word	0x00000000


	//----- nvinfo : EIATTR_MIN_STACK_SIZE
	.align		4
.L_258:
        /*05d0*/ 	.byte	0x04, 0x12
        /*05d2*/ 	.short	(.L_260 - .L_259)
	.align		4
.L_259:
        /*05d4*/ 	.word	index@(_ZN7cutlass13device_kernelIN5flash11enable_sm90INS1_16FlashAttnFwdSm90INS1_25CollectiveMainloopFwdSm90ILi2EN4cute5tupleIJNS5_1CILi1EEES8_S8_EEENS6_IJNS7_ILi192EEENS7_ILi128EEENS7_ILi96EEEEEELi96ENS_10bfloat16_tEfNS_4arch4Sm90ELb1ELb0ELb0ELb1ELb1ELb0ELb0ELb0ELb1ELb1ELb1ELb0EEENS1_21CollectiveEpilogueFwdINS6_IJSA_SC_SB_EEES9_SE_SG_Li384ELb1ELb1ELb1ELb0EEENS1_36VarlenDynamicPersistentTileSchedulerILi192ELi128ELi384ELi128ELb1ELb1ELb1ELb1ELb1ELb1EEEEEEEEEvNT_6ParamsE)
        /*05d8*/ 	.word	0x00000000


	//----- nvinfo : EIATTR_MIN_STACK_SIZE
	.align		4
.L_260:
        /*05dc*/ 	.byte	0x04, 0x12
        /*05de*/ 	.short	(.L_262 - .L_261)
	.align		4
.L_261:
        /*05e0*/ 	.word	index@(_ZN7cutlass13device_kernelIN5flash11enable_sm90INS1_16FlashAttnFwdSm90INS1_25CollectiveMainloopFwdSm90ILi2EN4cute5tupleIJNS5_1CILi1EEES8_S8_EEENS6_IJNS7_ILi192EEENS7_ILi128EEENS7_ILi96EEEEEELi96ENS_10bfloat16_tEfNS_4arch4Sm90ELb1ELb0ELb0ELb1ELb1ELb1ELb0ELb0ELb1ELb1ELb1ELb0EEENS1_21CollectiveEpilogueFwdINS6_IJSA_SC_SB_EEES9_SE_SG_Li384ELb1ELb1ELb1ELb0EEENS1_36VarlenDynamicPersistentTileSchedulerILi192ELi128ELi384ELi128ELb1ELb1ELb1ELb1ELb1ELb1EEEEEEEEEvNT_6ParamsE)
        /*05e4*/ 	.word	0x00000000


	//----- nvinfo : EIATTR_MIN_STACK_SIZE
	.align		4
.L_262:
        /*05e8*/ 	.byte	0x04, 0x12
        /*05ea*/ 	.short	(.L_264 - .L_263)
	.align		4
.L_263:
        /*05ec*/ 	.word	index@(_ZN7cutlass13device_kernelIN5flash11enable_sm90INS1_16FlashAttnFwdSm90INS1_25CollectiveMainloopFwdSm90ILi2EN4cute5tupleIJNS5_1CILi1EEES8_S8_EEENS6_IJNS7_ILi192EEENS7_ILi128EEENS7_ILi64EEEEEELi64ENS_10bfloat16_tEfNS_4arch4Sm90ELb0ELb0ELb0ELb0ELb1ELb0ELb0ELb1ELb1ELb1ELb1ELb0EEENS1_21CollectiveEpilogueFwdINS6_IJSA_SC_SB_EEES9_SE_SG_Li384ELb0ELb1ELb1ELb0EEENS1_19SingleTileSchedulerILb0ELb1ELb1ELi192EEEEEEEEEvNT_6ParamsE)
        /*05f0*/ 	.word	0x00000000


	//----- nvinfo : EIATTR_MIN_STACK_SIZE
	.align		4
.L_264:
        /*05f4*/ 	.byte	0x04, 0x12
        /*05f6*/ 	.short	(.L_266 - .L_265)
	.align		4
.L_265:
        /*05f8*/ 	.word	index@(_ZN7cutlass13device_kernelIN5flash11enable_sm90INS1_16FlashAttnFwdSm90INS1_25CollectiveMainloopFwdSm90ILi2EN4cute5tupleIJNS5_1CILi1EEES8_S8_EEENS6_IJNS7_ILi192EEENS7_ILi128EEENS7_ILi64EEEEEELi64ENS_10bfloat16_tEfNS_4arch4Sm90ELb0ELb0ELb0ELb1ELb1ELb0ELb0ELb1ELb1ELb1ELb1ELb0EEENS1_21CollectiveEpilogueFwdINS6_IJSA_SC_SB_EEES9_SE_SG_Li384ELb1ELb1ELb1ELb0EEENS1_36VarlenDynamicPersistentTileSchedulerILi192ELi128ELi384ELi128ELb1ELb1ELb1ELb0ELb1ELb1EEEEEEEEEvNT_6ParamsE)
        /*05fc*/ 	.word	0x00000000


	//----- nvinfo : EIATTR_MIN_STACK_SIZE
	.align		4
.L_266:
        /*0600*/ 	.byte	0x04, 0x12
        /*0602*/ 	.short	(.L_268 - .L_267)
	.align		4
.L_267:
        /*0604*/ 	.word	index@(_ZN7cutlass13device_kernelIN5flash11enable_sm90INS1_16FlashAttnFwdSm90INS1_25CollectiveMainloopFwdSm90ILi2EN4cute5tupleIJNS5_1CILi1EEES8_S8_EEENS6_IJNS7_ILi192EEENS7_ILi128EEENS7_ILi64EEEEEELi64ENS_10bfloat16_tEfNS_4arch4Sm90ELb0ELb0ELb0ELb1ELb1ELb1ELb0ELb1ELb1ELb1ELb1ELb0EEENS1_21CollectiveEpilogueFwdINS6_IJSA_SC_SB_EEES9_SE_SG_Li384ELb1ELb1ELb1ELb0EEENS1_36VarlenDynamicPersistentTileSchedulerILi192ELi128ELi384ELi128ELb1ELb1ELb1ELb0ELb1ELb1EEEEEEEEEvNT_6ParamsE)
        /*0608*/ 	.word	0x00000000


	//----- nvinfo : EIATTR_MIN_STACK_SIZE
	.align		4
.L_268:
        /*060c*/ 	.byte	0x04, 0x12
        /*060e*/ 	.short	(.L_270 - .L_269)
	.align		4
.L_269:
        /*0610*/ 	.word	index@(_ZN7cutlass13device_kernelIN5flash11enable_sm90INS1_16FlashAttnFwdSm90INS1_25CollectiveMainloopFwdSm90ILi2EN4cute5tupleIJNS5_1CILi1EEES8_S8_EEENS6_IJNS7_ILi192EEENS7_ILi128EEENS7_ILi64EEEEEELi64ENS_10bfloat16_tEfNS_4arch4Sm90ELb0ELb1ELb0ELb0ELb1ELb0ELb0ELb1ELb1ELb1ELb1ELb0EEENS1_21CollectiveEpilogueFwdINS6_IJSA_SC_SB_EEES9_SE_SG_Li384ELb0ELb1ELb1ELb0EEENS1_19SingleTileSchedulerILb0ELb1ELb1ELi192EEEEEEEEEvNT_6ParamsE)
        /*0614*/ 	.word	0x00000000


	//----- nvinfo : EIATTR_MIN_STACK_SIZE
	.align		4
.L_270:
        /*0618*/ 	.byte	0x04, 0x12
        /*061a*/ 	.short	(.L_272 - .L_271)
	.align		4
.L_271:
        /*061c*/ 	.word	index@(_ZN7cutlass13device_kernelIN5flash11enable_sm90INS1_16FlashAttnFwdSm90INS1_25CollectiveMainloopFwdSm90ILi2EN4cute5tupleIJNS5_1CILi1EEES8_S8_EEENS6_IJNS7_ILi192EEENS7_ILi128EEENS7_ILi64EEEEEELi64ENS_10bfloat16_tEfNS_4arch4Sm90ELb0ELb1ELb0ELb1ELb1ELb0ELb0ELb1ELb1ELb1ELb1ELb0EEENS1_21CollectiveEpilogueFwdINS6_IJSA_SC_SB_EEES9_SE_SG_Li384ELb1ELb1ELb1ELb0EEENS1_36VarlenDynamicPersistentTileSchedulerILi192ELi128ELi384ELi128ELb1ELb1ELb1ELb1ELb0ELb1EEEEEEEEEvNT_6ParamsE)
        /*0620*/ 	.word	0x00000000


	//----- nvinfo : EIATTR_MIN_STACK_SIZE
	.align		4
.L_272:
        /*0624*/ 	.byte	0x04, 0x12
        /*0626*/ 	.short	(.L_274 - .L_273)
	.align		4
.L_273:
        /*0628*/ 	.word	index@(_ZN7cutlass13device_kernelIN5flash11enable_sm90INS1_16FlashAttnFwdSm90INS1_25CollectiveMainloopFwdSm90ILi2EN4cute5tupleIJNS5_1CILi1EEES8_S8_EEENS6_IJNS7_ILi192EEENS7_ILi128EEENS7_ILi64EEEEEELi64ENS_10bfloat16_tEfNS_4arch4Sm90ELb0ELb1ELb0ELb1ELb1ELb1ELb0ELb1ELb1ELb1ELb1ELb0EEENS1_21CollectiveEpilogueFwdINS6_IJSA_SC_SB_EEES9_SE_SG_Li384ELb1ELb1ELb1ELb0EEENS1_36VarlenDynamicPersistentTileSchedulerILi192ELi128ELi384ELi128ELb1ELb1ELb1ELb1ELb0ELb1EEEEEEEEEvNT_6ParamsE)
        /*062c*/ 	.word	0x00000000


	//----- nvinfo : EIATTR_MIN_STACK_SIZE
	.align		4
.L_274:
        /*0630*/ 	.byte	0x04, 0x12
        /*0632*/ 	.short	(.L_276 - .L_275)
	.align		4
.L_275:
        /*0634*/ 	.word	index@(_ZN7cutlass13device_kernelIN5flash11enable_sm90INS1_16FlashAttnFwdSm90INS1_25CollectiveMainloopFwdSm90ILi2EN4cute5tupleIJNS5_1CILi1EEES8_S8_EEENS6_IJNS7_ILi192EEENS7_ILi128EEENS7_ILi64EEEEEELi64ENS_10bfloat16_tEfNS_4arch4Sm90ELb1ELb0ELb0ELb0ELb1ELb0ELb0ELb1ELb1ELb1ELb1ELb0EEENS1_21CollectiveEpilogueFwdINS6_IJSA_SC_SB_EEES9_SE_SG_Li384ELb0ELb1ELb1ELb0EEENS1_19SingleTileSchedulerILb0ELb1ELb1ELi192EEEEEEEEEvNT_6ParamsE)
        /*0638*/ 	.word	0x00000000


	//----- nvinfo : EIATTR_MIN_STACK_SIZE
	.align		4
.L_276:
        /*063c*/ 	.byte	0x04, 0x12
        /*063e*/ 	.short	(.L_278 - .L_277)
	.align		4
.L_277:
        /*0640*/ 	.word	index@(_ZN7cutlass13device_kernelIN5flash11enable_sm90INS1_16FlashAttnFwdSm90INS1_25CollectiveMainloopFwdSm90ILi2EN4cute5tupleIJNS5_1CILi1EEES8_S8_EEENS6_IJNS7_ILi192EEENS7_ILi128EEENS7_ILi64EEEEEELi64ENS_10bfloat16_tEfNS_4arch4Sm90ELb1ELb0ELb0ELb1ELb1ELb0ELb0ELb1ELb1ELb1ELb1ELb0EEENS1_21CollectiveEpilogueFwdINS6_IJSA_SC_SB_EEES9_SE_SG_Li384ELb1ELb1ELb1ELb0EEENS1_36VarlenDynamicPersistentTileSchedulerILi192ELi128ELi384ELi128ELb1ELb1ELb1ELb1ELb1ELb1EEEEEEEEEvNT_6ParamsE)
        /*0644*/ 	.word	0x00000000


	//----- nvinfo : EIATTR_MIN_STACK_SIZE
	.align		4
.L_278:
        /*0648*/ 	.byte	0x04, 0x12
        /*064a*/ 	.short	(.L_280 - .L_279)
	.align		4
.L_279:
        /*064c*/ 	.word	index@(_ZN7cutlass13device_kernelIN5flash11enable_sm90INS1_16FlashAttnFwdSm90INS1_25CollectiveMainloopFwdSm90ILi2EN4cute5tupleIJNS5_1CILi1EEES8_S8_EEENS6_IJNS7_ILi192EEENS7_ILi128EEENS7_ILi64EEEEEELi64ENS_10bfloat16_tEfNS_4arch4Sm90ELb1ELb0ELb0ELb1ELb1ELb1ELb0ELb1ELb1ELb1ELb1ELb0EEENS1_21CollectiveEpilogueFwdINS6_IJSA_SC_SB_EEES9_SE_SG_Li384ELb1ELb1ELb1ELb0EEENS1_36VarlenDynamicPersistentTileSchedulerILi192ELi128ELi384ELi128ELb1ELb1ELb1ELb1ELb1ELb1EEEEEEEEEvNT_6ParamsE)
        /*0650*/ 	.word	0x00000000
.L_280:


//--------------------- .nv.compat                --------------------------
	.section	.nv.compat,"",@"SHT_CUDA_COMPAT_INFO"
	.align	4
        /*0000*/ 	.byte	0x02, 0x09, 0x01, 0x00, 0x02, 0x02, 0x01, 0x00, 0x02, 0x05, 0x05, 0x00, 0x03, 0x07, 0x01, 0x01
        /*0010*/ 	.byte	0x02, 0x03, 0x00, 0x00, 0x02, 0x06, 0x01, 0x00, 0x04, 0x0b, 0x08, 0x00, 0x09, 0x00, 0x00, 0x00
        /*0020*/ 	.byte	0x00, 0x00, 0x00, 0x00


//--------------------- .nv.info._ZN7cutlass13device_kernelIN5flash11enable_sm90INS1_16FlashAttnFwdSm90INS1_25CollectiveMainloopFwdSm90ILi2EN4cute5tupleIJNS5_1CILi1EEES8_S8_EEENS6_IJNS7_ILi128EEENS7_ILi80EEENS7_ILi256EEEEEELi256ENS_10bfloat16_tEfNS_4arch4Sm90ELb0ELb0ELb0ELb0ELb1ELb0ELb0ELb1ELb1ELb1ELb1ELb0EEENS1_21CollectiveEpilogueFwdINS6_IJSA_SC_SB_EEES9_SE_SG_Li256ELb0ELb1ELb1ELb0EEENS1_19SingleTileSchedulerILb0ELb1ELb1ELi128EEEEEEEEEvNT_6ParamsE --------------------------
	.section	.nv.info._ZN7cutlass13device_kernelIN5flash11enable_sm90INS1_16FlashAttnFwdSm90INS1_25CollectiveMainloopFwdSm90ILi2EN4cute5tupleIJNS5_1CILi1EEES8_S8_EEENS6_IJNS7_ILi128EEENS7_ILi80EEENS7_ILi256EEEEEELi256ENS_10bfloat16_tEfNS_4arch4Sm90ELb0ELb0ELb0ELb0ELb1ELb0ELb0ELb1ELb1ELb1ELb1ELb0EEENS1_21CollectiveEpilogueFwdINS6_IJSA_SC_SB_EEES9_SE_SG_Li256ELb0ELb1ELb1ELb0EEENS1_19SingleTileSchedulerILb0ELb1ELb1ELi128EEEEEEEEEvNT_6ParamsE,"",@"SHT_CUDA_INFO"
	.sectionflags	@""
	.align	4


	//----- nvinfo : EIATTR_CUDA_API_VERSION
	.align		4
        /*0000*/ 	.byte	0x04, 0x37
        /*0002*/ 	.short	(.L_282 - .L_281)
.L_281:
        /*0004*/ 	.word	0x00000082


	//----- nvinfo : EIATTR_KPARAM_INFO
	.align		4
.L_282:
        /*0008*/ 	.byte	0x04, 0x17
        /*000a*/ 	.short	(.L_284 - .L_283)
.L_283:
        /*000c*/ 	.word	0x00000000
        /*0010*/ 	.short	0x0000
        /*0012*/ 	.short	0x0000
        /*0014*/ 	.byte	0x00, 0xf0, 0x01, 0x28


	//----- nvinfo : EIATTR_SPARSE_MMA_MASK
	.align		4
.L_284:
        /*0018*/ 	.byte	0x03, 0x50
        /*001a*/ 	.short	0x0000


	//----- nvinfo : EIATTR_MAXREG_COUNT
	.align		4
        /*001c*/ 	.byte	0x03, 0x1b
        /*001e*/ 	.short	0x00a8


	//----- nvinfo : EIATTR_MERCURY_ISA_VERSION
	.align		4
        /*0020*/ 	.byte	0x03, 0x5f
        /*0022*/ 	.short	0x0101


	//----- nvinfo : EIATTR_VRC_CTA_INIT_COUNT
	.align		4
        /*0024*/ 	.byte	0x02, 0x4a
	.zero		1
	.zero		1


	//----- nvinfo : EIATTR_EXIT_INSTR_OFFSETS
	.align		4
        /*0028*/ 	.byte	0x04, 0x1c
        /*002a*/ 	.short	(.L_286 - .L_285)


	//   ....[0]....
.L_285:
        /*002c*/ 	.word	0x00000010


	//----- nvinfo : EIATTR_MAX_THREADS
	.align		4
.L_286:
        /*0030*/ 	.byte	0x04, 0x05
        /*0032*/ 	.short	(.L_288 - .L_287)
.L_287:
        /*0034*/ 	.word	0x00000180
        /*0038*/ 	.word	0x00000001
        /*003c*/ 	.word	0x00000001


	//----- nvinfo : EIATTR_CBANK_PARAM_SIZE
	.align		4
.L_288:
        /*0040*/ 	.byte	0x03, 0x19
        /*0042*/ 	.short	0x0a00


	//----- nvinfo : EIATTR_PARAM_CBANK
	.align		4
        /*0044*/ 	.byte	0x04, 0x0a
        /*0046*/ 	.short	(.L_290 - .L_289)
	.align		4
.L_289:
        /*0048*/ 	.word	index@(.nv.constant0._ZN7cutlass13device_kernelIN5flash11enable_sm90INS1_16FlashAttnFwdSm90INS1_25CollectiveMainloopFwdSm90ILi2EN4cute5tupleIJNS5_1CILi1EEES8_S8_EEENS6_IJNS7_ILi128EEENS7_ILi80EEENS7_ILi256EEEEEELi256ENS_10bfloat16_tEfNS_4arch4Sm90ELb0ELb0ELb0ELb0ELb1ELb0ELb0ELb1ELb1ELb1ELb1ELb0EEENS1_21CollectiveEpilogueFwdINS6_IJSA_SC_SB_EEES9_SE_SG_Li256ELb0ELb1ELb1ELb0EEENS1_19SingleTileSchedulerILb0ELb1ELb1ELi128EEEEEEEEEvNT_6ParamsE)
        /*004c*/ 	.short	0x0380
        /*004e*/ 	.short	0x0a00


	//----- nvinfo : EIATTR_SW_WAR
	.align		4
.L_290:
        /*0050*/ 	.byte	0x04, 0x36
        /*0052*/ 	.short	(.L_292 - .L_291)
.L_291:
        /*0054*/ 	.word	0x00000008
.L_292:


//--------------------- .nv.info._ZN7cutlass13device_kernelIN5flash11enable_sm90INS1_16FlashAttnFwdSm90INS1_25CollectiveMainloopFwdSm90ILi2EN4cute5tupleIJNS5_1CILi1EEES8_S8_EEENS6_IJNS7_ILi128EEENS7_ILi80EEENS7_ILi256EEEEEELi256ENS_10bfloat16_tEfNS_4arch4Sm90ELb0ELb0ELb0ELb1ELb1ELb0ELb0ELb1ELb1ELb1ELb1ELb0EEENS1_21CollectiveEpilogueFwdINS6_IJSA_SC_SB_EEES9_SE_SG_Li256ELb1ELb1ELb1ELb0EEENS1_36VarlenDynamicPersistentTileSchedulerILi128ELi80ELi256ELi128ELb1ELb1ELb1ELb0ELb1ELb1EEEEEEEEEvNT_6ParamsE --------------------------
	.section	.nv.info._ZN7cutlass13device_kernelIN5flash11enable_sm90INS1_16FlashAttnFwdSm90INS1_25CollectiveMainloopFwdSm90ILi2EN4cute5tupleIJNS5_1CILi1EEES8_S8_EEENS6_IJNS7_ILi128EEENS7_ILi80EEENS7_ILi256EEEEEELi256ENS_10bfloat16_tEfNS_4arch4Sm90ELb0ELb0ELb0ELb1ELb1ELb0ELb0ELb1ELb1ELb1ELb1ELb0EEENS1_21CollectiveEpilogueFwdINS6_IJSA_SC_SB_EEES9_SE_SG_Li256ELb1ELb1ELb1ELb0EEENS1_36VarlenDynamicPersistentTileSchedulerILi128ELi80ELi256ELi128ELb1ELb1ELb1ELb0ELb1ELb1EEEEEEEEEvNT_6ParamsE,"",@"SHT_CUDA_INFO"
	.sectionflags	@""
	.align	4


	//----- nvinfo : EIATTR_CUDA_API_VERSION
	.align		4
        /*0000*/ 	.byte	0x04, 0x37
        /*0002*/ 	.short	(.L_294 - .L_293)
.L_293:
        /*0004*/ 	.word	0x00000082


	//----- nvinfo : EIATTR_KPARAM_INFO
	.align		4
.L_294:
        /*0008*/ 	.byte	0x04, 0x17
        /*000a*/ 	.short	(.L_296 - .L_295)
.L_295:
        /*000c*/ 	.word	0x00000000
        /*0010*/ 	.short	0x0000
        /*0012*/ 	.short	0x0000
        /*0014*/ 	.byte	0x00, 0xf0, 0x01, 0x2a


	//----- nvinfo : EIATTR_SPARSE_MMA_MASK
	.align		4
.L_296:
        /*0018*/ 	.byte	0x03, 0x50
        /*001a*/ 	.short	0x0000


	//----- nvinfo : EIATTR_MAXREG_COUNT
	.align		4
        /*001c*/ 	.byte	0x03, 0x1b
        /*001e*/ 	.short	0x00a8


	//----- nvinfo : EIATTR_MERCURY_ISA_VERSION
	.align		4
        /*0020*/ 	.byte	0x03, 0x5f
        /*0022*/ 	.short	0x0101


	//----- nvinfo : EIATTR_VRC_CTA_INIT_COUNT
	.align		4
        /*0024*/ 	.byte	0x02, 0x4a
	.zero		1
	.zero		1


	//----- nvinfo : EIATTR_EXIT_INSTR_OFFSETS
	.align		4
        /*0028*/ 	.byte	0x04, 0x1c
        /*002a*/ 	.short	(.L_298 - .L_297)


	//   ....[0]....
.L_297:
        /*002c*/ 	.word	0x00000010


	//----- nvinfo : EIATTR_MAX_THREADS
	.align		4
.L_298:
        /*0030*/ 	.byte	0x04, 0x05
        /*0032*/ 	.short	(.L_300 - .L_299)
.L_299:
        /*0034*/ 	.word	0x00000180
        /*0038*/ 	.word	0x00000001
        /*003c*/ 	.word	0x00000001


	//----- nvinfo : EIATTR_CBANK_PARAM_SIZE
	.align		4
.L_300:
        /*0040*/ 	.byte	0x03, 0x19
        /*0042*/ 	.short	0x0a80


	//----- nvinfo : EIATTR_PARAM_CBANK
	.align		4
        /*0044*/ 	.byte	0x04, 0x0a
        /*0046*/ 	.short	(.L_302 - .L_301)
	.align		4
.L_301:
        /*0048*/ 	.word	index@(.nv.constant0._ZN7cutlass13device_kernelIN5flash11enable_sm90INS1_16FlashAttnFwdSm90INS1_25CollectiveMainloopFwdSm90ILi2EN4cute5tupleIJNS5_1CILi1EEES8_S8_EEENS6_IJNS7_ILi128EEENS7_ILi80EEENS7_ILi256EEEEEELi256ENS_10bfloat16_tEfNS_4arch4Sm90ELb0ELb0ELb0ELb1ELb1ELb0ELb0ELb1ELb1ELb1ELb1ELb0EEENS1_21CollectiveEpilogueFwdINS6_IJSA_SC_SB_EEES9_SE_SG_Li256ELb1ELb1ELb1ELb0EEENS1_36VarlenDynamicPersistentTileSchedulerILi128ELi80ELi256ELi128ELb1ELb1ELb1ELb0ELb1ELb1EEEEEEEEEvNT_6ParamsE)
        /*004c*/ 	.short	0x0380
        /*004e*/ 	.short	0x0a80


	//----- nvinfo : EIATTR_SW_WAR
	.align		4
.L_302:
        /*0050*/ 	.byte	0x04, 0x36
        /*0052*/ 	.short	(.L_304 - .L_303)
.L_303:
        /*0054*/ 	.word	0x00000008
.L_304:


//--------------------- .nv.info._ZN7cutlass13device_kernelIN5flash11enable_sm90INS1_16FlashAttnFwdSm90INS1_25CollectiveMainloopFwdSm90ILi2EN4cute5tupleIJNS5_1CILi1EEES8_S8_EEENS6_IJNS7_ILi128EEENS7_ILi80EEENS7_ILi256EEEEEELi256ENS_10bfloat16_tEfNS_4arch4Sm90ELb0ELb0ELb0ELb1ELb1ELb1ELb0ELb1ELb1ELb1ELb1ELb0EEENS1_21CollectiveEpilogueFwdINS6_IJSA_SC_SB_EEES9_SE_SG_Li256ELb1ELb1ELb1ELb0EEENS1_36VarlenDynamicPersistentTileSchedulerILi128ELi80ELi256ELi128ELb1ELb1ELb1ELb0ELb1ELb1EEEEEEEEEvNT_6ParamsE --------------------------
	.section	.nv.info._ZN7cutlass13device_kernelIN5flash11enable_sm90INS1_16FlashAttnFwdSm90INS1_25CollectiveMainloopFwdSm90ILi2EN4cute5tupleIJNS5_1CILi1EEES8_S8_EEENS6_IJNS7_ILi128EEENS7_ILi80EEENS7_ILi256EEEEEELi256ENS_10bfloat16_tEfNS_4arch4Sm90ELb0ELb0ELb0ELb1ELb1ELb1ELb0ELb1ELb1ELb1ELb1ELb0EEENS1_21CollectiveEpilogueFwdINS6_IJSA_SC_SB_EEES9_SE_SG_Li256ELb1ELb1ELb1ELb0EEENS1_36VarlenDynamicPersistentTileSchedulerILi128ELi80ELi256ELi128ELb1ELb1ELb1ELb0ELb1ELb1EEEEEEEEEvNT_6ParamsE,"",@"SHT_CUDA_INFO"
	.sectionflags	@""
	.align	4


	//----- nvinfo : EIATTR_CUDA_API_VERSION
	.align		4
        /*0000*/ 	.byte	0x04, 0x37
        /*0002*/ 	.short	(.L_306 - .L_305)
.L_305:
        /*0004*/ 	.word	0x00000082


	//----- nvinfo : EIATTR_KPARAM_INFO
	.align		4
.L_306:
        /*0008*/ 	.byte	0x04, 0x17
        /*000a*/ 	.short	(.L_308 - .L_307)
.L_307:
        /*000c*/ 	.word	0x00000000
        /*0010*/ 	.short	0x0000
        /*0012*/ 	.short	0x0000
        /*0014*/ 	.byte	0x00, 0xf0, 0x01, 0x2a


	//----- nvinfo : EIATTR_SPARSE_MMA_MASK
	.align		4
.L_308:
        /*0018*/ 	.byte	0x03, 0x50
        /*001a*/ 	.short	0x0000


	//----- nvinfo : EIATTR_MAXREG_COUNT
	.align		4
        /*001c*/ 	.byte	0x03, 0x1b
        /*001e*/ 	.short	0x00a8


	//----- nvinfo : EIATTR_MERCURY_ISA_VERSION
	.align		4
        /*0020*/ 	.byte	0x03, 0x5f
        /*0022*/ 	.short	0x0101


	//----- nvinfo : EIATTR_VRC_CTA_INIT_COUNT
	.align		4
        /*0024*/ 	.byte	0x02, 0x4a
	.zero		1
	.zero		1


	//----- nvinfo : EIATTR_EXIT_INSTR_OFFSETS
	.align		4
        /*0028*/ 	.byte	0x04, 0x1c
        /*002a*/ 	.short	(.L_310 - .L_309)


	//   ....[0]....
.L_309:
        /*002c*/ 	.word	0x00000010


	//----- nvinfo : EIATTR_MAX_THREADS
	.align		4
.L_310:
        /*0030*/ 	.byte	0x04, 0x05
        /*0032*/ 	.short	(.L_312 - .L_311)
.L_311:
        /*0034*/ 	.word	0x00000180
        /*0038*/ 	.word	0x00000001
        /*003c*/ 	.word	0x00000001


	//----- nvinfo : EIATTR_CBANK_PARAM_SIZE
	.align		4
.L_312:
        /*0040*/ 	.byte	0x03, 0x19
        /*0042*/ 	.short	0x0a80


	//----- nvinfo : EIATTR_PARAM_CBANK
	.align		4
        /*0044*/ 	.byte	0x04, 0x0a
        /*0046*/ 	.short	(.L_314 - .L_313)
	.align		4
.L_313:
        /*0048*/ 	.word	index@(.nv.constant0._ZN7cutlass13device_kernelIN5flash11enable_sm90INS1_16FlashAttnFwdSm90INS1_25CollectiveMainloopFwdSm90ILi2EN4cute5tupleIJNS5_1CILi1EEES8_S8_EEENS6_IJNS7_ILi128EEENS7_ILi80EEENS7_ILi256EEEEEELi256ENS_10bfloat16_tEfNS_4arch4Sm90ELb0ELb0ELb0ELb1ELb1ELb1ELb0ELb1ELb1ELb1ELb1ELb0EEENS1_21CollectiveEpilogueFwdINS6_IJSA_SC_SB_EEES9_SE_SG_Li256ELb1ELb1ELb1ELb0EEENS1_36VarlenDynamicPersistentTileSchedulerILi128ELi80ELi256ELi128ELb1ELb1ELb1ELb0ELb1ELb1EEEEEEEEEvNT_6ParamsE)
        /*004c*/ 	.short	0x0380
        /*004e*/ 	.short	0x0a80


	//----- nvinfo : EIATTR_SW_WAR
	.align		4
.L_314:
        /*0050*/ 	.byte	0x04, 0x36
        /*0052*/ 	.short	(.L_316 - .L_315)
.L_315:
        /*0054*/ 	.word	0x00000008
.L_316:


//--------------------- .nv.info._ZN7cutlass13device_kernelIN5flash11enable_sm90INS1_16FlashAttnFwdSm90INS1_25CollectiveMainloopFwdSm90ILi2EN4cute5tupleIJNS5_1CILi1EEES8_S8_EEENS6_IJNS7_ILi128EEENS7_ILi64EEENS7_ILi256EEEEEELi256ENS_10bfloat16_tEfNS_4arch4Sm90ELb0ELb1ELb0ELb0ELb1ELb0ELb0ELb1ELb1ELb1ELb1ELb0EEENS1_21CollectiveEpilogueFwdINS6_IJSA_SC_SB_EEES9_SE_SG_Li256ELb0ELb1ELb1ELb0EEENS1_19SingleTileSchedulerILb0ELb1ELb1ELi128EEEEEEEEEvNT_6ParamsE --------------------------
	.section	.nv.info._ZN7cutlass13device_kernelIN5flash11enable_sm90INS1_16FlashAttnFwdSm90INS1_25CollectiveMainloopFwdSm90ILi2EN4cute5tupleIJNS5_1CILi1EEES8_S8_EEENS6_IJNS7_ILi128EEENS7_ILi64EEENS7_ILi256EEEEEELi256ENS_10bfloat16_tEfNS_4arch4Sm90ELb0ELb1ELb0ELb0ELb1ELb0ELb0ELb1ELb1ELb1ELb1ELb0EEENS1_21CollectiveEpilogueFwdINS6_IJSA_SC_SB_EEES9_SE_SG_Li256ELb0ELb1ELb1ELb0EEENS1_19SingleTileSchedulerILb0ELb1ELb1ELi128EEEEEEEEEvNT_6ParamsE,"",@"SHT_CUDA_INFO"
	.sectionflags	@""
	.align	4


	//----- nvinfo : EIATTR_CUDA_API_VERSION
	.align		4
        /*0000*/ 	.byte	0x04, 0x37
        /*0002*/ 	.short	(.L_318 - .L_317)
.L_317:
        /*0004*/ 	.word	0x00000082


	//----- nvinfo : EIATTR_KPARAM_INFO
	.align		4
.L_318:
        /*0008*/ 	.byte	0x04, 0x17
        /*000a*/ 	.short	(.L_320 - .L_319)
.L_319:
        /*000c*/ 	.word	0x00000000
        /*0010*/ 	.short	0x0000
        /*0012*/ 	.short	0x0000
        /*0014*/ 	.byte	0x00, 0xf0, 0x01, 0x28


	//----- nvinfo : EIATTR_SPARSE_MMA_MASK
	.align		4
.L_320:
        /*0018*/ 	.byte	0x03, 0x50
        /*001a*/ 	.short	0x0000


	//----- nvinfo : EIATTR_MAXREG_COUNT
	.align		4
        /*001c*/ 	.byte	0x03, 0x1b
        /*001e*/ 	.short	0x00a8


	//----- nvinfo : EIATTR_MERCURY_ISA_VERSION
	.align		4
        /*0020*/ 	.byte	0x03, 0x5f
        /*0022*/ 	.short	0x0101


	//----- nvinfo : EIATTR_VRC_CTA_INIT_COUNT
	.align		4
        /*0024*/ 	.byte	0x02, 0x4a
	.zero		1
	.zero		1


	//----- nvinfo : EIATTR_EXIT_INSTR_OFFSETS
	.align		4
        /*0028*/ 	.byte	0x04, 0x1c
        /*002a*/ 	.short	(.L_322 - .L_321)


	//   ....[0]....
.L_321:
        /*002c*/ 	.word	0x00000010


	//----- nvinfo : EIATTR_MAX_THREADS
	.align		4
.L_322:
        /*0030*/ 	.byte	0x04, 0x05
        /*0032*/ 	.short	(.L_324 - .L_323)
.L_323:
        /*0034*/ 	.word	0x00000180
        /*0038*/ 	.word	0x00000001
        /*003c*/ 	.word	0x00000001


	//----- nvinfo : EIATTR_CBANK_PARAM_SIZE
	.align		4
.L_324:
        /*0040*/ 	.byte	0x03, 0x19
        /*0042*/ 	.short	0x0a00


	//----- nvinfo : EIATTR_PARAM_CBANK
	.align		4
        /*0044*/ 	.byte	0x04, 0x0a
        /*0046*/ 	.short	(.L_326 - .L_325)
	.align		4
.L_325:
        /*0048*/ 	.word	index@(.nv.constant0._ZN7cutlass13device_kernelIN5flash11enable_sm90INS1_16FlashAttnFwdSm90INS1_25CollectiveMainloopFwdSm90ILi2EN4cute5tupleIJNS5_1CILi1EEES8_S8_EEENS6_IJNS7_ILi128EEENS7_ILi64EEENS7_ILi256EEEEEELi256ENS_10bfloat16_tEfNS_4arch4Sm90ELb0ELb1ELb0ELb0ELb1ELb0ELb0ELb1ELb1ELb1ELb1ELb0EEENS1_21CollectiveEpilogueFwdINS6_IJSA_SC_SB_EEES9_SE_SG_Li256ELb0ELb1ELb1ELb0EEENS1_19SingleTileSchedulerILb0ELb1ELb1ELi128EEEEEEEEEvNT_6ParamsE)
        /*004c*/ 	.short	0x0380
        /*004e*/ 	.short	0x0a00


	//----- nvinfo : EIATTR_SW_WAR
	.align		4
.L_326:
        /*0050*/ 	.byte	0x04, 0x36
        /*0052*/ 	.short	(.L_328 - .L_327)
.L_327:
        /*0054*/ 	.word	0x00000008
.L_328:


//--------------------- .nv.info._ZN7cutlass13device_kernelIN5flash11enable_sm90INS1_16FlashAttnFwdSm90INS1_25CollectiveMainloopFwdSm90ILi2EN4cute5tupleIJNS5_1CILi1EEES8_S8_EEENS6_IJNS7_ILi128EEENS7_ILi64EEENS7_ILi256EEEEEELi256ENS_10bfloat16_tEfNS_4arch4Sm90ELb0ELb1ELb0ELb1ELb1ELb0ELb0ELb1ELb1ELb1ELb1ELb0EEENS1_21CollectiveEpilogueFwdINS6_IJSA_SC_SB_EEES9_SE_SG_Li256ELb1ELb1ELb1ELb0EEENS1_36VarlenDynamicPersistentTileSchedulerILi128ELi64ELi256ELi128ELb1ELb1ELb1ELb1ELb0ELb1EEEEEEEEEvNT_6ParamsE --------------------------
	.section	.nv.info._ZN7cutlass13device_kernelIN5flash11enable_sm90INS1_16FlashAttnFwdSm90INS1_25CollectiveMainloopFwdSm90ILi2EN4cute5tupleIJNS5_1CILi1EEES8_S8_EEENS6_IJNS7_ILi128EEENS7_ILi64EEENS7_ILi256EEEEEELi256ENS_10bfloat16_tEfNS_4arch4Sm90ELb0ELb1ELb0ELb1ELb1ELb0ELb0ELb1ELb1ELb1ELb1ELb0EEENS1_21CollectiveEpilogueFwdINS6_IJSA_SC_SB_EEES9_SE_SG_Li256ELb1ELb1ELb1ELb0EEENS1_36VarlenDynamicPersistentTileSchedulerILi128ELi64ELi256ELi128ELb1ELb1ELb1ELb1ELb0ELb1EEEEEEEEEvNT_6ParamsE,"",@"SHT_CUDA_INFO"
	.sectionflags	@""
	.align	4


	//----- nvinfo : EIATTR_CUDA_API_VERSION
	.align		4
        /*0000*/ 	.byte	0x04, 0x37
        /*0002*/ 	.short	(.L_330 - .L_329)
.L_329:
        /*0004*/ 	.word	0x00000082


	//----- nvinfo : EIATTR_KPARAM_INFO
	.align		4
.L_330:
        /*0008*/ 	.byte	0x04, 0x17
        /*000a*/ 	.short	(.L_332 - .L_331)
.L_331:
        /*000c*/ 	.word	0x00000000
        /*0010*/ 	.short	0x0000
        /*0012*/ 	.short	0x0000
        /*0014*/ 	.byte	0x00, 0xf0, 0x01, 0x2a


	//----- nvinfo : EIATTR_SPARSE_MMA_MASK
	.align		4
.L_332:
        /*0018*/ 	.byte	0x03, 0x50
        /*001a*/ 	.short	0x0000


	//----- nvinfo : EIATTR_MAXREG_COUNT
	.align		4
        /*001c*/ 	.byte	0x03, 0x1b
        /*001e*/ 	.short	0x00a8


	//----- nvinfo : EIATTR_MERCURY_ISA_VERSION
	.align		4
        /*0020*/ 	.byte	0x03, 0x5f
        /*0022*/ 	.short	0x0101


	//----- nvinfo : EIATTR_VRC_CTA_INIT_COUNT
	.align		4
        /*0024*/ 	.byte	0x02, 0x4a
	.zero		1
	.zero		1


	//----- nvinfo : EIATTR_EXIT_INSTR_OFFSETS
	.align		4
        /*0028*/ 	.byte	0x04, 0x1c
        /*002a*/ 	.short	(.L_334 - .L_333)


	//   ....[0]....
.L_333:
        /*002c*/ 	.word	0x00000010


	//----- nvinfo : EIATTR_MAX_THREADS
	.align		4
.L_334:
        /*0030*/ 	.byte	0x04, 0x05
        /*0032*/ 	.short	(.L_336 - .L_335)
.L_335:
        /*0034*/ 	.word	0x00000180
        /*0038*/ 	.word	0x00000001
        /*003c*/ 	.word	0x00000001


	//----- nvinfo : EIATTR_CBANK_PARAM_SIZE
	.align		4
.L_336:
        /*0040*/ 	.byte	0x03, 0x19
        /*0042*/ 	.short	0x0a80


	//----- nvinfo : EIATTR_PARAM_CBANK
	.align		4
        /*0044*/ 	.byte	0x04, 0x0a
        /*0046*/ 	.short	(.L_338 - .L_337)
	.align		4
.L_337:
        /*0048*/ 	.word	index@(.nv.constant0._ZN7cutlass13device_kernelIN5flash11enable_sm90INS1_16FlashAttnFwdSm90INS1_25CollectiveMainloopFwdSm90ILi2EN4cute5tupleIJNS5_1CILi1EEES8_S8_EEENS6_IJNS7_ILi128EEENS7_ILi64EEENS7_ILi256EEEEEELi256ENS_10bfloat16_tEfNS_4arch4Sm90ELb0ELb1ELb0ELb1ELb1ELb0ELb0ELb1ELb1ELb1ELb1ELb0EEENS1_21CollectiveEpilogueFwdINS6_IJSA_SC_SB_EEES9_SE_SG_Li256ELb1ELb1ELb1ELb0EEENS1_36VarlenDynamicPersistentTileSchedulerILi128ELi64ELi256ELi128ELb1ELb1ELb1ELb1ELb0ELb1EEEEEEEEEvNT_6ParamsE)
        /*004c*/ 	.short	0x0380
        /*004e*/ 	.short	0x0a80


	//----- nvinfo : EIATTR_SW_WAR
	.align		4
.L_338:
        /*0050*/ 	.byte	0x04, 0x36
        /*0052*/ 	.short	(.L_340 - .L_339)
.L_339:
        /*0054*/ 	.word	0x00000008
.L_340:


//--------------------- .nv.info._ZN7cutlass13device_kernelIN5flash11enable_sm90INS1_16FlashAttnFwdSm90INS1_25CollectiveMainloopFwdSm90ILi2EN4cute5tupleIJNS5_1CILi1EEES8_S8_EEENS6_IJNS7_ILi128EEENS7_ILi64EEENS7_ILi256EEEEEELi256ENS_10bfloat16_tEfNS_4arch4Sm90ELb0ELb1ELb0ELb1ELb1ELb1ELb0ELb1ELb1ELb1ELb1ELb0EEENS1_21CollectiveEpilogueFwdINS6_IJSA_SC_SB_EEES9_SE_SG_Li256ELb1ELb1ELb1ELb0EEENS1_36VarlenDynamicPersistentTileSchedulerILi128ELi64ELi256ELi128ELb1ELb1ELb1ELb1ELb0ELb1EEEEEEEEEvNT_6ParamsE --------------------------
	.section	.nv.info._ZN7cutlass13device_kernelIN5flash11enable_sm90INS1_16FlashAttnFwdSm90INS1_25CollectiveMainloopFwdSm90ILi2EN4cute5tupleIJNS5_1CILi1EEES8_S8_EEENS6_IJNS7_ILi128EEENS7_ILi64EEENS7_ILi256EEEEEELi256ENS_10bfloat16_tEfNS_4arch4Sm90ELb0ELb1ELb0ELb1ELb1ELb1ELb0ELb1ELb1ELb1ELb1ELb0EEENS1_21CollectiveEpilogueFwdINS6_IJSA_SC_SB_EEES9_SE_SG_Li256ELb1ELb1ELb1ELb0EEENS1_36VarlenDynamicPersistentTileSchedulerILi128ELi64ELi256ELi128ELb1ELb1ELb1ELb1ELb0ELb1EEEEEEEEEvNT_6ParamsE,"",@"SHT_CUDA_INFO"
	.sectionflags	@""
	.align	4


	//----- nvinfo : EIATTR_CUDA_API_VERSION
	.align		4
        /*0000*/ 	.byte	0x04, 0x37
        /*0002*/ 	.short	(.L_342 - .L_341)
.L_341:
        /*0004*/ 	.word	0x00000082


	//----- nvinfo : EIATTR_KPARAM_INFO
	.align		4
.L_342:
        /*0008*/ 	.byte	0x04, 0x17
        /*000a*/ 	.short	(.L_344 - .L_343)
.L_343:
        /*000c*/ 	.word	0x00000000
        /*0010*/ 	.short	0x0000
        /*0012*/ 	.short	0x0000
        /*0014*/ 	.byte	0x00, 0xf0, 0x01, 0x2a


	//----- nvinfo : EIATTR_SPARSE_MMA_MASK
	.align		4
.L_344:
        /*0018*/ 	.byte	0x03, 0x50
        /*001a*/ 	.short	0x0000


	//----- nvinfo : EIATTR_MAXREG_COUNT
	.align		4
        /*001c*/ 	.byte	0x03, 0x1b
        /*001e*/ 	.short	0x00a8


	//----- nvinfo : EIATTR_MERCURY_ISA_VERSION
	.align		4
        /*0020*/ 	.byte	0x03, 0x5f
        /*0022*/ 	.short	0x0101


	//----- nvinfo : EIATTR_VRC_CTA_INIT_COUNT
	.align		4
        /*0024*/ 	.byte	0x02, 0x4a
	.zero		1
	.zero		1


	//----- nvinfo : EIATTR_EXIT_INSTR_OFFSETS
	.align		4
        /*0028*/ 	.byte	0x04, 0x1c
        /*002a*/ 	.short	(.L_346 - .L_345)


	//   ....[0]....
.L_345:
        /*002c*/ 	.word	0x00000010


	//----- nvinfo : EIATTR_MAX_THREADS
	.align		4
.L_346:
        /*0030*/ 	.byte	0x04, 0x05
        /*0032*/ 	.short	(.L_348 - .L_347)
.L_347:
        /*0034*/ 	.word	0x00000180
        /*0038*/ 	.word	0x00000001
        /*003c*/ 	.word	0x00000001


	//----- nvinfo : EIATTR_CBANK_PARAM_SIZE
	.align		4
.L_348:
        /*0040*/ 	.byte	0x03, 0x19
        /*0042*/ 	.short	0x0a80


	//----- nvinfo : EIATTR_PARAM_CBANK
	.align		4
        /*0044*/ 	.byte	0x04, 0x0a
        /*0046*/ 	.short	(.L_350 - .L_349)
	.align		4
.L_349:
        /*0048*/ 	.word	index@(.nv.constant0._ZN7cutlass13device_kernelIN5flash11enable_sm90INS1_16FlashAttnFwdSm90INS1_25CollectiveMainloopFwdSm90ILi2EN4cute5tupleIJNS5_1CILi1EEES8_S8_EEENS6_IJNS7_ILi128EEENS7_ILi64EEENS7_ILi256EEEEEELi256ENS_10bfloat16_tEfNS_4arch4Sm90ELb0ELb1ELb0ELb1ELb1ELb1ELb0ELb1ELb1ELb1ELb1ELb0EEENS1_21CollectiveEpilogueFwdINS6_IJSA_SC_SB_EEES9_SE_SG_Li256ELb1ELb1ELb1ELb0EEENS1_36VarlenDynamicPersistentTileSchedulerILi128ELi64ELi256ELi128ELb1ELb1ELb1ELb1ELb0ELb1EEEEEEEEEvNT_6ParamsE)
        /*004c*/ 	.short	0x0380
        /*004e*/ 	.short	0x0a80


	//----- nvinfo : EIATTR_SW_WAR
	.align		4
.L_350:
        /*0050*/ 	.byte	0x04, 0x36
        /*0052*/ 	.short	(.L_352 - .L_351)
.L_351:
        /*0054*/ 	.word	0x00000008
.L_352:


//--------------------- .nv.info._ZN7cutlass13device_kernelIN5flash11enable_sm90INS1_16FlashAttnFwdSm90INS1_25CollectiveMainloopFwdSm90ILi2EN4cute5tupleIJNS5_1CILi1EEES8_S8_EEENS6_IJNS7_ILi128EEENS7_ILi80EEENS7_ILi256EEEEEELi256ENS_10bfloat16_tEfNS_4arch4Sm90ELb1ELb0ELb0ELb0ELb1ELb0ELb0ELb1ELb1ELb1ELb1ELb0EEENS1_21CollectiveEpilogueFwdINS6_IJSA_SC_SB_EEES9_SE_SG_Li256ELb0ELb1ELb1ELb0EEENS1_19SingleTileSchedulerILb0ELb1ELb1ELi128EEEEEEEEEvNT_6ParamsE --------------------------
	.section	.nv.info._ZN7cutlass13device_kernelIN5flash11enable_sm90INS1_16FlashAttnFwdSm90INS1_25CollectiveMainloopFwdSm90ILi2EN4cute5tupleIJNS5_1CILi1EEES8_S8_EEENS6_IJNS7_ILi128EEENS7_ILi80EEENS7_ILi256EEEEEELi256ENS_10bfloat16_tEfNS_4arch4Sm90ELb1ELb0ELb0ELb0ELb1ELb0ELb0ELb1ELb1ELb1ELb1ELb0EEENS1_21CollectiveEpilogueFwdINS6_IJSA_SC_SB_EEES9_SE_SG_Li256ELb0ELb1ELb1ELb0EEENS1_19SingleTileSchedulerILb0ELb1ELb1ELi128EEEEEEEEEvNT_6ParamsE,"",@"SHT_CUDA_INFO"
	.sectionflags	@""
	.align	4


	//----- nvinfo : EIATTR_CUDA_API_VERSION
	.align		4
        /*0000*/ 	.byte	0x04, 0x37
        /*0002*/ 	.short	(.L_354 - .L_353)
.L_353:
        /*0004*/ 	.word	0x00000082


	//----- nvinfo : EIATTR_KPARAM_INFO
	.align		4
.L_354:
        /*0008*/ 	.byte	0x04, 0x17
        /*000a*/ 	.short	(.L_356 - .L_355)
.L_355:
        /*000c*/ 	.word	0x00000000
        /*0010*/ 	.short	0x0000
        /*0012*/ 	.short	0x0000
        /*0014*/ 	.byte	0x00, 0xf0, 0x01, 0x28


	//----- nvinfo : EIATTR_SPARSE_MMA_MASK
	.align		4
.L_356:
        /*0018*/ 	.byte	0x03, 0x50
        /*001a*/ 	.short	0x0000


	//----- nvinfo : EIATTR_MAXREG_COUNT
	.align		4
        /*001c*/ 	.byte	0x03, 0x1b
        /*001e*/ 	.short	0x00a8


	//----- nvinfo : EIATTR_MERCURY_ISA_VERSION
	.align		4
        /*0020*/ 	.byte	0x03, 0x5f
        /*0022*/ 	.short	0x0101


	//----- nvinfo : EIATTR_VRC_CTA_INIT_COUNT
	.align		4
        /*0024*/ 	.byte	0x02, 0x4a
	.zero		1
	.zero		1


	//----- nvinfo : EIATTR_EXIT_INSTR_OFFSETS
	.align		4
        /*0028*/ 	.byte	0x04, 0x1c
        /*002a*/ 	.short	(.L_358 - .L_357)


	//   ....[0]....
.L_357:
        /*002c*/ 	.word	0x00000010


	//----- nvinfo : EIATTR_MAX_THREADS
	.align		4
.L_358:
        /*0030*/ 	.byte	0x04, 0x05
        /*0032*/ 	.short	(.L_360 - .L_359)
.L_359:
        /*0034*/ 	.word	0x00000180
        /*0038*/ 	.word	0x00000001
        /*003c*/ 	.word	0x00000001


	//----- nvinfo : EIATTR_CBANK_PARAM_SIZE
	.align		4
.L_360:
        /*0040*/ 	.byte	0x03, 0x19
        /*0042*/ 	.short	0x0a00


	//----- nvinfo : EIATTR_PARAM_CBANK
	.align		4
        /*0044*/ 	.byte	0x04, 0x0a
        /*0046*/ 	.short	(.L_362 - .L_361)
	.align		4
.L_361:
        /*0048*/ 	.word	index@(.nv.constant0._ZN7cutlass13device_kernelIN5flash11enable_sm90INS1_16FlashAttnFwdSm90INS1_25CollectiveMainloopFwdSm90ILi2EN4cute5tupleIJNS5_1CILi1EEES8_S8_EEENS6_IJNS7_ILi128EEENS7_ILi80EEENS7_ILi256EEEEEELi256ENS_10bfloat16_tEfNS_4arch4Sm90ELb1ELb0ELb0ELb0ELb1ELb0ELb0ELb1ELb1ELb1ELb1ELb0EEENS1_21CollectiveEpilogueFwdINS6_IJSA_SC_SB_EEES9_SE_SG_Li256ELb0ELb1ELb1ELb0EEENS1_19SingleTileSchedulerILb0ELb1ELb1ELi128EEEEEEEEEvNT_6ParamsE)
        /*004c*/ 	.short	0x0380
        /*004e*/ 	.short	0x0a00


	//----- nvinfo : EIATTR_SW_WAR
	.align		4
.L_362:
        /*0050*/ 	.byte	0x04, 0x36
        /*0052*/ 	.short	(.L_364 - .L_363)
.L_363:
        /*0054*/ 	.word	0x00000008
.L_364:


//--------------------- .nv.info._ZN7cutlass13device_kernelIN5flash11enable_sm90INS1_16FlashAttnFwdSm90INS1_25CollectiveMainloopFwdSm90ILi2EN4cute5tupleIJNS5_1CILi1EEES8_S8_EEENS6_IJNS7_ILi128EEENS7_ILi80EEENS7_ILi256EEEEEELi256ENS_10bfloat16_tEfNS_4arch4Sm90ELb1ELb0ELb0ELb1ELb1ELb0ELb0ELb1ELb1ELb1ELb1ELb0EEENS1_21CollectiveEpilogueFwdINS6_IJSA_SC_SB_EEES9_SE_SG_Li256ELb1ELb1ELb1ELb0EEENS1_36VarlenDynamicPersistentTileSchedulerILi128ELi80ELi256ELi128ELb1ELb1ELb1ELb1ELb1ELb1EEEEEEEEEvNT_6ParamsE --------------------------
	.section	.nv.info._ZN7cutlass13device_kernelIN5flash11enable_sm90INS1_16FlashAttnFwdSm90INS1_25CollectiveMainloopFwdSm90ILi2EN4cute5tupleIJNS5_1CILi1EEES8_S8_EEENS6_IJNS7_ILi128EEENS7_ILi80EEENS7_ILi256EEEEEELi256ENS_10bfloat16_tEfNS_4arch4Sm90ELb1ELb0ELb0ELb1ELb1ELb0ELb0ELb1ELb1ELb1ELb1ELb0EEENS1_21CollectiveEpilogueFwdINS6_IJSA_SC_SB_EEES9_SE_SG_Li256ELb1ELb1ELb1ELb0EEENS1_36VarlenDynamicPersistentTileSchedulerILi128ELi80ELi256ELi128ELb1ELb1ELb1ELb1ELb1ELb1EEEEEEEEEvNT_6ParamsE,"",@"SHT_CUDA_INFO"
	.sectionflags	@""
	.align	4


	//----- nvinfo : EIATTR_CUDA_API_VERSION
	.align		4
        /*0000*/ 	.byte	0x04, 0x37
        /*0002*/ 	.short	(.L_366 - .L_365)
.L_365:
        /*0004*/ 	.word	0x00000082


	//----- nvinfo : EIATTR_KPARAM_INFO
	.align		4
.L_366:
        /*0008*/ 	.byte	0x04, 0x17
        /*000a*/ 	.short	(.L_368 - .L_367)
.L_367:
        /*000c*/ 	.word	0x00000000
        /*0010*/ 	.short	0x0000
        /*0012*/ 	.short	0x0000
        /*0014*/ 	.byte	0x00, 0xf0, 0x01, 0x2a


	//----- nvinfo : EIATTR_SPARSE_MMA_MASK
	.align		4
.L_368:
        /*0018*/ 	.byte	0x03, 0x50
        /*001a*/ 	.short	0x0000


	//----- nvinfo : EIATTR_MAXREG_COUNT
	.align		4
        /*001c*/ 	.byte	0x03, 0x1b
        /*001e*/ 	.short	0x00a8


	//----- nvinfo : EIATTR_MERCURY_ISA_VERSION
	.align		4
        /*0020*/ 	.byte	0x03, 0x5f
        /*0022*/ 	.short	0x0101


	//----- nvinfo : EIATTR_VRC_CTA_INIT_COUNT
	.align		4
        /*0024*/ 	.byte	0x02, 0x4a
	.zero		1
	.zero		1


	//----- nvinfo : EIATTR_EXIT_INSTR_OFFSETS
	.align		4
        /*0028*/ 	.byte	0x04, 0x1c
        /*002a*/ 	.short	(.L_370 - .L_369)


	//   ....[0]....
.L_369:
        /*002c*/ 	.word	0x00000010


	//----- nvinfo : EIATTR_MAX_THREADS
	.align		4
.L_370:
        /*0030*/ 	.byte	0x04, 0x05
        /*0032*/ 	.short	(.L_372 - .L_371)
.L_371:
        /*0034*/ 	.word	0x00000180
        /*0038*/ 	.word	0x00000001
        /*003c*/ 	.word	0x00000001


	//----- nvinfo : EIATTR_CBANK_PARAM_SIZE
	.align		4
.L_372:
        /*0040*/ 	.byte	0x03, 0x19
        /*0042*/ 	.short	0x0a80


	//----- nvinfo : EIATTR_PARAM_CBANK
	.align		4
        /*0044*/ 	.byte	0x04, 0x0a
        /*0046*/ 	.short	(.L_374 - .L_373)
	.align		4
.L_373:
        /*0048*/ 	.word	index@(.nv.constant0._ZN7cutlass13device_kernelIN5flash11enable_sm90INS1_16FlashAttnFwdSm90INS1_25CollectiveMainloopFwdSm90ILi2EN4cute5tupleIJNS5_1CILi1EEES8_S8_EEENS6_IJNS7_ILi128EEENS7_ILi80EEENS7_ILi256EEEEEELi256ENS_10bfloat16_tEfNS_4arch4Sm90ELb1ELb0ELb0ELb1ELb1ELb0ELb0ELb1ELb1ELb1ELb1ELb0EEENS1_21CollectiveEpilogueFwdINS6_IJSA_SC_SB_EEES9_SE_SG_Li256ELb1ELb1ELb1ELb0EEENS1_36VarlenDynamicPersistentTileSchedulerILi128ELi80ELi256ELi128ELb1ELb1ELb1ELb1ELb1ELb1EEEEEEEEEvNT_6ParamsE)
        /*004c*/ 	.short	0x0380
        /*004e*/ 	.short	0x0a80


	//----- nvinfo : EIATTR_SW_WAR
	.align		4
.L_374:
        /*0050*/ 	.byte	0x04, 0x36
        /*0052*/ 	.short	(.L_376 - .L_375)
.L_375:
        /*0054*/ 	.word	0x00000008
.L_376:


//--------------------- .nv.info._ZN7cutlass13device_kernelIN5flash11enable_sm90INS1_16FlashAttnFwdSm90INS1_25CollectiveMainloopFwdSm90ILi2EN4cute5tupleIJNS5_1CILi1EEES8_S8_EEENS6_IJNS7_ILi128EEENS7_ILi80EEENS7_ILi256EEEEEELi256ENS_10bfloat16_tEfNS_4arch4Sm90ELb1ELb0ELb0ELb1ELb1ELb1ELb0ELb1ELb1ELb1ELb1ELb0EEENS1_21CollectiveEpilogueFwdINS6_IJSA_SC_SB_EEES9_SE_SG_Li256ELb1ELb1ELb1ELb0EEENS1_36VarlenDynamicPersistentTileSchedulerILi128ELi80ELi256ELi128ELb1ELb1ELb1ELb1ELb1ELb1EEEEEEEEEvNT_6ParamsE --------------------------
	.section	.nv.info._ZN7cutlass13device_kernelIN5flash11enable_sm90INS1_16FlashAttnFwdSm90INS1_25CollectiveMainloopFwdSm90ILi2EN4cute5tupleIJNS5_1CILi1EEES8_S8_EEENS6_IJNS7_ILi128EEENS7_ILi80EEENS7_ILi256EEEEEELi256ENS_10bfloat16_tEfNS_4arch4Sm90ELb1ELb0ELb0ELb1ELb1ELb1ELb0ELb1ELb1ELb1ELb1ELb0EEENS1_21CollectiveEpilogueFwdINS6_IJSA_SC_SB_EEES9_SE_SG_Li256ELb1ELb1ELb1ELb0EEENS1_36VarlenDynamicPersistentTileSchedulerILi128ELi80ELi256ELi128ELb1ELb1ELb1ELb1ELb1ELb1EEEEEEEEEvNT_6ParamsE,"",@"SHT_CUDA_INFO"
	.sectionflags	@""
	.align	4


	//----- nvinfo : EIATTR_CUDA_API_VERSION
	.align		4
        /*0000*/ 	.byte	0x04, 0x37
        /*0002*/ 	.short	(.L_378 - .L_377)
.L_377:
        /*0004*/ 	.word	0x00000082


	//----- nvinfo : EIATTR_KPARAM_INFO
	.align		4
.L_378:
        /*0008*/ 	.byte	0x04, 0x17
        /*000a*/ 	.short	(.L_380 - .L_379)
.L_379:
        /*000c*/ 	.word	0x00000000
        /*0010*/ 	.short	0x0000
        /*0012*/ 	.short	0x0000
        /*0014*/ 	.byte	0x00, 0xf0, 0x01, 0x2a


	//----- nvinfo : EIATTR_SPARSE_MMA_MASK
	.align		4
.L_380:
        /*0018*/ 	.byte	0x03, 0x50
        /*001a*/ 	.short	0x0000


	//----- nvinfo : EIATTR_MAXREG_COUNT
	.align		4
        /*001c*/ 	.byte	0x03, 0x1b
        /*001e*/ 	.short	0x00a8


	//----- nvinfo : EIATTR_MERCURY_ISA_VERSION
	.align		4
        /*0020*/ 	.byte	0x03, 0x5f
        /*0022*/ 	.short	0x0101


	//----- nvinfo : EIATTR_VRC_CTA_INIT_COUNT
	.align		4
        /*0024*/ 	.byte	0x02, 0x4a
	.zero		1
	.zero		1


	//----- nvinfo : EIATTR_EXIT_INSTR_OFFSETS
	.align		4
        /*0028*/ 	.byte	0x04, 0x1c
        /*002a*/ 	.short	(.L_382 - .L_381)


	//   ....[0]....
.L_381:
        /*002c*/ 	.word	0x00000010


	//----- nvinfo : EIATTR_MAX_THREADS
	.align		4
.L_382:
        /*0030*/ 	.byte	0x04, 0x05
        /*0032*/ 	.short	(.L_384 - .L_383)
.L_383:
        /*0034*/ 	.word	0x00000180
        /*0038*/ 	.word	0x00000001
        /*003c*/ 	.word	0x00000001


	//----- nvinfo : EIATTR_CBANK_PARAM_SIZE
	.align		4
.L_384:
        /*0040*/ 	.byte	0x03, 0x19
        /*0042*/ 	.short	0x0a80


	//----- nvinfo : EIATTR_PARAM_CBANK
	.align		4
        /*0044*/ 	.byte	0x04, 0x0a
        /*0046*/ 	.short	(.L_386 - .L_385)
	.align		4
.L_385:
        /*0048*/ 	.word	index@(.nv.constant0._ZN7cutlass13device_kernelIN5flash11enable_sm90INS1_16FlashAttnFwdSm90INS1_25CollectiveMainloopFwdSm90ILi2EN4cute5tupleIJNS5_1CILi1EEES8_S8_EEENS6_IJNS7_ILi128EEENS7_ILi80EEENS7_ILi256EEEEEELi256ENS_10bfloat16_tEfNS_4arch4Sm90ELb1ELb0ELb0ELb1ELb1ELb1ELb0ELb1ELb1ELb1ELb1ELb0EEENS1_21CollectiveEpilogueFwdINS6_IJSA_SC_SB_EEES9_SE_SG_Li256ELb1ELb1ELb1ELb0EEENS1_36VarlenDynamicPersistentTileSchedulerILi128ELi80ELi256ELi128ELb1ELb1ELb1ELb1ELb1ELb1EEEEEEEEEvNT_6ParamsE)
        /*004c*/ 	.short	0x0380
        /*004e*/ 	.short	0x0a80


	//----- nvinfo : EIATTR_SW_WAR
	.align		4
.L_386:
        /*0050*/ 	.byte	0x04, 0x36
        /*0052*/ 	.short	(.L_388 - .L_387)
.L_387:
        /*0054*/ 	.word	0x00000008
.L_388:


//--------------------- .nv.info._ZN7cutlass13device_kernelIN5flash11enable_sm90INS1_16FlashAttnFwdSm90INS1_25CollectiveMainloopFwdSm90ILi2EN4cute5tupleIJNS5_1CILi1EEES8_S8_EEENS6_IJNS7_ILi128EEENS7_ILi96EEENS7_ILi192EEEEEELi192ENS_10bfloat16_tEfNS_4arch4Sm90ELb0ELb0ELb0ELb0ELb1ELb0ELb0ELb1ELb1ELb1ELb1ELb0EEENS1_21CollectiveEpilogueFwdINS6_IJSA_SC_SB_EEES9_SE_SG_Li256ELb0ELb1ELb1ELb0EEENS1_19SingleTileSchedulerILb0ELb1ELb1ELi128EEEEEEEEEvNT_6ParamsE --------------------------
	.section	.nv.info._ZN7cutlass13device_kernelIN5flash11enable_sm90INS1_16FlashAttnFwdSm90INS1_25CollectiveMainloopFwdSm90ILi2EN4cute5tupleIJNS5_1CILi1EEES8_S8_EEENS6_IJNS7_ILi128EEENS7_ILi96EEENS7_ILi192EEEEEELi192ENS_10bfloat16_tEfNS_4arch4Sm90ELb0ELb0ELb0ELb0ELb1ELb0ELb0ELb1ELb1ELb1ELb1ELb0EEENS1_21CollectiveEpilogueFwdINS6_IJSA_SC_SB_EEES9_SE_SG_Li256ELb0ELb1ELb1ELb0EEENS1_19SingleTileSchedulerILb0ELb1ELb1ELi128EEEEEEEEEvNT_6ParamsE,"",@"SHT_CUDA_INFO"
	.sectionflags	@""
	.align	4


	//----- nvinfo : EIATTR_CUDA_API_VERSION
	.align		4
        /*0000*/ 	.byte	0x04, 0x37
        /*0002*/ 	.short	(.L_390 - .L_389)
.L_389:
        /*0004*/ 	.word	0x00000082


	//----- nvinfo : EIATTR_KPARAM_INFO
	.align		4
.L_390:
        /*0008*/ 	.byte	0x04, 0x17
        /*000a*/ 	.short	(.L_392 - .L_391)
.L_391:
        /*000c*/ 	.word	0x00000000
        /*0010*/ 	.short	0x0000
        /*0012*/ 	.short	0x0000
        /*0014*/ 	.byte	0x00, 0xf0, 0x01, 0x28


	//----- nvinfo : EIATTR_SPARSE_MMA_MASK
	.align		4
.L_392:
        /*0018*/ 	.byte	0x03, 0x50
        /*001a*/ 	.short	0x0000


	//----- nvinfo : EIATTR_MAXREG_COUNT
	.align		4
        /*001c*/ 	.byte	0x03, 0x1b
        /*001e*/ 	.short	0x00a8


	//----- nvinfo : EIATTR_MERCURY_ISA_VERSION
	.align		4
        /*0020*/ 	.byte	0x03, 0x5f
        /*0022*/ 	.short	0x0101


	//----- nvinfo : EIATTR_VRC_CTA_INIT_COUNT
	.align		4
        /*0024*/ 	.byte	0x02, 0x4a
	.zero		1
	.zero		1


	//----- nvinfo : EIATTR_EXIT_INSTR_OFFSETS
	.align		4
        /*0028*/ 	.byte	0x04, 0x1c
        /*002a*/ 	.short	(.L_394 - .L_393)


	//   ....[0]....
.L_393:
        /*002c*/ 	.word	0x00000010


	//----- nvinfo : EIATTR_MAX_THREADS
	.align		4
.L_394:
        /*0030*/ 	.byte	0x04, 0x05
        /*0032*/ 	.short	(.L_396 - .L_395)
.L_395:
        /*0034*/ 	.word	0x00000180
        /*0038*/ 	.word	0x00000001
        /*003c*/ 	.word	0x00000001


	//----- nvinfo : EIATTR_CBANK_PARAM_SIZE
	.align		4
.L_396:
        /*0040*/ 	.byte	0x03, 0x19
        /*0042*/ 	.short	0x0a00


	//----- nvinfo : EIATTR_PARAM_CBANK
	.align		4
        /*0044*/ 	.byte	0x04, 0x0a
        /*0046*/ 	.short	(.L_398 - .L_397)
	.align		4
.L_397:
        /*0048*/ 	.word	index@(.nv.constant0._ZN7cutlass13device_kernelIN5flash11enable_sm90INS1_16FlashAttnFwdSm90INS1_25CollectiveMainloopFwdSm90ILi2EN4cute5tupleIJNS5_1CILi1EEES8_S8_EEENS6_IJNS7_ILi128EEENS7_ILi96EEENS7_ILi192EEEEEELi192ENS_10bfloat16_tEfNS_4arch4Sm90ELb0ELb0ELb0ELb0ELb1ELb0ELb0ELb1ELb1ELb1ELb1ELb0EEENS1_21CollectiveEpilogueFwdINS6_IJSA_SC_SB_EEES9_SE_SG_Li256ELb0ELb1ELb1ELb0EEENS1_19SingleTileSchedulerILb0ELb1ELb1ELi128EEEEEEEEEvNT_6ParamsE)
        /*004c*/ 	.short	0x0380
        /*004e*/ 	.short	0x0a00


	//----- nvinfo : EIATTR_SW_WAR
	.align		4
.L_398:
        /*0050*/ 	.byte	0x04, 0x36
        /*0052*/ 	.short	(.L_400 - .L_399)
.L_399:
        /*0054*/ 	.word	0x00000008
.L_400:


//--------------------- .nv.info._ZN7cutlass13device_kernelIN5flash11enable_sm90INS1_16FlashAttnFwdSm90INS1_25CollectiveMainloopFwdSm90ILi2EN4cute5tupleIJNS5_1CILi1EEES8_S8_EEENS6_IJNS7_ILi128EEENS7_ILi96EEENS7_ILi192EEEEEELi192ENS_10bfloat16_tEfNS_4arch4Sm90ELb0ELb0ELb0ELb1ELb1ELb0ELb0ELb1ELb1ELb1ELb1ELb0EEENS1_21CollectiveEpilogueFwdINS6_IJSA_SC_SB_EEES9_SE_SG_Li256ELb1ELb1ELb1ELb0EEENS1_36VarlenDynamicPersistentTileSchedulerILi128ELi96ELi256ELi128ELb1ELb1ELb1ELb0ELb1ELb1EEEEEEEEEvNT_6ParamsE --------------------------
	.section	.nv.info._ZN7cutlass13device_kernelIN5flash11enable_sm90INS1_16FlashAttnFwdSm90INS1_25CollectiveMainloopFwdSm90ILi2EN4cute5tupleIJNS5_1CILi1EEES8_S8_EEENS6_IJNS7_ILi128EEENS7_ILi96EEENS7_ILi192EEEEEELi192ENS_10bfloat16_tEfNS_4arch4Sm90ELb0ELb0ELb0ELb1ELb1ELb0ELb0ELb1ELb1ELb1ELb1ELb0EEENS1_21CollectiveEpilogueFwdINS6_IJSA_SC_SB_EEES9_SE_SG_Li256ELb1ELb1ELb1ELb0EEENS1_36VarlenDynamicPersistentTileSchedulerILi128ELi96ELi256ELi128ELb1ELb1ELb1ELb0ELb1ELb1EEEEEEEEEvNT_6ParamsE,"",@"SHT_CUDA_INFO"
	.sectionflags	@""
	.align	4


	//----- nvinfo : EIATTR_CUDA_API_VERSION
	.align		4
        /*0000*/ 	.byte	0x04, 0x37
        /*0002*/ 	.short	(.L_402 - .L_401)
.L_401:
        /*0004*/ 	.word	0x00000082


	//----- nvinfo : EIATTR_KPARAM_INFO
	.align		4
.L_402:
        /*0008*/ 	.byte	0x04, 0x17
        /*000a*/ 	.short	(.L_404 - .L_403)
.L_403:
        /*000c*/ 	.word	0x00000000
        /*0010*/ 	.short	0x0000
        /*0012*/ 	.short	0x0000
        /*0014*/ 	.byte	0x00, 0xf0, 0x01, 0x2a


	//----- nvinfo : EIATTR_SPARSE_MMA_MASK
	.align		4
.L_404:
        /*0018*/ 	.byte	0x03, 0x50
        /*001a*/ 	.short	0x0000


	//----- nvinfo : EIATTR_MAXREG_COUNT
	.align		4
        /*001c*/ 	.byte	0x03, 0x1b
        /*001e*/ 	.short	0x00a8


	//----- nvinfo : EIATTR_MERCURY_ISA_VERSION
	.align		4
        /*0020*/ 	.byte	0x03, 0x5f
        /*0022*/ 	.short	0x0101


	//----- nvinfo : EIATTR_VRC_CTA_INIT_COUNT
	.align		4
        /*0024*/ 	.byte	0x02, 0x4a
	.zero		1
	.zero		1


	//----- nvinfo : EIATTR_EXIT_INSTR_OFFSETS
	.align		4
        /*0028*/ 	.byte	0x04, 0x1c
        /*002a*/ 	.short	(.L_406 - .L_405)


	//   ....[0]....
.L_405:
        /*002c*/ 	.word	0x00000010


	//----- nvinfo : EIATTR_MAX_THREADS
	.align		4
.L_406:
        /*0030*/ 	.byte	0x04, 0x05
        /*0032*/ 	.short	(.L_408 - .L_407)
.L_407:
        /*0034*/ 	.word	0x00000180
        /*0038*/ 	.word	0x00000001
        /*003c*/ 	.word	0x00000001


	//----- nvinfo : EIATTR_CBANK_PARAM_SIZE
	.align		4
.L_408:
        /*0040*/ 	.byte	0x03, 0x19
        /*0042*/ 	.short	0x0a80


	//----- nvinfo : EIATTR_PARAM_CBANK
	.align		4
        /*0044*/ 	.byte	0x04, 0x0a
        /*0046*/ 	.short	(.L_410 - .L_409)
	.align		4
.L_409:
        /*0048*/ 	.word	index@(.nv.constant0._ZN7cutlass13device_kernelIN5flash11enable_sm90INS1_16FlashAttnFwdSm90INS1_25CollectiveMainloopFwdSm90ILi2EN4cute5tupleIJNS5_1CILi1EEES8_S8_EEENS6_IJNS7_ILi128EEENS7_ILi96EEENS7_ILi192EEEEEELi192ENS_10bfloat16_tEfNS_4arch4Sm90ELb0ELb0ELb0ELb1ELb1ELb0ELb0ELb1ELb1ELb1ELb1ELb0EEENS1_21CollectiveEpilogueFwdINS6_IJSA_SC_SB_EEES9_SE_SG_Li256ELb1ELb1ELb1ELb0EEENS1_36VarlenDynamicPersistentTileSchedulerILi128ELi96ELi256ELi128ELb1ELb1ELb1ELb0ELb1ELb1EEEEEEEEEvNT_6ParamsE)
        /*004c*/ 	.short	0x0380
        /*004e*/ 	.short	0x0a80


	//----- nvinfo : EIATTR_SW_WAR
	.align		4
.L_410:
        /*0050*/ 	.byte	0x04, 0x36
        /*0052*/ 	.short	(.L_412 - .L_411)
.L_411:
        /*0054*/ 	.word	0x00000008
.L_412:


//--------------------- .nv.info._ZN7cutlass13device_kernelIN5flash11enable_sm90INS1_16FlashAttnFwdSm90INS1_25CollectiveMainloopFwdSm90ILi2EN4cute5tupleIJNS5_1CILi1EEES8_S8_EEENS6_IJNS7_ILi128EEENS7_ILi96EEENS7_ILi192EEEEEELi192ENS_10bfloat16_tEfNS_4arch4Sm90ELb0ELb0ELb0ELb1ELb1ELb1ELb0ELb1ELb1ELb1ELb1ELb0EEENS1_21CollectiveEpilogueFwdINS6_IJSA_SC_SB_EEES9_SE_SG_Li256ELb1ELb1ELb1ELb0EEENS1_36VarlenDynamicPersistentTileSchedulerILi128ELi96ELi256ELi128ELb1ELb1ELb1ELb0ELb1ELb1EEEEEEEEEvNT_6ParamsE --------------------------
	.section	.nv.info._ZN7cutlass13device_kernelIN5flash11enable_sm90INS1_16FlashAttnFwdSm90INS1_25CollectiveMainloopFwdSm90ILi2EN4cute5tupleIJNS5_1CILi1EEES8_S8_EEENS6_IJNS7_ILi128EEENS7_ILi96EEENS7_ILi192EEEEEELi192ENS_10bfloat16_tEfNS_4arch4Sm90ELb0ELb0ELb0ELb1ELb1ELb1ELb0ELb1ELb1ELb1ELb1ELb0EEENS1_21CollectiveEpilogueFwdINS6_IJSA_SC_SB_EEES9_SE_SG_Li256ELb1ELb1ELb1ELb0EEENS1_36VarlenDynamicPersistentTileSchedulerILi128ELi96ELi256ELi128ELb1ELb1ELb1ELb0ELb1ELb1EEEEEEEEEvNT_6ParamsE,"",@"SHT_CUDA_INFO"
	.sectionflags	@""
	.align	4


	//----- nvinfo : EIATTR_CUDA_API_VERSION
	.align		4
        /*0000*/ 	.byte	0x04, 0x37
        /*0002*/ 	.short	(.L_414 - .L_413)
.L_413:
        /*0004*/ 	.word	0x00000082


	//----- nvinfo : EIATTR_KPARAM_INFO
	.align		4
.L_414:
        /*0008*/ 	.byte	0x04, 0x17
        /*000a*/ 	.short	(.L_416 - .L_415)
.L_415:
        /*000c*/ 	.word	0x00000000
        /*0010*/ 	.short	0x0000
        /*0012*/ 	.short	0x0000
        /*0014*/ 	.byte	0x00, 0xf0, 0x01, 0x2a


	//----- nvinfo : EIATTR_SPARSE_MMA_MASK
	.align		4
.L_416:
        /*0018*/ 	.byte	0x03, 0x50
        /*001a*/ 	.short	0x0000


	//----- nvinfo : EIATTR_MAXREG_COUNT
	.align		4
        /*001c*/ 	.byte	0x03, 0x1b
        /*001e*/ 	.short	0x00a8


	//----- nvinfo : EIATTR_MERCURY_ISA_VERSION
	.align		4
        /*0020*/ 	.byte	0x03, 0x5f
        /*0022*/ 	.short	0x0101


	//----- nvinfo : EIATTR_VRC_CTA_INIT_COUNT
	.align		4
        /*0024*/ 	.byte	0x02, 0x4a
	.zero		1
	.zero		1


	//----- nvinfo : EIATTR_EXIT_INSTR_OFFSETS
	.align		4
        /*0028*/ 	.byte	0x04, 0x1c
        /*002a*/ 	.short	(.L_418 - .L_417)


	//   ....[0]....
.L_417:
        /*002c*/ 	.word	0x00000010


	//----- nvinfo : EIATTR_MAX_THREADS
	.align		4
.L_418:
        /*0030*/ 	.byte	0x04, 0x05
        /*0032*/ 	.short	(.L_420 - .L_419)
.L_419:
        /*0034*/ 	.word	0x00000180
        /*0038*/ 	.word	0x00000001
        /*003c*/ 	.word	0x00000001


	//----- nvinfo : EIATTR_CBANK_PARAM_SIZE
	.align		4
.L_420:
        /*0040*/ 	.byte	0x03, 0x19
        /*0042*/ 	.short	0x0a80


	//----- nvinfo : EIATTR_PARAM_CBANK
	.align		4
        /*0044*/ 	.byte	0x04, 0x0a
        /*0046*/ 	.short	(.L_422 - .L_421)
	.align		4
.L_421:
        /*0048*/ 	.word	index@(.nv.constant0._ZN7cutlass13device_kernelIN5flash11enable_sm90INS1_16FlashAttnFwdSm90INS1_25CollectiveMainloopFwdSm90ILi2EN4cute5tupleIJNS5_1CILi1EEES8_S8_EEENS6_IJNS7_ILi128EEENS7_ILi96EEENS7_ILi192EEEEEELi192ENS_10bfloat16_tEfNS_4arch4Sm90ELb0ELb0ELb0ELb1ELb1ELb1ELb0ELb1ELb1ELb1ELb1ELb0EEENS1_21CollectiveEpilogueFwdINS6_IJSA_SC_SB_EEES9_SE_SG_Li256ELb1ELb1ELb1ELb0EEENS1_36VarlenDynamicPersistentTileSchedulerILi128ELi96ELi256ELi128ELb1ELb1ELb1ELb0ELb1ELb1EEEEEEEEEvNT_6ParamsE)
        /*004c*/ 	.short	0x0380
        /*004e*/ 	.short	0x0a80


	//----- nvinfo : EIATTR_SW_WAR
	.align		4
.L_422:
        /*0050*/ 	.byte	0x04, 0x36
        /*0052*/ 	.short	(.L_424 - .L_423)
.L_423:
        /*0054*/ 	.word	0x00000008
.L_424:


//--------------------- .nv.info._ZN7cutlass13device_kernelIN5flash11enable_sm90INS1_16FlashAttnFwdSm90INS1_25CollectiveMainloopFwdSm90ILi2EN4cute5tupleIJNS5_1CILi1EEES8_S8_EEENS6_IJNS7_ILi128EEENS7_ILi96EEENS7_ILi192EEEEEELi192ENS_10bfloat16_tEfNS_4arch4Sm90ELb0ELb1ELb0ELb0ELb1ELb0ELb0ELb1ELb1ELb1ELb1ELb0EEENS1_21CollectiveEpilogueFwdINS6_IJSA_SC_SB_EEES9_SE_SG_Li256ELb0ELb1ELb1ELb0EEENS1_19SingleTileSchedulerILb0ELb1ELb1ELi128EEEEEEEEEvNT_6ParamsE --------------------------
	.section	.nv.info._ZN7cutlass13device_kernelIN5flash11enable_sm90INS1_16FlashAttnFwdSm90INS1_25CollectiveMainloopFwdSm90ILi2EN4cute5tupleIJNS5_1CILi1EEES8_S8_EEENS6_IJNS7_ILi128EEENS7_ILi96EEENS7_ILi192EEEEEELi192ENS_10bfloat16_tEfNS_4arch4Sm90ELb0ELb1ELb0ELb0ELb1ELb0ELb0ELb1ELb1ELb1ELb1ELb0EEENS1_21CollectiveEpilogueFwdINS6_IJSA_SC_SB_EEES9_SE_SG_Li256ELb0ELb1ELb1ELb0EEENS1_19SingleTileSchedulerILb0ELb1ELb1ELi128EEEEEEEEEvNT_6ParamsE,"",@"SHT_CUDA_INFO"
	.sectionflags	@""
	.align	4


	//----- nvinfo : EIATTR_CUDA_API_VERSION
	.align		4
        /*0000*/ 	.byte	0x04, 0x37
        /*0002*/ 	.short	(.L_426 - .L_425)
.L_425:
        /*0004*/ 	.word	0x00000082


	//----- nvinfo : EIATTR_KPARAM_INFO
	.align		4
.L_426:
        /*0008*/ 	.byte	0x04, 0x17
        /*000a*/ 	.short	(.L_428 - .L_427)
.L_427:
        /*000c*/ 	.word	0x00000000
        /*0010*/ 	.short	0x0000
        /*0012*/ 	.short	0x0000
        /*0014*/ 	.byte	0x00, 0xf0, 0x01, 0x28


	//----- nvinfo : EIATTR_SPARSE_MMA_MASK
	.align		4
.L_428:
        /*0018*/ 	.byte	0x03, 0x50
        /*001a*/ 	.short	0x0000


	//----- nvinfo : EIATTR_MAXREG_COUNT
	.align		4
        /*001c*/ 	.byte	0x03, 0x1b
        /*001e*/ 	.short	0x00a8


	//----- nvinfo : EIATTR_MERCURY_ISA_VERSION
	.align		4
        /*0020*/ 	.byte	0x03, 0x5f
        /*0022*/ 	.short	0x0101


	//----- nvinfo : EIATTR_VRC_CTA_INIT_COUNT
	.align		4
        /*0024*/ 	.byte	0x02, 0x4a
	.zero		1
	.zero		1


	//----- nvinfo : EIATTR_EXIT_INSTR_OFFSETS
	.align		4
        /*0028*/ 	.byte	0x04, 0x1c
        /*002a*/ 	.short	(.L_430 - .L_429)


	//   ....[0]....
.L_429:
        /*002c*/ 	.word	0x00000010


	//----- nvinfo : EIATTR_MAX_THREADS
	.align		4
.L_430:
        /*0030*/ 	.byte	0x04, 0x05
        /*0032*/ 	.short	(.L_432 - .L_431)
.L_431:
        /*0034*/ 	.word	0x00000180
        /*0038*/ 	.word	0x00000001
        /*003c*/ 	.word	0x00000001


	//----- nvinfo : EIATTR_CBANK_PARAM_SIZE
	.align		4
.L_432:
        /*0040*/ 	.byte	0x03, 0x19
        /*0042*/ 	.short	0x0a00


	//----- nvinfo : EIATTR_PARAM_CBANK
	.align		4
        /*0044*/ 	.byte	0x04, 0x0a
        /*0046*/ 	.short	(.L_434 - .L_433)
	.align		4
.L_433:
        /*0048*/ 	.word	index@(.nv.constant0._ZN7cutlass13device_kernelIN5flash11enable_sm90INS1_16FlashAttnFwdSm90INS1_25CollectiveMainloopFwdSm90ILi2EN4cute5tupleIJNS5_1CILi1EEES8_S8_EEENS6_IJNS7_ILi128EEENS7_ILi96EEENS7_ILi192EEEEEELi192ENS_10bfloat16_tEfNS_4arch4Sm90ELb0ELb1ELb0ELb0ELb1ELb0ELb0ELb1ELb1ELb1ELb1ELb0EEENS1_21CollectiveEpilogueFwdINS6_IJSA_SC_SB_EEES9_SE_SG_Li256ELb0ELb1ELb1ELb0EEENS1_19SingleTileSchedulerILb0ELb1ELb1ELi128EEEEEEEEEvNT_6ParamsE)
        /*004c*/ 	.short	0x0380
        /*004e*/ 	.short	0x0a00


	//----- nvinfo : EIATTR_SW_WAR
	.align		4
.L_434:
        /*0050*/ 	.byte	0x04, 0x36
        /*0052*/ 	.short	(.L_436 - .L_435)
.L_435:
        /*0054*/ 	.word	0x00000008
.L_436:


//--------------------- .nv.info._ZN7cutlass13device_kernelIN5flash11enable_sm90INS1_16FlashAttnFwdSm90INS1_25CollectiveMainloopFwdSm90ILi2EN4cute5tupleIJNS5_1CILi1EEES8_S8_EEENS6_IJNS7_ILi128EEENS7_ILi96EEENS7_ILi192EEEEEELi192ENS_10bfloat16_tEfNS_4arch4Sm90ELb0ELb1ELb0ELb1ELb1ELb0ELb0ELb1ELb1ELb1ELb1ELb0EEENS1_21CollectiveEpilogueFwdINS6_IJSA_SC_SB_EEES9_SE_SG_Li256ELb1ELb1ELb1ELb0EEENS1_36VarlenDynamicPersistentTileSchedulerILi128ELi96ELi256ELi128ELb1ELb1ELb1ELb1ELb0ELb1EEEEEEEEEvNT_6ParamsE --------------------------
	.section	.nv.info._ZN7cutlass13device_kernelIN5flash11enable_sm90INS1_16FlashAttnFwdSm90INS1_25CollectiveMainloopFwdSm90ILi2EN4cute5tupleIJNS5_1CILi1EEES8_S8_EEENS6_IJNS7_ILi128EEENS7_ILi96EEENS7_ILi192EEEEEELi192ENS_10bfloat16_tEfNS_4arch4Sm90ELb0ELb1ELb0ELb1ELb1ELb0ELb0ELb1ELb1ELb1ELb1ELb0EEENS1_21CollectiveEpilogueFwdINS6_IJSA_SC_SB_EEES9_SE_SG_Li256ELb1ELb1ELb1ELb0EEENS1_36VarlenDynamicPersistentTileSchedulerILi128ELi96ELi256ELi128ELb1ELb1ELb1ELb1ELb0ELb1EEEEEEEEEvNT_6ParamsE,"",@"SHT_CUDA_INFO"
	.sectionflags	@""
	.align	4


	//----- nvinfo : EIATTR_CUDA_API_VERSION
	.align		4
        /*0000*/ 	.byte	0x04, 0x37
        /*0002*/ 	.short	(.L_438 - .L_437)
.L_437:
        /*0004*/ 	.word	0x00000082


	//----- nvinfo : EIATTR_KPARAM_INFO
	.align		4
.L_438:
        /*0008*/ 	.byte	0x04, 0x17
        /*000a*/ 	.short	(.L_440 - .L_439)
.L_439:
        /*000c*/ 	.word	0x00000000
        /*0010*/ 	.short	0x0000
        /*0012*/ 	.short	0x0000
        /*0014*/ 	.byte	0x00, 0xf0, 0x01, 0x2a


	//----- nvinfo : EIATTR_SPARSE_MMA_MASK
	.align		4
.L_440:
        /*0018*/ 	.byte	0x03, 0x50
        /*001a*/ 	.short	0x0000


	//----- nvinfo : EIATTR_MAXREG_COUNT
	.align		4
        /*001c*/ 	.byte	0x03, 0x1b
        /*001e*/ 	.short	0x00a8


	//----- nvinfo : EIATTR_MERCURY_ISA_VERSION
	.align		4
        /*0020*/ 	.byte	0x03, 0x5f
        /*0022*/ 	.short	0x0101


	//----- nvinfo : EIATTR_VRC_CTA_INIT_COUNT
	.align		4
        /*0024*/ 	.byte	0x02, 0x4a
	.zero		1
	.zero		1


	//----- nvinfo : EIATTR_EXIT_INSTR_OFFSETS
	.align		4
        /*0028*/ 	.byte	0x04, 0x1c
        /*002a*/ 	.short	(.L_442 - .L_441)


	//   ....[0]....
.L_441:
        /*002c*/ 	.word	0x00000010


	//----- nvinfo : EIATTR_MAX_THREADS
	.align		4
.L_442:
        /*0030*/ 	.byte	0x04, 0x05
        /*0032*/ 	.short	(.L_444 - .L_443)
.L_443:
        /*0034*/ 	.word	0x00000180
        /*0038*/ 	.word	0x00000001
        /*003c*/ 	.word	0x00000001


	//----- nvinfo : EIATTR_CBANK_PARAM_SIZE
	.align		4
.L_444:
        /*0040*/ 	.byte	0x03, 0x19
        /*0042*/ 	.short	0x0a80


	//----- nvinfo : EIATTR_PARAM_CBANK
	.align		4
        /*0044*/ 	.byte	0x04, 0x0a
        /*0046*/ 	.short	(.L_446 - .L_445)
	.align		4
.L_445:
        /*0048*/ 	.word	index@(.nv.constant0._ZN7cutlass13device_kernelIN5flash11enable_sm90INS1_16FlashAttnFwdSm90INS1_25CollectiveMainloopFwdSm90ILi2EN4cute5tupleIJNS5_1CILi1EEES8_S8_EEENS6_IJNS7_ILi128EEENS7_ILi96EEENS7_ILi192EEEEEELi192ENS_10bfloat16_tEfNS_4arch4Sm90ELb0ELb1ELb0ELb1ELb1ELb0ELb0ELb1ELb1ELb1ELb1ELb0EEENS1_21CollectiveEpilogueFwdINS6_IJSA_SC_SB_EEES9_SE_SG_Li256ELb1ELb1ELb1ELb0EEENS1_36VarlenDynamicPersistentTileSchedulerILi128ELi96ELi256ELi128ELb1ELb1ELb1ELb1ELb0ELb1EEEEEEEEEvNT_6ParamsE)
        /*004c*/ 	.short	0x0380
        /*004e*/ 	.short	0x0a80


	//----- nvinfo : EIATTR_SW_WAR
	.align		4
.L_446:
        /*0050*/ 	.byte	0x04, 0x36
        /*0052*/ 	.short	(.L_448 - .L_447)
.L_447:
        /*0054*/ 	.word	0x00000008
.L_448:


//--------------------- .nv.info._ZN7cutlass13device_kernelIN5flash11enable_sm90INS1_16FlashAttnFwdSm90INS1_25CollectiveMainloopFwdSm90ILi2EN4cute5tupleIJNS5_1CILi1EEES8_S8_EEENS6_IJNS7_ILi128EEENS7_ILi96EEENS7_ILi192EEEEEELi192ENS_10bfloat16_tEfNS_4arch4Sm90ELb0ELb1ELb0ELb1ELb1ELb1ELb0ELb1ELb1ELb1ELb1ELb0EEENS1_21CollectiveEpilogueFwdINS6_IJSA_SC_SB_EEES9_SE_SG_Li256ELb1ELb1ELb1ELb0EEENS1_36VarlenDynamicPersistentTileSchedulerILi128ELi96ELi256ELi128ELb1ELb1ELb1ELb1ELb0ELb1EEEEEEEEEvNT_6ParamsE --------------------------
	.section	.nv.info._ZN7cutlass13device_kernelIN5flash11enable_sm90INS1_16FlashAttnFwdSm90INS1_25CollectiveMainloopFwdSm90ILi2EN4cute5tupleIJNS5_1CILi1EEES8_S8_EEENS6_IJNS7_ILi128EEENS7_ILi96EEENS7_ILi192EEEEEELi192ENS_10bfloat16_tEfNS_4arch4Sm90ELb0ELb1ELb0ELb1ELb1ELb1ELb0ELb1ELb1ELb1ELb1ELb0EEENS1_21CollectiveEpilogueFwdINS6_IJSA_SC_SB_EEES9_SE_SG_Li256ELb1ELb1ELb1ELb0EEENS1_36VarlenDynamicPersistentTileSchedulerILi128ELi96ELi256ELi128ELb1ELb1ELb1ELb1ELb0ELb1EEEEEEEEEvNT_6ParamsE,"",@"SHT_CUDA_INFO"
	.sectionflags	@""
	.align	4


	//----- nvinfo : EIATTR_CUDA_API_VERSION
	.align		4
        /*0000*/ 	.byte	0x04, 0x37
        /*0002*/ 	.short	(.L_450 - .L_449)
.L_449:
        /*0004*/ 	.word	0x00000082


	//----- nvinfo : EIATTR_KPARAM_INFO
	.align		4
.L_450:
        /*0008*/ 	.byte	0x04, 0x17
        /*000a*/ 	.short	(.L_452 - .L_451)
.L_451:
        /*000c*/ 	.word	0x00000000
        /*0010*/ 	.short	0x0000
        /*0012*/ 	.short	0x0000
        /*0014*/ 	.byte	0x00, 0xf0, 0x01, 0x2a


	//----- nvinfo : EIATTR_SPARSE_MMA_MASK
	.align		4
.L_452:
        /*0018*/ 	.byte	0x03, 0x50
        /*001a*/ 	.short	0x0000


	//----- nvinfo : EIATTR_MAXREG_COUNT
	.align		4
        /*001c*/ 	.byte	0x03, 0x1b
        /*001e*/ 	.short	0x00a8


	//----- nvinfo : EIATTR_MERCURY_ISA_VERSION
	.align		4
        /*0020*/ 	.byte	0x03, 0x5f
        /*0022*/ 	.short	0x0101


	//----- nvinfo : EIATTR_VRC_CTA_INIT_COUNT
	.align		4
        /*0024*/ 	.byte	0x02, 0x4a
	.zero		1
	.zero		1


	//----- nvinfo : EIATTR_EXIT_INSTR_OFFSETS
	.align		4
        /*0028*/ 	.byte	0x04, 0x1c
        /*002a*/ 	.short	(.L_454 - .L_453)


	//   ....[0]....
.L_453:
        /*002c*/ 	.word	0x00000010


	//----- nvinfo : EIATTR_MAX_THREADS
	.align		4
.L_454:
        /*0030*/ 	.byte	0x04, 0x05
        /*0032*/ 	.short	(.L_456 - .L_455)
.L_455:
        /*0034*/ 	.word	0x00000180
        /*0038*/ 	.word	0x00000001
        /*003c*/ 	.word	0x00000001


	//----- nvinfo : EIATTR_CBANK_PARAM_SIZE
	.align		4
.L_456:
        /*0040*/ 	.byte	0x03, 0x19
        /*0042*/ 	.short	0x0a80


	//----- nvinfo : EIATTR_PARAM_CBANK
	.align		4
        /*0044*/ 	.byte	0x04, 0x0a
        /*0046*/ 	.short	(.L_458 - .L_457)
	.align		4
.L_457:
        /*0048*/ 	.word	index@(.nv.constant0._ZN7cutlass13device_kernelIN5flash11enable_sm90INS1_16FlashAttnFwdSm90INS1_25CollectiveMainloopFwdSm90ILi2EN4cute5tupleIJNS5_1CILi1EEES8_S8_EEENS6_IJNS7_ILi128EEENS7_ILi96EEENS7_ILi192EEEEEELi192ENS_10bfloat16_tEfNS_4arch4Sm90ELb0ELb1ELb0ELb1ELb1ELb1ELb0ELb1ELb1ELb1ELb1ELb0EEENS1_21CollectiveEpilogueFwdINS6_IJSA_SC_SB_EEES9_SE_SG_Li256ELb1ELb1ELb1ELb0EEENS1_36VarlenDynamicPersistentTileSchedulerILi128ELi96ELi256ELi128ELb1ELb1ELb1ELb1ELb0ELb1EEEEEEEEEvNT_6ParamsE)
        /*004c*/ 	.short	0x0380
        /*004e*/ 	.short	0x0a80


	//----- nvinfo : EIATTR_SW_WAR
	.align		4
.L_458:
        /*0050*/ 	.byte	0x04, 0x36
        /*0052*/ 	.short	(.L_460 - .L_459)
.L_459:
        /*0054*/ 	.word	0x00000008
.L_460:


//--------------------- .nv.info._ZN7cutlass13device_kernelIN5flash11enable_sm90INS1_16FlashAttnFwdSm90INS1_25CollectiveMainloopFwdSm90ILi2EN4cute5tupleIJNS5_1CILi1EEES8_S8_EEENS6_IJNS7_ILi128EEENS7_ILi96EEENS7_ILi192EEEEEELi192ENS_10bfloat16_tEfNS_4arch4Sm90ELb1ELb0ELb0ELb0ELb1ELb0ELb0ELb1ELb1ELb1ELb1ELb0EEENS1_21CollectiveEpilogueFwdINS6_IJSA_SC_SB_EEES9_SE_SG_Li256ELb0ELb1ELb1ELb0EEENS1_19SingleTileSchedulerILb0ELb1ELb1ELi128EEEEEEEEEvNT_6ParamsE --------------------------
	.section	.nv.info._ZN7cutlass13device_kernelIN5flash11enable_sm90INS1_16FlashAttnFwdSm90INS1_25CollectiveMainloopFwdSm90ILi2EN4cute5tupleIJNS5_1CILi1EEES8_S8_EEENS6_IJNS7_ILi128EEENS7_ILi96EEENS7_ILi192EEEEEELi192ENS_10bfloat16_tEfNS_4arch4Sm90ELb1ELb0ELb0ELb0ELb1ELb0ELb0ELb1ELb1ELb1ELb1ELb0EEENS1_21CollectiveEpilogueFwdINS6_IJSA_SC_SB_EEES9_SE_SG_Li256ELb0ELb1ELb1ELb0EEENS1_19SingleTileSchedulerILb0ELb1ELb1ELi128EEEEEEEEEvNT_6ParamsE,"",@"SHT_CUDA_INFO"
	.sectionflags	@""
	.align	4


	//----- nvinfo : EIATTR_CUDA_API_VERSION
	.align		4
        /*0000*/ 	.byte	0x04, 0x37
        /*0002*/ 	.short	(.L_462 - .L_461)
.L_461:
        /*0004*/ 	.word	0x00000082


	//----- nvinfo : EIATTR_KPARAM_INFO
	.align		4
.L_462:
        /*0008*/ 	.byte	0x04, 0x17
        /*000a*/ 	.short	(.L_464 - .L_463)
.L_463:
        /*000c*/ 	.word	0x00000000
        /*0010*/ 	.short	0x0000
        /*0012*/ 	.short	0x0000
        /*0014*/ 	.byte	0x00, 0xf0, 0x01, 0x28


	//----- nvinfo : EIATTR_SPARSE_MMA_MASK
	.align		4
.L_464:
        /*0018*/ 	.byte	0x03, 0x50
        /*001a*/ 	.short	0x0000


	//----- nvinfo : EIATTR_MAXREG_COUNT
	.align		4
        /*001c*/ 	.byte	0x03, 0x1b
        /*001e*/ 	.short	0x00a8


	//----- nvinfo : EIATTR_MERCURY_ISA_VERSION
	.align		4
        /*0020*/ 	.byte	0x03, 0x5f
        /*0022*/ 	.short	0x0101


	//----- nvinfo : EIATTR_VRC_CTA_INIT_COUNT
	.align		4
        /*0024*/ 	.byte	0x02, 0x4a
	.zero		1
	.zero		1


	//----- nvinfo : EIATTR_EXIT_INSTR_OFFSETS
	.align		4
        /*0028*/ 	.byte	0x04, 0x1c
        /*002a*/ 	.short	(.L_466 - .L_465)


	//   ....[0]....
.L_465:
        /*002c*/ 	.word	0x00000010


	//----- nvinfo : EIATTR_MAX_THREADS
	.align		4
.L_466:
        /*0030*/ 	.byte	0x04, 0x05
        /*0032*/ 	.short	(.L_468 - .L_467)
.L_467:
        /*0034*/ 	.word	0x00000180
        /*0038*/ 	.word	0x00000001
        /*003c*/ 	.word	0x00000001


	//----- nvinfo : EIATTR_CBANK_PARAM_SIZE
	.align		4
.L_468:
        /*0040*/ 	.byte	0x03, 0x19
        /*0042*/ 	.short	0x0a00


	//----- nvinfo : EIATTR_PARAM_CBANK
	.align		4
        /*0044*/ 	.byte	0x04, 0x0a
        /*0046*/ 	.short	(.L_470 - .L_469)
	.align		4
.L_469:
        /*0048*/ 	.word	index@(.nv.constant0._ZN7cutlass13device_kernelIN5flash11enable_sm90INS1_16FlashAttnFwdSm90INS1_25CollectiveMainloopFwdSm90ILi2EN4cute5tupleIJNS5_1CILi1EEES8_S8_EEENS6_IJNS7_ILi128EEENS7_ILi96EEENS7_ILi192EEEEEELi192ENS_10bfloat16_tEfNS_4arch4Sm90ELb1ELb0ELb0ELb0ELb1ELb0ELb0ELb1ELb1ELb1ELb1ELb0EEENS1_21CollectiveEpilogueFwdINS6_IJSA_SC_SB_EEES9_SE_SG_Li256ELb0ELb1ELb1ELb0EEENS1_19SingleTileSchedulerILb0ELb1ELb1ELi128EEEEEEEEEvNT_6ParamsE)
        /*004c*/ 	.short	0x0380
        /*004e*/ 	.short	0x0a00


	//----- nvinfo : EIATTR_SW_WAR
	.align		4
.L_470:
        /*0050*/ 	.byte	0x04, 0x36
        /*0052*/ 	.short	(.L_472 - .L_471)
.L_471:
        /*0054*/ 	.word	0x00000008
.L_472:


//--------------------- .nv.info._ZN7cutlass13device_kernelIN5flash11enable_sm90INS1_16FlashAttnFwdSm90INS1_25CollectiveMainloopFwdSm90ILi2EN4cute5tupleIJNS5_1CILi1EEES8_S8_EEENS6_IJNS7_ILi128EEENS7_ILi96EEENS7_ILi192EEEEEELi192ENS_10bfloat16_tEfNS_4arch4Sm90ELb1ELb0ELb0ELb1ELb1ELb0ELb0ELb1ELb1ELb1ELb1ELb0EEENS1_21CollectiveEpilogueFwdINS6_IJSA_SC_SB_EEES9_SE_SG_Li256ELb1ELb1ELb1ELb0EEENS1_36VarlenDynamicPersistentTileSchedulerILi128ELi96ELi256ELi128ELb1ELb1ELb1ELb1ELb1ELb1EEEEEEEEEvNT_6ParamsE --------------------------
	.section	.nv.info._ZN7cutlass13device_kernelIN5flash11enable_sm90INS1_16FlashAttnFwdSm90INS1_25CollectiveMainloopFwdSm90ILi2EN4cute5tupleIJNS5_1CILi1EEES8_S8_EEENS6_IJNS7_ILi128EEENS7_ILi96EEENS7_ILi192EEEEEELi192ENS_10bfloat16_tEfNS_4arch4Sm90ELb1ELb0ELb0ELb1ELb1ELb0ELb0ELb1ELb1ELb1ELb1ELb0EEENS1_21CollectiveEpilogueFwdINS6_IJSA_SC_SB_EEES9_SE_SG_Li256ELb1ELb1ELb1ELb0EEENS1_36VarlenDynamicPersistentTileSchedulerILi128ELi96ELi256ELi128ELb1ELb1ELb1ELb1ELb1ELb1EEEEEEEEEvNT_6ParamsE,"",@"SHT_CUDA_INFO"
	.sectionflags	@""
	.align	4


	//----- nvinfo : EIATTR_CUDA_API_VERSION
	.align		4
        /*0000*/ 	.byte	0x04, 0x37
        /*0002*/ 	.short	(.L_474 - .L_473)
.L_473:
        /*0004*/ 	.word	0x00000082


	//----- nvinfo : EIATTR_KPARAM_INFO
	.align		4
.L_474:
        /*0008*/ 	.byte	0x04, 0x17
        /*000a*/ 	.short	(.L_476 - .L_475)
.L_475:
        /*000c*/ 	.word	0x00000000
        /*0010*/ 	.short	0x0000
        /*0012*/ 	.short	0x0000
        /*0014*/ 	.byte	0x00, 0xf0, 0x01, 0x2a


	//----- nvinfo : EIATTR_SPARSE_MMA_MASK
	.align		4
.L_476:
        /*0018*/ 	.byte	0x03, 0x50
        /*001a*/ 	.short	0x0000


	//----- nvinfo : EIATTR_MAXREG_COUNT
	.align		4
        /*001c*/ 	.byte	0x03, 0x1b
        /*001e*/ 	.short	0x00a8


	//----- nvinfo : EIATTR_MERCURY_ISA_VERSION
	.align		4
        /*0020*/ 	.byte	0x03, 0x5f
        /*0022*/ 	.short	0x0101


	//----- nvinfo : EIATTR_VRC_CTA_INIT_COUNT
	.align		4
        /*0024*/ 	.byte	0x02, 0x4a
	.zero		1
	.zero		1


	//----- nvinfo : EIATTR_EXIT_INSTR_OFFSETS
	.align		4
        /*0028*/ 	.byte	0x04, 0x1c
        /*002a*/ 	.short	(.L_478 - .L_477)


	//   ....[0]....
.L_477:
        /*002c*/ 	.word	0x00000010


	//----- nvinfo : EIATTR_MAX_THREADS
	.align		4
.L_478:
        /*0030*/ 	.byte	0x04, 0x05
        /*0032*/ 	.short	(.L_480 - .L_479)
.L_479:
        /*0034*/ 	.word	0x00000180
        /*0038*/ 	.word	0x00000001
        /*003c*/ 	.word	0x00000001


	//----- nvinfo : EIATTR_CBANK_PARAM_SIZE
	.align		4
.L_480:
        /*0040*/ 	.byte	0x03, 0x19
        /*0042*/ 	.short	0x0a80


	//----- nvinfo : EIATTR_PARAM_CBANK
	.align		4
        /*0044*/ 	.byte	0x04, 0x0a
        /*0046*/ 	.short	(.L_482 - .L_481)
	.align		4
.L_481:
        /*0048*/ 	.word	index@(.nv.constant0._ZN7cutlass13device_kernelIN5flash11enable_sm90INS1_16FlashAttnFwdSm90INS1_25CollectiveMainloopFwdSm90ILi2EN4cute5tupleIJNS5_1CILi1EEES8_S8_EEENS6_IJNS7_ILi128EEENS7_ILi96EEENS7_ILi192EEEEEELi192ENS_10bfloat16_tEfNS_4arch4Sm90ELb1ELb0ELb0ELb1ELb1ELb0ELb0ELb1ELb1ELb1ELb1ELb0EEENS1_21CollectiveEpilogueFwdINS6_IJSA_SC_SB_EEES9_SE_SG_Li256ELb1ELb1ELb1ELb0EEENS1_36VarlenDynamicPersistentTileSchedulerILi128ELi96ELi256ELi128ELb1ELb1ELb1ELb1ELb1ELb1EEEEEEEEEvNT_6ParamsE)
        /*004c*/ 	.short	0x0380
        /*004e*/ 	.short	0x0a80


	//----- nvinfo : EIATTR_SW_WAR
	.align		4
.L_482:
        /*0050*/ 	.byte	0x04, 0x36
        /*0052*/ 	.short	(.L_484 - .L_483)
.L_483:
        /*0054*/ 	.word	0x00000008
.L_484:


//--------------------- .nv.info._ZN7cutlass13device_kernelIN5flash11enable_sm90INS1_16FlashAttnFwdSm90INS1_25CollectiveMainloopFwdSm90ILi2EN4cute5tupleIJNS5_1CILi1EEES8_S8_EEENS6_IJNS7_ILi128EEENS7_ILi96EEENS7_ILi192EEEEEELi192ENS_10bfloat16_tEfNS_4arch4Sm90ELb1ELb0ELb0ELb1ELb1ELb1ELb0ELb1ELb1ELb1ELb1ELb0EEENS1_21CollectiveEpilogueFwdINS6_IJSA_SC_SB_EEES9_SE_SG_Li256ELb1ELb1ELb1ELb0EEENS1_36VarlenDynamicPersistentTileSchedulerILi128ELi96ELi256ELi128ELb1ELb1ELb1ELb1ELb1ELb1EEEEEEEEEvNT_6ParamsE --------------------------
	.section	.nv.info._ZN7cutlass13device_kernelIN5flash11enable_sm90INS1_16FlashAttnFwdSm90INS1_25CollectiveMainloopFwdSm90ILi2EN4cute5tupleIJNS5_1CILi1EEES8_S8_EEENS6_IJNS7_ILi128EEENS7_ILi96EEENS7_ILi192EEEEEELi192ENS_10bfloat16_tEfNS_4arch4Sm90ELb1ELb0ELb0ELb1ELb1ELb1ELb0ELb1ELb1ELb1ELb1ELb0EEENS1_21CollectiveEpilogueFwdINS6_IJSA_SC_SB_EEES9_SE_SG_Li256ELb1ELb1ELb1ELb0EEENS1_36VarlenDynamicPersistentTileSchedulerILi128ELi96ELi256ELi128ELb1ELb1ELb1ELb1ELb1ELb1EEEEEEEEEvNT_6ParamsE,"",@"SHT_CUDA_INFO"
	.sectionflags	@""
	.align	4


	//----- nvinfo : EIATTR_CUDA_API_VERSION
	.align		4
        /*0000*/ 	.byte	0x04, 0x37
        /*0002*/ 	.short	(.L_486 - .L_485)
.L_485:
        /*0004*/ 	.word	0x00000082


	//----- nvinfo : EIATTR_KPARAM_INFO
	.align		4
.L_486:
        /*0008*/ 	.byte	0x04, 0x17
        /*000a*/ 	.short	(.L_488 - .L_487)
.L_487:
        /*000c*/ 	.word	0x00000000
        /*0010*/ 	.short	0x0000
        /*0012*/ 	.short	0x0000
        /*0014*/ 	.byte	0x00, 0xf0, 0x01, 0x2a


	//----- nvinfo : EIATTR_SPARSE_MMA_MASK
	.align		4
.L_488:
        /*0018*/ 	.byte	0x03, 0x50
        /*001a*/ 	.short	0x0000


	//----- nvinfo : EIATTR_MAXREG_COUNT
	.align		4
        /*001c*/ 	.byte	0x03, 0x1b
        /*001e*/ 	.short	0x00a8


	//----- nvinfo : EIATTR_MERCURY_ISA_VERSION
	.align		4
        /*0020*/ 	.byte	0x03, 0x5f
        /*0022*/ 	.short	0x0101


	//----- nvinfo : EIATTR_VRC_CTA_INIT_COUNT
	.align		4
        /*0024*/ 	.byte	0x02, 0x4a
	.zero		1
	.zero		1


	//----- nvinfo : EIATTR_EXIT_INSTR_OFFSETS
	.align		4
        /*0028*/ 	.byte	0x04, 0x1c
        /*002a*/ 	.short	(.L_490 - .L_489)


	//   ....[0]....
.L_489:
        /*002c*/ 	.word	0x00000010


	//----- nvinfo : EIATTR_MAX_THREADS
	.align		4
.L_490:
        /*0030*/ 	.byte	0x04, 0x05
        /*0032*/ 	.short	(.L_492 - .L_491)
.L_491:
        /*0034*/ 	.word	0x00000180
        /*0038*/ 	.word	0x00000001
        /*003c*/ 	.word	0x00000001


	//----- nvinfo : EIATTR_CBANK_PARAM_SIZE
	.align		4
.L_492:
        /*0040*/ 	.byte	0x03, 0x19
        /*0042*/ 	.short	0x0a80


	//----- nvinfo : EIATTR_PARAM_CBANK
	.align		4
        /*0044*/ 	.byte	0x04, 0x0a
        /*0046*/ 	.short	(.L_494 - .L_493)
	.align		4
.L_493:
        /*0048*/ 	.word	index@(.nv.constant0._ZN7cutlass13device_kernelIN5flash11enable_sm90INS1_16FlashAttnFwdSm90INS1_25CollectiveMainloopFwdSm90ILi2EN4cute5tupleIJNS5_1CILi1EEES8_S8_EEENS6_IJNS7_ILi128EEENS7_ILi96EEENS7_ILi192EEEEEELi192ENS_10bfloat16_tEfNS_4arch4Sm90ELb1ELb0ELb0ELb1ELb1ELb1ELb0ELb1ELb1ELb1ELb1ELb0EEENS1_21CollectiveEpilogueFwdINS6_IJSA_SC_SB_EEES9_SE_SG_Li256ELb1ELb1ELb1ELb0EEENS1_36VarlenDynamicPersistentTileSchedulerILi128ELi96ELi256ELi128ELb1ELb1ELb1ELb1ELb1ELb1EEEEEEEEEvNT_6ParamsE)
        /*004c*/ 	.short	0x0380
        /*004e*/ 	.short	0x0a80


	//----- nvinfo : EIATTR_SW_WAR
	.align		4
.L_494:
        /*0050*/ 	.byte	0x04, 0x36
        /*0052*/ 	.short	(.L_496 - .L_495)
.L_495:
        /*0054*/ 	.word	0x00000008
.L_496:


//--------------------- .nv.info._ZN7cutlass13device_kernelIN5flash11enable_sm90INS1_16FlashAttnFwdSm90INS1_25CollectiveMainloopFwdSm90ILi2EN4cute5tupleIJNS5_1CILi1EEES8_S8_EEENS6_IJNS7_ILi128EEESA_SA_EEELi128ENS_10bfloat16_tEfNS_4arch4Sm90ELb0ELb0ELb0ELb0ELb1ELb0ELb0ELb1ELb1ELb1ELb1ELb0EEENS1_21CollectiveEpilogueFwdISB_S9_SC_SE_Li256ELb0ELb1ELb1ELb0EEENS1_19SingleTileSchedulerILb0ELb1ELb1ELi128EEEEEEEEEvNT_6ParamsE --------------------------
	.section	.nv.info._ZN7cutlass13device_kernelIN5flash11enable_sm90INS1_16FlashAttnFwdSm90INS1_25CollectiveMainloopFwdSm90ILi2EN4cute5tupleIJNS5_1CILi1EEES8_S8_EEENS6_IJNS7_ILi128EEESA_SA_EEELi128ENS_10bfloat16_tEfNS_4arch4Sm90ELb0ELb0ELb0ELb0ELb1ELb0ELb0ELb1ELb1ELb1ELb1ELb0EEENS1_21CollectiveEpilogueFwdISB_S9_SC_SE_Li256ELb0ELb1ELb1ELb0EEENS1_19SingleTileSchedulerILb0ELb1ELb1ELi128EEEEEEEEEvNT_6ParamsE,"",@"SHT_CUDA_INFO"
	.sectionflags	@""
	.align	4


	//----- nvinfo : EIATTR_CUDA_API_VERSION
	.align		4
        /*0000*/ 	.byte	0x04, 0x37
        /*0002*/ 	.short	(.L_498 - .L_497)
.L_497:
        /*0004*/ 	.word	0x00000082


	//----- nvinfo : EIATTR_KPARAM_INFO
	.align		4
.L_498:
        /*0008*/ 	.byte	0x04, 0x17
        /*000a*/ 	.short	(.L_500 - .L_499)
.L_499:
        /*000c*/ 	.word	0x00000000
        /*0010*/ 	.short	0x0000
        /*0012*/ 	.short	0x0000
        /*0014*/ 	.byte	0x00, 0xf0, 0x01, 0x28


	//----- nvinfo : EIATTR_SPARSE_MMA_MASK
	.align		4
.L_500:
        /*0018*/ 	.byte	0x03, 0x50
        /*001a*/ 	.short	0x0000


	//----- nvinfo : EIATTR_MAXREG_COUNT
	.align		4
        /*001c*/ 	.byte	0x03, 0x1b
        /*001e*/ 	.short	0x00a8


	//----- nvinfo : EIATTR_MERCURY_ISA_VERSION
	.align		4
        /*0020*/ 	.byte	0x03, 0x5f
        /*0022*/ 	.short	0x0101


	//----- nvinfo : EIATTR_VRC_CTA_INIT_COUNT
	.align		4
        /*0024*/ 	.byte	0x02, 0x4a
	.zero		1
	.zero		1


	//----- nvinfo : EIATTR_EXIT_INSTR_OFFSETS
	.align		4
        /*0028*/ 	.byte	0x04, 0x1c
        /*002a*/ 	.short	(.L_502 - .L_501)


	//   ....[0]....
.L_501:
        /*002c*/ 	.word	0x00000010


	//----- nvinfo : EIATTR_MAX_THREADS
	.align		4
.L_502:
        /*0030*/ 	.byte	0x04, 0x05
        /*0032*/ 	.short	(.L_504 - .L_503)
.L_503:
        /*0034*/ 	.word	0x00000180
        /*0038*/ 	.word	0x00000001
        /*003c*/ 	.word	0x00000001


	//----- nvinfo : EIATTR_CBANK_PARAM_SIZE
	.align		4
.L_504:
        /*0040*/ 	.byte	0x03, 0x19
        /*0042*/ 	.short	0x0a00


	//----- nvinfo : EIATTR_PARAM_CBANK
	.align		4
        /*0044*/ 	.byte	0x04, 0x0a
        /*0046*/ 	.short	(.L_506 - .L_505)
	.align		4
.L_505:
        /*0048*/ 	.word	index@(.nv.constant0._ZN7cutlass13device_kernelIN5flash11enable_sm90INS1_16FlashAttnFwdSm90INS1_25CollectiveMainloopFwdSm90ILi2EN4cute5tupleIJNS5_1CILi1EEES8_S8_EEENS6_IJNS7_ILi128EEESA_SA_EEELi128ENS_10bfloat16_tEfNS_4arch4Sm90ELb0ELb0ELb0ELb0ELb1ELb0ELb0ELb1ELb1ELb1ELb1ELb0EEENS1_21CollectiveEpilogueFwdISB_S9_SC_SE_Li256ELb0ELb1ELb1ELb0EEENS1_19SingleTileSchedulerILb0ELb1ELb1ELi128EEEEEEEEEvNT_6ParamsE)
        /*004c*/ 	.short	0x0380
        /*004e*/ 	.short	0x0a00


	//----- nvinfo : EIATTR_SW_WAR
	.align		4
.L_506:
        /*0050*/ 	.byte	0x04, 0x36
        /*0052*/ 	.short	(.L_508 - .L_507)
.L_507:
        /*0054*/ 	.word	0x00000008
.L_508:


//--------------------- .nv.info._ZN7cutlass13device_kernelIN5flash11enable_sm90INS1_16FlashAttnFwdSm90INS1_25CollectiveMainloopFwdSm90ILi2EN4cute5tupleIJNS5_1CILi1EEES8_S8_EEENS6_IJNS7_ILi128EEESA_SA_EEELi128ENS_10bfloat16_tEfNS_4arch4Sm90ELb0ELb0ELb0ELb1ELb1ELb0ELb0ELb1ELb1ELb1ELb1ELb0EEENS1_21CollectiveEpilogueFwdISB_S9_SC_SE_Li256ELb1ELb1ELb1ELb0EEENS1_36VarlenDynamicPersistentTileSchedulerILi128ELi128ELi256ELi128ELb1ELb1ELb1ELb0ELb1ELb1EEEEEEEEEvNT_6ParamsE --------------------------
	.section	.nv.info._ZN7cutlass13device_kernelIN5flash11enable_sm90INS1_16FlashAttnFwdSm90INS1_25CollectiveMainloopFwdSm90ILi2EN4cute5tupleIJNS5_1CILi1EEES8_S8_EEENS6_IJNS7_ILi128EEESA_SA_EEELi128ENS_10bfloat16_tEfNS_4arch4Sm90ELb0ELb0ELb0ELb1ELb1ELb0ELb0ELb1ELb1ELb1ELb1ELb0EEENS1_21CollectiveEpilogueFwdISB_S9_SC_SE_Li256ELb1ELb1ELb1ELb0EEENS1_36VarlenDynamicPersistentTileSchedulerILi128ELi128ELi256ELi128ELb1ELb1ELb1ELb0ELb1ELb1EEEEEEEEEvNT_6ParamsE,"",@"SHT_CUDA_INFO"
	.sectionflags	@""
	.align	4


	//----- nvinfo : EIATTR_CUDA_API_VERSION
	.align		4
        /*0000*/ 	.byte	0x04, 0x37
        /*0002*/ 	.short	(.L_510 - .L_509)
.L_509:
        /*0004*/ 	.word	0x00000082


	//----- nvinfo : EIATTR_KPARAM_INFO
	.align		4
.L_510:
        /*0008*/ 	.byte	0x04, 0x17
        /*000a*/ 	.short	(.L_512 - .L_511)
.L_511:
        /*000c*/ 	.word	0x00000000
        /*0010*/ 	.short	0x0000
        /*0012*/ 	.short	0x0000
        /*0014*/ 	.byte	0x00, 0xf0, 0x01, 0x2a


	//----- nvinfo : EIATTR_SPARSE_MMA_MASK
	.align		4
.L_512:
        /*0018*/ 	.byte	0x03, 0x50
        /*001a*/ 	.short	0x0000


	//----- nvinfo : EIATTR_MAXREG_COUNT
	.align		4
        /*001c*/ 	.byte	0x03, 0x1b
        /*001e*/ 	.short	0x00a8


	//----- nvinfo : EIATTR_MERCURY_ISA_VERSION
	.align		4
        /*0020*/ 	.byte	0x03, 0x5f
        /*0022*/ 	.short	0x0101


	//----- nvinfo : EIATTR_VRC_CTA_INIT_COUNT
	.align		4
        /*0024*/ 	.byte	0x02, 0x4a
	.zero		1
	.zero		1


	//----- nvinfo : EIATTR_EXIT_INSTR_OFFSETS
	.align		4
        /*0028*/ 	.byte	0x04, 0x1c
        /*002a*/ 	.short	(.L_514 - .L_513)


	//   ....[0]....
.L_513:
        /*002c*/ 	.word	0x00000010


	//----- nvinfo : EIATTR_MAX_THREADS
	.align		4
.L_514:
        /*0030*/ 	.byte	0x04, 0x05
        /*0032*/ 	.short	(.L_516 - .L_515)
.L_515:
        /*0034*/ 	.word	0x00000180
        /*0038*/ 	.word	0x00000001
        /*003c*/ 	.word	0x00000001


	//----- nvinfo : EIATTR_CBANK_PARAM_SIZE
	.align		4
.L_516:
        /*0040*/ 	.byte	0x03, 0x19
        /*0042*/ 	.short	0x0a80


	//----- nvinfo : EIATTR_PARAM_CBANK
	.align		4
        /*0044*/ 	.byte	0x04, 0x0a
        /*0046*/ 	.short	(.L_518 - .L_517)
	.align		4
.L_517:
        /*0048*/ 	.word	index@(.nv.constant0._ZN7cutlass13device_kernelIN5flash11enable_sm90INS1_16FlashAttnFwdSm90INS1_25CollectiveMainloopFwdSm90ILi2EN4cute5tupleIJNS5_1CILi1EEES8_S8_EEENS6_IJNS7_ILi128EEESA_SA_EEELi128ENS_10bfloat16_tEfNS_4arch4Sm90ELb0ELb0ELb0ELb1ELb1ELb0ELb0ELb1ELb1ELb1ELb1ELb0EEENS1_21CollectiveEpilogueFwdISB_S9_SC_SE_Li256ELb1ELb1ELb1ELb0EEENS1_36VarlenDynamicPersistentTileSchedulerILi128ELi128ELi256ELi128ELb1ELb1ELb1ELb0ELb1ELb1EEEEEEEEEvNT_6ParamsE)
        /*004c*/ 	.short	0x0380
        /*004e*/ 	.short	0x0a80


	//----- nvinfo : EIATTR_SW_WAR
	.align		4
.L_518:
        /*0050*/ 	.byte	0x04, 0x36
        /*0052*/ 	.short	(.L_520 - .L_519)
.L_519:
        /*0054*/ 	.word	0x00000008
.L_520:


//--------------------- .nv.info._ZN7cutlass13device_kernelIN5flash11enable_sm90INS1_16FlashAttnFwdSm90INS1_25CollectiveMainloopFwdSm90ILi2EN4cute5tupleIJNS5_1CILi1EEES8_S8_EEENS6_IJNS7_ILi128EEESA_SA_EEELi128ENS_10bfloat16_tEfNS_4arch4Sm90ELb0ELb0ELb0ELb1ELb1ELb1ELb0ELb1ELb1ELb1ELb1ELb0EEENS1_21CollectiveEpilogueFwdISB_S9_SC_SE_Li256ELb1ELb1ELb1ELb0EEENS1_36VarlenDynamicPersistentTileSchedulerILi128ELi128ELi256ELi128ELb1ELb1ELb1ELb0ELb1ELb1EEEEEEEEEvNT_6ParamsE --------------------------
	.section	.nv.info._ZN7cutlass13device_kernelIN5flash11enable_sm90INS1_16FlashAttnFwdSm90INS1_25CollectiveMainloopFwdSm90ILi2EN4cute5tupleIJNS5_1CILi1EEES8_S8_EEENS6_IJNS7_ILi128EEESA_SA_EEELi128ENS_10bfloat16_tEfNS_4arch4Sm90ELb0ELb0ELb0ELb1ELb1ELb1ELb0ELb1ELb1ELb1ELb1ELb0EEENS1_21CollectiveEpilogueFwdISB_S9_SC_SE_Li256ELb1ELb1ELb1ELb0EEENS1_36VarlenDynamicPersistentTileSchedulerILi128ELi128ELi256ELi128ELb1ELb1ELb1ELb0ELb1ELb1EEEEEEEEEvNT_6ParamsE,"",@"SHT_CUDA_INFO"
	.sectionflags	@""
	.align	4


	//----- nvinfo : EIATTR_CUDA_API_VERSION
	.align		4
        /*0000*/ 	.byte	0x04, 0x37
        /*0002*/ 	.short	(.L_522 - .L_521)
.L_521:
        /*0004*/ 	.word	0x00000082


	//----- nvinfo : EIATTR_KPARAM_INFO
	.align		4
.L_522:
        /*0008*/ 	.byte	0x04, 0x17
        /*000a*/ 	.short	(.L_524 - .L_523)
.L_523:
        /*000c*/ 	.word	0x00000000
        /*0010*/ 	.short	0x0000
        /*0012*/ 	.short	0x0000
        /*0014*/ 	.byte	0x00, 0xf0, 0x01, 0x2a


	//----- nvinfo : EIATTR_SPARSE_MMA_MASK
	.align		4
.L_524:
        /*0018*/ 	.byte	0x03, 0x50
        /*001a*/ 	.short	0x0000


	//----- nvinfo : EIATTR_MAXREG_COUNT
	.align		4
        /*001c*/ 	.byte	0x03, 0x1b
        /*001e*/ 	.short	0x00a8


	//----- nvinfo : EIATTR_MERCURY_ISA_VERSION
	.align		4
        /*0020*/ 	.byte	0x03, 0x5f
        /*0022*/ 	.short	0x0101


	//----- nvinfo : EIATTR_VRC_CTA_INIT_COUNT
	.align		4
        /*0024*/ 	.byte	0x02, 0x4a
	.zero		1
	.zero		1


	//----- nvinfo : EIATTR_EXIT_INSTR_OFFSETS
	.align		4
        /*0028*/ 	.byte	0x04, 0x1c
        /*002a*/ 	.short	(.L_526 - .L_525)


	//   ....[0]....
.L_525:
        /*002c*/ 	.word	0x00000010


	//----- nvinfo : EIATTR_MAX_THREADS
	.align		4
.L_526:
        /*0030*/ 	.byte	0x04, 0x05
        /*0032*/ 	.short	(.L_528 - .L_527)
.L_527:
        /*0034*/ 	.word	0x00000180
        /*0038*/ 	.word	0x00000001
        /*003c*/ 	.word	0x00000001


	//----- nvinfo : EIATTR_CBANK_PARAM_SIZE
	.align		4
.L_528:
        /*0040*/ 	.byte	0x03, 0x19
        /*0042*/ 	.short	0x0a80


	//----- nvinfo : EIATTR_PARAM_CBANK
	.align		4
        /*0044*/ 	.byte	0x04, 0x0a
        /*0046*/ 	.short	(.L_530 - .L_529)
	.align		4
.L_529:
        /*0048*/ 	.word	index@(.nv.constant0._ZN7cutlass13device_kernelIN5flash11enable_sm90INS1_16FlashAttnFwdSm90INS1_25CollectiveMainloopFwdSm90ILi2EN4cute5tupleIJNS5_1CILi1EEES8_S8_EEENS6_IJNS7_ILi128EEESA_SA_EEELi128ENS_10bfloat16_tEfNS_4arch4Sm90ELb0ELb0ELb0ELb1ELb1ELb1ELb0ELb1ELb1ELb1ELb1ELb0EEENS1_21CollectiveEpilogueFwdISB_S9_SC_SE_Li256ELb1ELb1ELb1ELb0EEENS1_36VarlenDynamicPersistentTileSchedulerILi128ELi128ELi256ELi128ELb1ELb1ELb1ELb0ELb1ELb1EEEEEEEEEvNT_6ParamsE)
        /*004c*/ 	.short	0x0380
        /*004e*/ 	.short	0x0a80


	//----- nvinfo : EIATTR_SW_WAR
	.align		4
.L_530:
        /*0050*/ 	.byte	0x04, 0x36
        /*0052*/ 	.short	(.L_532 - .L_531)
.L_531:
        /*0054*/ 	.word	0x00000008
.L_532:


//--------------------- .nv.info._ZN7cutlass13device_kernelIN5flash11enable_sm90INS1_16FlashAttnFwdSm90INS1_25CollectiveMainloopFwdSm90ILi2EN4cute5tupleIJNS5_1CILi1EEES8_S8_EEENS6_IJNS7_ILi128EEESA_SA_EEELi128ENS_10bfloat16_tEfNS_4arch4Sm90ELb0ELb1ELb0ELb0ELb1ELb0ELb0ELb1ELb1ELb1ELb1ELb0EEENS1_21CollectiveEpilogueFwdISB_S9_SC_SE_Li256ELb0ELb1ELb1ELb0EEENS1_19SingleTileSchedulerILb0ELb1ELb1ELi128EEEEEEEEEvNT_6ParamsE --------------------------
	.section	.nv.info._ZN7cutlass13device_kernelIN5flash11enable_sm90INS1_16FlashAttnFwdSm90INS1_25CollectiveMainloopFwdSm90ILi2EN4cute5tupleIJNS5_1CILi1EEES8_S8_EEENS6_IJNS7_ILi128EEESA_SA_EEELi128ENS_10bfloat16_tEfNS_4arch4Sm90ELb0ELb1ELb0ELb0ELb1ELb0ELb0ELb1ELb1ELb1ELb1ELb0EEENS1_21CollectiveEpilogueFwdISB_S9_SC_SE_Li256ELb0ELb1ELb1ELb0EEENS1_19SingleTileSchedulerILb0ELb1ELb1ELi128EEEEEEEEEvNT_6ParamsE,"",@"SHT_CUDA_INFO"
	.sectionflags	@""
	.align	4


	//----- nvinfo : EIATTR_CUDA_API_VERSION
	.align		4
        /*0000*/ 	.byte	0x04, 0x37
        /*0002*/ 	.short	(.L_534 - .L_533)
.L_533:
        /*0004*/ 	.word	0x00000082


	//----- nvinfo : EIATTR_KPARAM_INFO
	.align		4
.L_534:
        /*0008*/ 	.byte	0x04, 0x17
        /*000a*/ 	.short	(.L_536 - .L_535)
.L_535:
        /*000c*/ 	.word	0x00000000
        /*0010*/ 	.short	0x0000
        /*0012*/ 	.short	0x0000
        /*0014*/ 	.byte	0x00, 0xf0, 0x01, 0x28


	//----- nvinfo : EIATTR_SPARSE_MMA_MASK
	.align		4
.L_536:
        /*0018*/ 	.byte	0x03, 0x50
        /*001a*/ 	.short	0x0000


	//----- nvinfo : EIATTR_MAXREG_COUNT
	.align		4
        /*001c*/ 	.byte	0x03, 0x1b
        /*001e*/ 	.short	0x00a8


	//----- nvinfo : EIATTR_MERCURY_ISA_VERSION
	.align		4
        /*0020*/ 	.byte	0x03, 0x5f
        /*0022*/ 	.short	0x0101


	//----- nvinfo : EIATTR_VRC_CTA_INIT_COUNT
	.align		4
        /*0024*/ 	.byte	0x02, 0x4a
	.zero		1
	.zero		1


	//----- nvinfo : EIATTR_EXIT_INSTR_OFFSETS
	.align		4
        /*0028*/ 	.byte	0x04, 0x1c
        /*002a*/ 	.short	(.L_538 - .L_537)


	//   ....[0]....
.L_537:
        /*002c*/ 	.word	0x00000010


	//----- nvinfo : EIATTR_MAX_THREADS
	.align		4
.L_538:
        /*0030*/ 	.byte	0x04, 0x05
        /*0032*/ 	.short	(.L_540 - .L_539)
.L_539:
        /*0034*/ 	.word	0x00000180
        /*0038*/ 	.word	0x00000001
        /*003c*/ 	.word	0x00000001


	//----- nvinfo : EIATTR_CBANK_PARAM_SIZE
	.align		4
.L_540:
        /*0040*/ 	.byte	0x03, 0x19
        /*0042*/ 	.short	0x0a00


	//----- nvinfo : EIATTR_PARAM_CBANK
	.align		4
        /*0044*/ 	.byte	0x04, 0x0a
        /*0046*/ 	.short	(.L_542 - .L_541)
	.align		4
.L_541:
        /*0048*/ 	.word	index@(.nv.constant0._ZN7cutlass13device_kernelIN5flash11enable_sm90INS1_16FlashAttnFwdSm90INS1_25CollectiveMainloopFwdSm90ILi2EN4cute5tupleIJNS5_1CILi1EEES8_S8_EEENS6_IJNS7_ILi128EEESA_SA_EEELi128ENS_10bfloat16_tEfNS_4arch4Sm90ELb0ELb1ELb0ELb0ELb1ELb0ELb0ELb1ELb1ELb1ELb1ELb0EEENS1_21CollectiveEpilogueFwdISB_S9_SC_SE_Li256ELb0ELb1ELb1ELb0EEENS1_19SingleTileSchedulerILb0ELb1ELb1ELi128EEEEEEEEEvNT_6ParamsE)
        /*004c*/ 	.short	0x0380
        /*004e*/ 	.short	0x0a00


	//----- nvinfo : EIATTR_SW_WAR
	.align		4
.L_542:
        /*0050*/ 	.byte	0x04, 0x36
        /*0052*/ 	.short	(.L_544 - .L_543)
.L_543:
        /*0054*/ 	.word	0x00000008
.L_544:


//--------------------- .nv.info._ZN7cutlass13device_kernelIN5flash11enable_sm90INS1_16FlashAttnFwdSm90INS1_25CollectiveMainloopFwdSm90ILi2EN4cute5tupleIJNS5_1CILi1EEES8_S8_EEENS6_IJNS7_ILi128EEESA_SA_EEELi128ENS_10bfloat16_tEfNS_4arch4Sm90ELb0ELb1ELb0ELb1ELb1ELb0ELb0ELb1ELb1ELb1ELb1ELb0EEENS1_21CollectiveEpilogueFwdISB_S9_SC_SE_Li256ELb1ELb1ELb1ELb0EEENS1_36VarlenDynamicPersistentTileSchedulerILi128ELi128ELi256ELi128ELb1ELb1ELb1ELb1ELb0ELb1EEEEEEEEEvNT_6ParamsE --------------------------
	.section	.nv.info._ZN7cutlass13device_kernelIN5flash11enable_sm90INS1_16FlashAttnFwdSm90INS1_25CollectiveMainloopFwdSm90ILi2EN4cute5tupleIJNS5_1CILi1EEES8_S8_EEENS6_IJNS7_ILi128EEESA_SA_EEELi128ENS_10bfloat16_tEfNS_4arch4Sm90ELb0ELb1ELb0ELb1ELb1ELb0ELb0ELb1ELb1ELb1ELb1ELb0EEENS1_21CollectiveEpilogueFwdISB_S9_SC_SE_Li256ELb1ELb1ELb1ELb0EEENS1_36VarlenDynamicPersistentTileSchedulerILi128ELi128ELi256ELi128ELb1ELb1ELb1ELb1ELb0ELb1EEEEEEEEEvNT_6ParamsE,"",@"SHT_CUDA_INFO"
	.sectionflags	@""
	.align	4


	//----- nvinfo : EIATTR_CUDA_API_VERSION
	.align		4
        /*0000*/ 	.byte	0x04, 0x37
        /*0002*/ 	.short	(.L_546 - .L_545)
.L_545:
        /*0004*/ 	.word	0x00000082


	//----- nvinfo : EIATTR_KPARAM_INFO
	.align		4
.L_546:
        /*0008*/ 	.byte	0x04, 0x17
        /*000a*/ 	.short	(.L_548 - .L_547)
.L_547:
        /*000c*/ 	.word	0x00000000
        /*0010*/ 	.short	0x0000
        /*0012*/ 	.short	0x0000
        /*0014*/ 	.byte	0x00, 0xf0, 0x01, 0x2a


	//----- nvinfo : EIATTR_SPARSE_MMA_MASK
	.align		4
.L_548:
        /*0018*/ 	.byte	0x03, 0x50
        /*001a*/ 	.short	0x0000


	//----- nvinfo : EIATTR_MAXREG_COUNT
	.align		4
        /*001c*/ 	.byte	0x03, 0x1b
        /*001e*/ 	.short	0x00a8


	//----- nvinfo : EIATTR_MERCURY_ISA_VERSION
	.align		4
        /*0020*/ 	.byte	0x03, 0x5f
        /*0022*/ 	.short	0x0101


	//----- nvinfo : EIATTR_VRC_CTA_INIT_COUNT
	.align		4
        /*0024*/ 	.byte	0x02, 0x4a
	.zero		1
	.zero		1


	//----- nvinfo : EIATTR_EXIT_INSTR_OFFSETS
	.align		4
        /*0028*/ 	.byte	0x04, 0x1c
        /*002a*/ 	.short	(.L_550 - .L_549)


	//   ....[0]....
.L_549:
        /*002c*/ 	.word	0x00000010


	//----- nvinfo : EIATTR_MAX_THREADS
	.align		4
.L_550:
        /*0030*/ 	.byte	0x04, 0x05
        /*0032*/ 	.short	(.L_552 - .L_551)
.L_551:
        /*0034*/ 	.word	0x00000180
        /*0038*/ 	.word	0x00000001
        /*003c*/ 	.word	0x00000001


	//----- nvinfo : EIATTR_CBANK_PARAM_SIZE
	.align		4
.L_552:
        /*0040*/ 	.byte	0x03, 0x19
        /*0042*/ 	.short	0x0a80


	//----- nvinfo : EIATTR_PARAM_CBANK
	.align		4
        /*0044*/ 	.byte	0x04, 0x0a
        /*0046*/ 	.short	(.L_554 - .L_553)
	.align		4
.L_553:
        /*0048*/ 	.word	index@(.nv.constant0._ZN7cutlass13device_kernelIN5flash11enable_sm90INS1_16FlashAttnFwdSm90INS1_25CollectiveMainloopFwdSm90ILi2EN4cute5tupleIJNS5_1CILi1EEES8_S8_EEENS6_IJNS7_ILi128EEESA_SA_EEELi128ENS_10bfloat16_tEfNS_4arch4Sm90ELb0ELb1ELb0ELb1ELb1ELb0ELb0ELb1ELb1ELb1ELb1ELb0EEENS1_21CollectiveEpilogueFwdISB_S9_SC_SE_Li256ELb1ELb1ELb1ELb0EEENS1_36VarlenDynamicPersistentTileSchedulerILi128ELi128ELi256ELi128ELb1ELb1ELb1ELb1ELb0ELb1EEEEEEEEEvNT_6ParamsE)
        /*004c*/ 	.short	0x0380
        /*004e*/ 	.short	0x0a80


	//----- nvinfo : EIATTR_SW_WAR
	.align		4
.L_554:
        /*0050*/ 	.byte	0x04, 0x36
        /*0052*/ 	.short	(.L_556 - .L_555)
.L_555:
        /*0054*/ 	.word	0x00000008
.L_556:


//--------------------- .nv.info._ZN7cutlass13device_kernelIN5flash11enable_sm90INS1_16FlashAttnFwdSm90INS1_25CollectiveMainloopFwdSm90ILi2EN4cute5tupleIJNS5_1CILi1EEES8_S8_EEENS6_IJNS7_ILi128EEESA_SA_EEELi128ENS_10bfloat16_tEfNS_4arch4Sm90ELb0ELb1ELb0ELb1ELb1ELb1ELb0ELb1ELb1ELb1ELb1ELb0EEENS1_21CollectiveEpilogueFwdISB_S9_SC_SE_Li256ELb1ELb1ELb1ELb0EEENS1_36VarlenDynamicPersistentTileSchedulerILi128ELi128ELi256ELi128ELb1ELb1ELb1ELb1ELb0ELb1EEEEEEEEEvNT_6ParamsE --------------------------
	.section	.nv.info._ZN7cutlass13device_kernelIN5flash11enable_sm90INS1_16FlashAttnFwdSm90INS1_25CollectiveMainloopFwdSm90ILi2EN4cute5tupleIJNS5_1CILi1EEES8_S8_EEENS6_IJNS7_ILi128EEESA_SA_EEELi128ENS_10bfloat16_tEfNS_4arch4Sm90ELb0ELb1ELb0ELb1ELb1ELb1ELb0ELb1ELb1ELb1ELb1ELb0EEENS1_21CollectiveEpilogueFwdISB_S9_SC_SE_Li256ELb1ELb1ELb1ELb0EEENS1_36VarlenDynamicPersistentTileSchedulerILi128ELi128ELi256ELi128ELb1ELb1ELb1ELb1ELb0ELb1EEEEEEEEEvNT_6ParamsE,"",@"SHT_CUDA_INFO"
	.sectionflags	@""
	.align	4


	//----- nvinfo : EIATTR_CUDA_API_VERSION
	.align		4
        /*0000*/ 	.byte	0x04, 0x37
        /*0002*/ 	.short	(.L_558 - .L_557)
.L_557:
        /*0004*/ 	.word	0x00000082


	//----- nvinfo : EIATTR_KPARAM_INFO
	.align		4
.L_558:
        /*0008*/ 	.byte	0x04, 0x17
        /*000a*/ 	.short	(.L_560 - .L_559)
.L_559:
        /*000c*/ 	.word	0x00000000
        /*0010*/ 	.short	0x0000
        /*0012*/ 	.short	0x0000
        /*0014*/ 	.byte	0x00, 0xf0, 0x01, 0x2a


	//----- nvinfo : EIATTR_SPARSE_MMA_MASK
	.align		4
.L_560:
        /*0018*/ 	.byte	0x03, 0x50
        /*001a*/ 	.short	0x0000


	//----- nvinfo : EIATTR_MAXREG_COUNT
	.align		4
        /*001c*/ 	.byte	0x03, 0x1b
        /*001e*/ 	.short	0x00a8


	//----- nvinfo : EIATTR_MERCURY_ISA_VERSION
	.align		4
        /*0020*/ 	.byte	0x03, 0x5f
        /*0022*/ 	.short	0x0101


	//----- nvinfo : EIATTR_VRC_CTA_INIT_COUNT
	.align		4
        /*0024*/ 	.byte	0x02, 0x4a
	.zero		1
	.zero		1


	//----- nvinfo : EIATTR_EXIT_INSTR_OFFSETS
	.align		4
        /*0028*/ 	.byte	0x04, 0x1c
        /*002a*/ 	.short	(.L_562 - .L_561)


	//   ....[0]....
.L_561:
        /*002c*/ 	.word	0x00000010


	//----- nvinfo : EIATTR_MAX_THREADS
	.align		4
.L_562:
        /*0030*/ 	.byte	0x04, 0x05
        /*0032*/ 	.short	(.L_564 - .L_563)
.L_563:
        /*0034*/ 	.word	0x00000180
        /*0038*/ 	.word	0x00000001
        /*003c*/ 	.word	0x00000001


	//----- nvinfo : EIATTR_CBANK_PARAM_SIZE
	.align		4
.L_564:
        /*0040*/ 	.byte	0x03, 0x19
        /*0042*/ 	.short	0x0a80


	//----- nvinfo : EIATTR_PARAM_CBANK
	.align		4
        /*0044*/ 	.byte	0x04, 0x0a
        /*0046*/ 	.short	(.L_566 - .L_565)
	.align		4
.L_565:
        /*0048*/ 	.word	index@(.nv.constant0._ZN7cutlass13device_kernelIN5flash11enable_sm90INS1_16FlashAttnFwdSm90INS1_25CollectiveMainloopFwdSm90ILi2EN4cute5tupleIJNS5_1CILi1EEES8_S8_EEENS6_IJNS7_ILi128EEESA_SA_EEELi128ENS_10bfloat16_tEfNS_4arch4Sm90ELb0ELb1ELb0ELb1ELb1ELb1ELb0ELb1ELb1ELb1ELb1ELb0EEENS1_21CollectiveEpilogueFwdISB_S9_SC_SE_Li256ELb1ELb1ELb1ELb0EEENS1_36VarlenDynamicPersistentTileSchedulerILi128ELi128ELi256ELi128ELb1ELb1ELb1ELb1ELb0ELb1EEEEEEEEEvNT_6ParamsE)
        /*004c*/ 	.short	0x0380
        /*004e*/ 	.short	0x0a80


	//----- nvinfo : EIATTR_SW_WAR
	.align		4
.L_566:
        /*0050*/ 	.byte	0x04, 0x36
        /*0052*/ 	.short	(.L_568 - .L_567)
.L_567:
        /*0054*/ 	.word	0x00000008
.L_568:


//--------------------- .nv.info._ZN7cutlass13device_kernelIN5flash11enable_sm90INS1_16FlashAttnFwdSm90INS1_25CollectiveMainloopFwdSm90ILi2EN4cute5tupleIJNS5_1CILi1EEES8_S8_EEENS6_IJNS7_ILi128EEESA_SA_EEELi128ENS_10bfloat16_tEfNS_4arch4Sm90ELb1ELb0ELb0ELb0ELb1ELb0ELb0ELb1ELb1ELb1ELb1ELb0EEENS1_21CollectiveEpilogueFwdISB_S9_SC_SE_Li256ELb0ELb1ELb1ELb0EEENS1_19SingleTileSchedulerILb0ELb1ELb1ELi128EEEEEEEEEvNT_6ParamsE --------------------------
	.section	.nv.info._ZN7cutlass13device_kernelIN5flash11enable_sm90INS1_16FlashAttnFwdSm90INS1_25CollectiveMainloopFwdSm90ILi2EN4cute5tupleIJNS5_1CILi1EEES8_S8_EEENS6_IJNS7_ILi128EEESA_SA_EEELi128ENS_10bfloat16_tEfNS_4arch4Sm90ELb1ELb0ELb0ELb0ELb1ELb0ELb0ELb1ELb1ELb1ELb1ELb0EEENS1_21CollectiveEpilogueFwdISB_S9_SC_SE_Li256ELb0ELb1ELb1ELb0EEENS1_19SingleTileSchedulerILb0ELb1ELb1ELi128EEEEEEEEEvNT_6ParamsE,"",@"SHT_CUDA_INFO"
	.sectionflags	@""
	.align	4


	//----- nvinfo : EIATTR_CUDA_API_VERSION
	.align		4
        /*0000*/ 	.byte	0x04, 0x37
        /*0002*/ 	.short	(.L_570 - .L_569)
.L_569:
        /*0004*/ 	.word	0x00000082


	//----- nvinfo : EIATTR_KPARAM_INFO
	.align		4
.L_570:
        /*0008*/ 	.byte	0x04, 0x17
        /*000a*/ 	.short	(.L_572 - .L_571)
.L_571:
        /*000c*/ 	.word	0x00000000
        /*0010*/ 	.short	0x0000
        /*0012*/ 	.short	0x0000
        /*0014*/ 	.byte	0x00, 0xf0, 0x01, 0x28


	//----- nvinfo : EIATTR_SPARSE_MMA_MASK
	.align		4
.L_572:
        /*0018*/ 	.byte	0x03, 0x50
        /*001a*/ 	.short	0x0000


	//----- nvinfo : EIATTR_MAXREG_COUNT
	.align		4
        /*001c*/ 	.byte	0x03, 0x1b
        /*001e*/ 	.short	0x00a8


	//----- nvinfo : EIATTR_MERCURY_ISA_VERSION
	.align		4
        /*0020*/ 	.byte	0x03, 0x5f
        /*0022*/ 	.short	0x0101


	//----- nvinfo : EIATTR_VRC_CTA_INIT_COUNT
	.align		4
        /*0024*/ 	.byte	0x02, 0x4a
	.zero		1
	.zero		1


	//----- nvinfo : EIATTR_EXIT_INSTR_OFFSETS
	.align		4
        /*0028*/ 	.byte	0x04, 0x1c
        /*002a*/ 	.short	(.L_574 - .L_573)


	//   ....[0]....
.L_573:
        /*002c*/ 	.word	0x00000010


	//----- nvinfo : EIATTR_MAX_THREADS
	.align		4
.L_574:
        /*0030*/ 	.byte	0x04, 0x05
        /*0032*/ 	.short	(.L_576 - .L_575)
.L_575:
        /*0034*/ 	.word	0x00000180
        /*0038*/ 	.word	0x00000001
        /*003c*/ 	.word	0x00000001


	//----- nvinfo : EIATTR_CBANK_PARAM_SIZE
	.align		4
.L_576:
        /*0040*/ 	.byte	0x03, 0x19
        /*0042*/ 	.short	0x0a00


	//----- nvinfo : EIATTR_PARAM_CBANK
	.align		4
        /*0044*/ 	.byte	0x04, 0x0a
        /*0046*/ 	.short	(.L_578 - .L_577)
	.align		4
.L_577:
        /*0048*/ 	.word	index@(.nv.constant0._ZN7cutlass13device_kernelIN5flash11enable_sm90INS1_16FlashAttnFwdSm90INS1_25CollectiveMainloopFwdSm90ILi2EN4cute5tupleIJNS5_1CILi1EEES8_S8_EEENS6_IJNS7_ILi128EEESA_SA_EEELi128ENS_10bfloat16_tEfNS_4arch4Sm90ELb1ELb0ELb0ELb0ELb1ELb0ELb0ELb1ELb1ELb1ELb1ELb0EEENS1_21CollectiveEpilogueFwdISB_S9_SC_SE_Li256ELb0ELb1ELb1ELb0EEENS1_19SingleTileSchedulerILb0ELb1ELb1ELi128EEEEEEEEEvNT_6ParamsE)
        /*004c*/ 	.short	0x0380
        /*004e*/ 	.short	0x0a00


	//----- nvinfo : EIATTR_SW_WAR
	.align		4
.L_578:
        /*0050*/ 	.byte	0x04, 0x36
        /*0052*/ 	.short	(.L_580 - .L_579)
.L_579:
        /*0054*/ 	.word	0x00000008
.L_580:


//--------------------- .nv.info._ZN7cutlass13device_kernelIN5flash11enable_sm90INS1_16FlashAttnFwdSm90INS1_25CollectiveMainloopFwdSm90ILi2EN4cute5tupleIJNS5_1CILi1EEES8_S8_EEENS6_IJNS7_ILi128EEESA_SA_EEELi128ENS_10bfloat16_tEfNS_4arch4Sm90ELb1ELb0ELb0ELb1ELb1ELb0ELb0ELb1ELb1ELb1ELb1ELb0EEENS1_21CollectiveEpilogueFwdISB_S9_SC_SE_Li256ELb1ELb1ELb1ELb0EEENS1_36VarlenDynamicPersistentTileSchedulerILi128ELi128ELi256ELi128ELb1ELb1ELb1ELb1ELb1ELb1EEEEEEEEEvNT_6ParamsE --------------------------
	.section	.nv.info._ZN7cutlass13device_kernelIN5flash11enable_sm90INS1_16FlashAttnFwdSm90INS1_25CollectiveMainloopFwdSm90ILi2EN4cute5tupleIJNS5_1CILi1EEES8_S8_EEENS6_IJNS7_ILi128EEESA_SA_EEELi128ENS_10bfloat16_tEfNS_4arch4Sm90ELb1ELb0ELb0ELb1ELb1ELb0ELb0ELb1ELb1ELb1ELb1ELb0EEENS1_21CollectiveEpilogueFwdISB_S9_SC_SE_Li256ELb1ELb1ELb1ELb0EEENS1_36VarlenDynamicPersistentTileSchedulerILi128ELi128ELi256ELi128ELb1ELb1ELb1ELb1ELb1ELb1EEEEEEEEEvNT_6ParamsE,"",@"SHT_CUDA_INFO"
	.sectionflags	@""
	.align	4


	//----- nvinfo : EIATTR_CUDA_API_VERSION
	.align		4
        /*0000*/ 	.byte	0x04, 0x37
        /*0002*/ 	.short	(.L_582 - .L_581)
.L_581:
        /*0004*/ 	.word	0x00000082


	//----- nvinfo : EIATTR_KPARAM_INFO
	.align		4
.L_582:
        /*0008*/ 	.byte	0x04, 0x17
        /*000a*/ 	.short	(.L_584 - .L_583)
.L_583:
        /*000c*/ 	.word	0x00000000
        /*0010*/ 	.short	0x0000
        /*0012*/ 	.short	0x0000
        /*0014*/ 	.byte	0x00, 0xf0, 0x01, 0x2a


	//----- nvinfo : EIATTR_SPARSE_MMA_MASK
	.align		4
.L_584:
        /*0018*/ 	.byte	0x03, 0x50
        /*001a*/ 	.short	0x0000


	//----- nvinfo : EIATTR_MAXREG_COUNT
	.align		4
        /*001c*/ 	.byte	0x03, 0x1b
        /*001e*/ 	.short	0x00a8


	//----- nvinfo : EIATTR_MERCURY_ISA_VERSION
	.align		4
        /*0020*/ 	.byte	0x03, 0x5f
        /*0022*/ 	.short	0x0101


	//----- nvinfo : EIATTR_VRC_CTA_INIT_COUNT
	.align		4
        /*0024*/ 	.byte	0x02, 0x4a
	.zero		1
	.zero		1


	//----- nvinfo : EIATTR_EXIT_INSTR_OFFSETS
	.align		4
        /*0028*/ 	.byte	0x04, 0x1c
        /*002a*/ 	.short	(.L_586 - .L_585)


	//   ....[0]....
.L_585:
        /*002c*/ 	.word	0x00000010


	//----- nvinfo : EIATTR_MAX_THREADS
	.align		4
.L_586:
        /*0030*/ 	.byte	0x04, 0x05
        /*0032*/ 	.short	(.L_588 - .L_587)
.L_587:
        /*0034*/ 	.word	0x00000180
        /*0038*/ 	.word	0x00000001
        /*003c*/ 	.word	0x00000001


	//----- nvinfo : EIATTR_CBANK_PARAM_SIZE
	.align		4
.L_588:
        /*0040*/ 	.byte	0x03, 0x19
        /*0042*/ 	.short	0x0a80


	//----- nvinfo : EIATTR_PARAM_CBANK
	.align		4
        /*0044*/ 	.byte	0x04, 0x0a
        /*0046*/ 	.short	(.L_590 - .L_589)
	.align		4
.L_589:
        /*0048*/ 	.word	index@(.nv.constant0._ZN7cutlass13device_kernelIN5flash11enable_sm90INS1_16FlashAttnFwdSm90INS1_25CollectiveMainloopFwdSm90ILi2EN4cute5tupleIJNS5_1CILi1EEES8_S8_EEENS6_IJNS7_ILi128EEESA_SA_EEELi128ENS_10bfloat16_tEfNS_4arch4Sm90ELb1ELb0ELb0ELb1ELb1ELb0ELb0ELb1ELb1ELb1ELb1ELb0EEENS1_21CollectiveEpilogueFwdISB_S9_SC_SE_Li256ELb1ELb1ELb1ELb0EEENS1_36VarlenDynamicPersistentTileSchedulerILi128ELi128ELi256ELi128ELb1ELb1ELb1ELb1ELb1ELb1EEEEEEEEEvNT_6ParamsE)
        /*004c*/ 	.short	0x0380
        /*004e*/ 	.short	0x0a80


	//----- nvinfo : EIATTR_SW_WAR
	.align		4
.L_590:
        /*0050*/ 	.byte	0x04, 0x36
        /*0052*/ 	.short	(.L_592 - .L_591)
.L_591:
        /*0054*/ 	.word	0x00000008
.L_592:


//--------------------- .nv.info._ZN7cutlass13device_kernelIN5flash11enable_sm90INS1_16FlashAttnFwdSm90INS1_25CollectiveMainloopFwdSm90ILi2EN4cute5tupleIJNS5_1CILi1EEES8_S8_EEENS6_IJNS7_ILi128EEESA_SA_EEELi128ENS_10bfloat16_tEfNS_4arch4Sm90ELb1ELb0ELb0ELb1ELb1ELb1ELb0ELb1ELb1ELb1ELb1ELb0EEENS1_21CollectiveEpilogueFwdISB_S9_SC_SE_Li256ELb1ELb1ELb1ELb0EEENS1_36VarlenDynamicPersistentTileSchedulerILi128ELi128ELi256ELi128ELb1ELb1ELb1ELb1ELb1ELb1EEEEEEEEEvNT_6ParamsE --------------------------
	.section	.nv.info._ZN7cutlass13device_kernelIN5flash11enable_sm90INS1_16FlashAttnFwdSm90INS1_25CollectiveMainloopFwdSm90ILi2EN4cute5tupleIJNS5_1CILi1EEES8_S8_EEENS6_IJNS7_ILi128EEESA_SA_EEELi128ENS_10bfloat16_tEfNS_4arch4Sm90ELb1ELb0ELb0ELb1ELb1ELb1ELb0ELb1ELb1ELb1ELb1ELb0EEENS1_21CollectiveEpilogueFwdISB_S9_SC_SE_Li256ELb1ELb1ELb1ELb0EEENS1_36VarlenDynamicPersistentTileSchedulerILi128ELi128ELi256ELi128ELb1ELb1ELb1ELb1ELb1ELb1EEEEEEEEEvNT_6ParamsE,"",@"SHT_CUDA_INFO"
	.sectionflags	@""
	.align	4


	//----- nvinfo : EIATTR_CUDA_API_VERSION
	.align		4
        /*0000*/ 	.byte	0x04, 0x37
        /*0002*/ 	.short	(.L_594 - .L_593)
.L_593:
        /*0004*/ 	.word	0x00000082


	//----- nvinfo : EIATTR_KPARAM_INFO
	.align		4
.L_594:
        /*0008*/ 	.byte	0x04, 0x17
        /*000a*/ 	.short	(.L_596 - .L_595)
.L_595:
        /*000c*/ 	.word	0x00000000
        /*0010*/ 	.short	0x0000
        /*0012*/ 	.short	0x0000
        /*0014*/ 	.byte	0x00, 0xf0, 0x01, 0x2a


	//----- nvinfo : EIATTR_SPARSE_MMA_MASK
	.align		4
.L_596:
        /*0018*/ 	.byte	0x03, 0x50
        /*001a*/ 	.short	0x0000


	//----- nvinfo : EIATTR_MAXREG_COUNT
	.align		4
        /*001c*/ 	.byte	0x03, 0x1b
        /*001e*/ 	.short	0x00a8


	//----- nvinfo : EIATTR_MERCURY_ISA_VERSION
	.align		4
        /*0020*/ 	.byte	0x03, 0x5f
        /*0022*/ 	.short	0x0101


	//----- nvinfo : EIATTR_VRC_CTA_INIT_COUNT
	.align		4
        /*0024*/ 	.byte	0x02, 0x4a
	.zero		1
	.zero		1


	//----- nvinfo : EIATTR_EXIT_INSTR_OFFSETS
	.align		4
        /*0028*/ 	.byte	0x04, 0x1c
        /*002a*/ 	.short	(.L_598 - .L_597)


	//   ....[0]....
.L_597:
        /*002c*/ 	.word	0x00000010


	//----- nvinfo : EIATTR_MAX_THREADS
	.align		4
.L_598:
        /*0030*/ 	.byte	0x04, 0x05
        /*0032*/ 	.short	(.L_600 - .L_599)
.L_599:
        /*0034*/ 	.word	0x00000180
        /*0038*/ 	.word	0x00000001
        /*003c*/ 	.word	0x00000001


	//----- nvinfo : EIATTR_CBANK_PARAM_SIZE
	.align		4
.L_600:
        /*0040*/ 	.byte	0x03, 0x19
        /*0042*/ 	.short	0x0a80


	//----- nvinfo : EIATTR_PARAM_CBANK
	.align		4
        /*0044*/ 	.byte	0x04, 0x0a
        /*0046*/ 	.short	(.L_602 - .L_601)
	.align		4
.L_601:
        /*0048*/ 	.word	index@(.nv.constant0._ZN7cutlass13device_kernelIN5flash11enable_sm90INS1_16FlashAttnFwdSm90INS1_25CollectiveMainloopFwdSm90ILi2EN4cute5tupleIJNS5_1CILi1EEES8_S8_EEENS6_IJNS7_ILi128EEESA_SA_EEELi128ENS_10bfloat16_tEfNS_4arch4Sm90ELb1ELb0ELb0ELb1ELb1ELb1ELb0ELb1ELb1ELb1ELb1ELb0EEENS1_21CollectiveEpilogueFwdISB_S9_SC_SE_Li256ELb1ELb1ELb1ELb0EEENS1_36VarlenDynamicPersistentTileSchedulerILi128ELi128ELi256ELi128ELb1ELb1ELb1ELb1ELb1ELb1EEEEEEEEEvNT_6ParamsE)
        /*004c*/ 	.short	0x0380
        /*004e*/ 	.short	0x0a80


	//----- nvinfo : EIATTR_SW_WAR
	.align		4
.L_602:
        /*0050*/ 	.byte	0x04, 0x36
        /*0052*/ 	.short	(.L_604 - .L_603)
.L_603:
        /*0054*/ 	.word	0x00000008
.L_604:


//--------------------- .nv.info._ZN7cutlass13device_kernelIN5flash11enable_sm90INS1_16FlashAttnFwdSm90INS1_25CollectiveMainloopFwdSm90ILi2EN4cute5tupleIJNS5_1CILi1EEES8_S8_EEENS6_IJNS7_ILi192EEENS7_ILi128EEENS7_ILi96EEEEEELi96ENS_10bfloat16_tEfNS_4arch4Sm90ELb0ELb0ELb0ELb0ELb1ELb0ELb0ELb0ELb1ELb1ELb1ELb0EEENS1_21CollectiveEpilogueFwdINS6_IJSA_SC_SB_EEES9_SE_SG_Li384ELb0ELb1ELb1ELb0EEENS1_19SingleTileSchedulerILb0ELb1ELb1ELi192EEEEEEEEEvNT_6ParamsE --------------------------
	.section	.nv.info._ZN7cutlass13device_kernelIN5flash11enable_sm90INS1_16FlashAttnFwdSm90INS1_25CollectiveMainloopFwdSm90ILi2EN4cute5tupleIJNS5_1CILi1EEES8_S8_EEENS6_IJNS7_ILi192EEENS7_ILi128EEENS7_ILi96EEEEEELi96ENS_10bfloat16_tEfNS_4arch4Sm90ELb0ELb0ELb0ELb0ELb1ELb0ELb0ELb0ELb1ELb1ELb1ELb0EEENS1_21CollectiveEpilogueFwdINS6_IJSA_SC_SB_EEES9_SE_SG_Li384ELb0ELb1ELb1ELb0EEENS1_19SingleTileSchedulerILb0ELb1ELb1ELi192EEEEEEEEEvNT_6ParamsE,"",@"SHT_CUDA_INFO"
	.sectionflags	@""
	.align	4


	//----- nvinfo : EIATTR_CUDA_API_VERSION
	.align		4
        /*0000*/ 	.byte	0x04, 0x37
        /*0002*/ 	.short	(.L_606 - .L_605)
.L_605:
        /*0004*/ 	.word	0x00000082


	//----- nvinfo : EIATTR_KPARAM_INFO
	.align		4
.L_606:
        /*0008*/ 	.byte	0x04, 0x17
        /*000a*/ 	.short	(.L_608 - .L_607)
.L_607:
        /*000c*/ 	.word	0x00000000
        /*0010*/ 	.short	0x0000
        /*0012*/ 	.short	0x0000
        /*0014*/ 	.byte	0x00, 0xf0, 0x01, 0x28


	//----- nvinfo : EIATTR_SPARSE_MMA_MASK
	.align		4
.L_608:
        /*0018*/ 	.byte	0x03, 0x50
        /*001a*/ 	.short	0x0000


	//----- nvinfo : EIATTR_MAXREG_COUNT
	.align		4
        /*001c*/ 	.byte	0x03, 0x1b
        /*001e*/ 	.short	0x0080


	//----- nvinfo : EIATTR_MERCURY_ISA_VERSION
	.align		4
        /*0020*/ 	.byte	0x03, 0x5f
        /*0022*/ 	.short	0x0101


	//----- nvinfo : EIATTR_VRC_CTA_INIT_COUNT
	.align		4
        /*0024*/ 	.byte	0x02, 0x4a
	.zero		1
	.zero		1


	//----- nvinfo : EIATTR_EXIT_INSTR_OFFSETS
	.align		4
        /*0028*/ 	.byte	0x04, 0x1c
        /*002a*/ 	.short	(.L_610 - .L_609)


	//   ....[0]....
.L_609:
        /*002c*/ 	.word	0x00000010


	//----- nvinfo : EIATTR_MAX_THREADS
	.align		4
.L_610:
        /*0030*/ 	.byte	0x04, 0x05
        /*0032*/ 	.short	(.L_612 - .L_611)
.L_611:
        /*0034*/ 	.word	0x00000200
        /*0038*/ 	.word	0x00000001
        /*003c*/ 	.word	0x00000001


	//----- nvinfo : EIATTR_CBANK_PARAM_SIZE
	.align		4
.L_612:
        /*0040*/ 	.byte	0x03, 0x19
        /*0042*/ 	.short	0x0a00


	//----- nvinfo : EIATTR_PARAM_CBANK
	.align		4
        /*0044*/ 	.byte	0x04, 0x0a
        /*0046*/ 	.short	(.L_614 - .L_613)
	.align		4
.L_613:
        /*0048*/ 	.word	index@(.nv.constant0._ZN7cutlass13device_kernelIN5flash11enable_sm90INS1_16FlashAttnFwdSm90INS1_25CollectiveMainloopFwdSm90ILi2EN4cute5tupleIJNS5_1CILi1EEES8_S8_EEENS6_IJNS7_ILi192EEENS7_ILi128EEENS7_ILi96EEEEEELi96ENS_10bfloat16_tEfNS_4arch4Sm90ELb0ELb0ELb0ELb0ELb1ELb0ELb0ELb0ELb1ELb1ELb1ELb0EEENS1_21CollectiveEpilogueFwdINS6_IJSA_SC_SB_EEES9_SE_SG_Li384ELb0ELb1ELb1ELb0EEENS1_19SingleTileSchedulerILb0ELb1ELb1ELi192EEEEEEEEEvNT_6ParamsE)
        /*004c*/ 	.short	0x0380
        /*004e*/ 	.short	0x0a00


	//----- nvinfo : EIATTR_SW_WAR
	.align		4
.L_614:
        /*0050*/ 	.byte	0x04, 0x36
        /*0052*/ 	.short	(.L_616 - .L_615)
.L_615:
        /*0054*/ 	.word	0x00000008
.L_616:


//--------------------- .nv.info._ZN7cutlass13device_kernelIN5flash11enable_sm90INS1_16FlashAttnFwdSm90INS1_25CollectiveMainloopFwdSm90ILi2EN4cute5tupleIJNS5_1CILi1EEES8_S8_EEENS6_IJNS7_ILi192EEENS7_ILi128EEENS7_ILi96EEEEEELi96ENS_10bfloat16_tEfNS_4arch4Sm90ELb0ELb0ELb0ELb1ELb1ELb0ELb0ELb0ELb1ELb1ELb1ELb0EEENS1_21CollectiveEpilogueFwdINS6_IJSA_SC_SB_EEES9_SE_SG_Li384ELb1ELb1ELb1ELb0EEENS1_36VarlenDynamicPersistentTileSchedulerILi192ELi128ELi384ELi128ELb1ELb1ELb1ELb0ELb1ELb1EEEEEEEEEvNT_6ParamsE --------------------------
	.section	.nv.info._ZN7cutlass13device_kernelIN5flash11enable_sm90INS1_16FlashAttnFwdSm90INS1_25CollectiveMainloopFwdSm90ILi2EN4cute5tupleIJNS5_1CILi1EEES8_S8_EEENS6_IJNS7_ILi192EEENS7_ILi128EEENS7_ILi96EEEEEELi96ENS_10bfloat16_tEfNS_4arch4Sm90ELb0ELb0ELb0ELb1ELb1ELb0ELb0ELb0ELb1ELb1ELb1ELb0EEENS1_21CollectiveEpilogueFwdINS6_IJSA_SC_SB_EEES9_SE_SG_Li384ELb1ELb1ELb1ELb0EEENS1_36VarlenDynamicPersistentTileSchedulerILi192ELi128ELi384ELi128ELb1ELb1ELb1ELb0ELb1ELb1EEEEEEEEEvNT_6ParamsE,"",@"SHT_CUDA_INFO"
	.sectionflags	@""
	.align	4


	//----- nvinfo : EIATTR_CUDA_API_VERSION
	.align		4
        /*0000*/ 	.byte	0x04, 0x37
        /*0002*/ 	.short	(.L_618 - .L_617)
.L_617:
        /*0004*/ 	.word	0x00000082


	//----- nvinfo : EIATTR_KPARAM_INFO
	.align		4
.L_618:
        /*0008*/ 	.byte	0x04, 0x17
        /*000a*/ 	.short	(.L_620 - .L_619)
.L_619:
        /*000c*/ 	.word	0x00000000
        /*0010*/ 	.short	0x0000
        /*0012*/ 	.short	0x0000
        /*0014*/ 	.byte	0x00, 0xf0, 0x01, 0x2a


	//----- nvinfo : EIATTR_SPARSE_MMA_MASK
	.align		4
.L_620:
        /*0018*/ 	.byte	0x03, 0x50
        /*001a*/ 	.short	0x0000


	//----- nvinfo : EIATTR_MAXREG_COUNT
	.align		4
        /*001c*/ 	.byte	0x03, 0x1b
        /*001e*/ 	.short	0x0080


	//----- nvinfo : EIATTR_MERCURY_ISA_VERSION
	.align		4
        /*0020*/ 	.byte	0x03, 0x5f
        /*0022*/ 	.short	0x0101


	//----- nvinfo : EIATTR_VRC_CTA_INIT_COUNT
	.align		4
        /*0024*/ 	.byte	0x02, 0x4a
	.zero		1
	.zero		1


	//----- nvinfo : EIATTR_EXIT_INSTR_OFFSETS
	.align		4
        /*0028*/ 	.byte	0x04, 0x1c
        /*002a*/ 	.short	(.L_622 - .L_621)


	//   ....[0]....
.L_621:
        /*002c*/ 	.word	0x00000010


	//----- nvinfo : EIATTR_MAX_THREADS
	.align		4
.L_622:
        /*0030*/ 	.byte	0x04, 0x05
        /*0032*/ 	.short	(.L_624 - .L_623)
.L_623:
        /*0034*/ 	.word	0x00000200
        /*0038*/ 	.word	0x00000001
        /*003c*/ 	.word	0x00000001


	//----- nvinfo : EIATTR_CBANK_PARAM_SIZE
	.align		4
.L_624:
        /*0040*/ 	.byte	0x03, 0x19
        /*0042*/ 	.short	0x0a80


	//----- nvinfo : EIATTR_PARAM_CBANK
	.align		4
        /*0044*/ 	.byte	0x04, 0x0a
        /*0046*/ 	.short	(.L_626 - .L_625)
	.align		4
.L_625:
        /*0048*/ 	.word	index@(.nv.constant0._ZN7cutlass13device_kernelIN5flash11enable_sm90INS1_16FlashAttnFwdSm90INS1_25CollectiveMainloopFwdSm90ILi2EN4cute5tupleIJNS5_1CILi1EEES8_S8_EEENS6_IJNS7_ILi192EEENS7_ILi128EEENS7_ILi96EEEEEELi96ENS_10bfloat16_tEfNS_4arch4Sm90ELb0ELb0ELb0ELb1ELb1ELb0ELb0ELb0ELb1ELb1ELb1ELb0EEENS1_21CollectiveEpilogueFwdINS6_IJSA_SC_SB_EEES9_SE_SG_Li384ELb1ELb1ELb1ELb0EEENS1_36VarlenDynamicPersistentTileSchedulerILi192ELi128ELi384ELi128ELb1ELb1ELb1ELb0ELb1ELb1EEEEEEEEEvNT_6ParamsE)
        /*004c*/ 	.short	0x0380
        /*004e*/ 	.short	0x0a80


	//----- nvinfo : EIATTR_SW_WAR
	.align		4
.L_626:
        /*0050*/ 	.byte	0x04, 0x36
        /*0052*/ 	.short	(.L_628 - .L_627)
.L_627:
        /*0054*/ 	.word	0x00000008
.L_628:


//--------------------- .nv.info._ZN7cutlass13device_kernelIN5flash11enable_sm90INS1_16FlashAttnFwdSm90INS1_25CollectiveMainloopFwdSm90ILi2EN4cute5tupleIJNS5_1CILi1EEES8_S8_EEENS6_IJNS7_ILi192EEENS7_ILi128EEENS7_ILi96EEEEEELi96ENS_10bfloat16_tEfNS_4arch4Sm90ELb0ELb0ELb0ELb1ELb1ELb1ELb0ELb0ELb1ELb1ELb1ELb0EEENS1_21CollectiveEpilogueFwdINS6_IJSA_SC_SB_EEES9_SE_SG_Li384ELb1ELb1ELb1ELb0EEENS1_36VarlenDynamicPersistentTileSchedulerILi192ELi128ELi384ELi128ELb1ELb1ELb1ELb0ELb1ELb1EEEEEEEEEvNT_6ParamsE --------------------------
	.section	.nv.info._ZN7cutlass13device_kernelIN5flash11enable_sm90INS1_16FlashAttnFwdSm90INS1_25CollectiveMainloopFwdSm90ILi2EN4cute5tupleIJNS5_1CILi1EEES8_S8_EEENS6_IJNS7_ILi192EEENS7_ILi128EEENS7_ILi96EEEEEELi96ENS_10bfloat16_tEfNS_4arch4Sm90ELb0ELb0ELb0ELb1ELb1ELb1ELb0ELb0ELb1ELb1ELb1ELb0EEENS1_21CollectiveEpilogueFwdINS6_IJSA_SC_SB_EEES9_SE_SG_Li384ELb1ELb1ELb1ELb0EEENS1_36VarlenDynamicPersistentTileSchedulerILi192ELi128ELi384ELi128ELb1ELb1ELb1ELb0ELb1ELb1EEEEEEEEEvNT_6ParamsE,"",@"SHT_CUDA_INFO"
	.sectionflags	@""
	.align	4


	//----- nvinfo : EIATTR_CUDA_API_VERSION
	.align		4
        /*0000*/ 	.byte	0x04, 0x37
        /*0002*/ 	.short	(.L_630 - .L_629)
.L_629:
        /*0004*/ 	.word	0x00000082


	//----- nvinfo : EIATTR_KPARAM_INFO
	.align		4
.L_630:
        /*0008*/ 	.byte	0x04, 0x17
        /*000a*/ 	.short	(.L_632 - .L_631)
.L_631:
        /*000c*/ 	.word	0x00000000
        /*0010*/ 	.short	0x0000
        /*0012*/ 	.short	0x0000
        /*0014*/ 	.byte	0x00, 0xf0, 0x01, 0x2a


	//----- nvinfo : EIATTR_SPARSE_MMA_MASK
	.align		4
.L_632:
        /*0018*/ 	.byte	0x03, 0x50
        /*001a*/ 	.short	0x0000


	//----- nvinfo : EIATTR_MAXREG_COUNT
	.align		4
        /*001c*/ 	.byte	0x03, 0x1b
        /*001e*/ 	.short	0x0080


	//----- nvinfo : EIATTR_MERCURY_ISA_VERSION
	.align		4
        /*0020*/ 	.byte	0x03, 0x5f
        /*0022*/ 	.short	0x0101


	//----- nvinfo : EIATTR_VRC_CTA_INIT_COUNT
	.align		4
        /*0024*/ 	.byte	0x02, 0x4a
	.zero		1
	.zero		1


	//----- nvinfo : EIATTR_EXIT_INSTR_OFFSETS
	.align		4
        /*0028*/ 	.byte	0x04, 0x1c
        /*002a*/ 	.short	(.L_634 - .L_633)


	//   ....[0]....
.L_633:
        /*002c*/ 	.word	0x00000010


	//----- nvinfo : EIATTR_MAX_THREADS
	.align		4
.L_634:
        /*0030*/ 	.byte	0x04, 0x05
        /*0032*/ 	.short	(.L_636 - .L_635)
.L_635:
        /*0034*/ 	.word	0x00000200
        /*0038*/ 	.word	0x00000001
        /*003c*/ 	.word	0x00000001


	//----- nvinfo : EIATTR_CBANK_PARAM_SIZE
	.align		4
.L_636:
        /*0040*/ 	.byte	0x03, 0x19
        /*0042*/ 	.short	0x0a80


	//----- nvinfo : EIATTR_PARAM_CBANK
	.align		4
        /*0044*/ 	.byte	0x04, 0x0a
        /*0046*/ 	.short	(.L_638 - .L_637)
	.align		4
.L_637:
        /*0048*/ 	.word	index@(.nv.constant0._ZN7cutlass13device_kernelIN5flash11enable_sm90INS1_16FlashAttnFwdSm90INS1_25CollectiveMainloopFwdSm90ILi2EN4cute5tupleIJNS5_1CILi1EEES8_S8_EEENS6_IJNS7_ILi192EEENS7_ILi128EEENS7_ILi96EEEEEELi96ENS_10bfloat16_tEfNS_4arch4Sm90ELb0ELb0ELb0ELb1ELb1ELb1ELb0ELb0ELb1ELb1ELb1ELb0EEENS1_21CollectiveEpilogueFwdINS6_IJSA_SC_SB_EEES9_SE_SG_Li384ELb1ELb1ELb1ELb0EEENS1_36VarlenDynamicPersistentTileSchedulerILi192ELi128ELi384ELi128ELb1ELb1ELb1ELb0ELb1ELb1EEEEEEEEEvNT_6ParamsE)
        /*004c*/ 	.short	0x0380
        /*004e*/ 	.short	0x0a80


	//----- nvinfo : EIATTR_SW_WAR
	.align		4
.L_638:
        /*0050*/ 	.byte	0x04, 0x36
        /*0052*/ 	.short	(.L_640 - .L_639)
.L_639:
        /*0054*/ 	.word	0x00000008
.L_640:


//--------------------- .nv.info._ZN7cutlass13device_kernelIN5flash11enable_sm90INS1_16FlashAttnFwdSm90INS1_25CollectiveMainloopFwdSm90ILi2EN4cute5tupleIJNS5_1CILi1EEES8_S8_EEENS6_IJNS7_ILi192EEENS7_ILi128EEENS7_ILi96EEEEEELi96ENS_10bfloat16_tEfNS_4arch4Sm90ELb0ELb1ELb0ELb0ELb1ELb0ELb0ELb0ELb1ELb1ELb1ELb0EEENS1_21CollectiveEpilogueFwdINS6_IJSA_SC_SB_EEES9_SE_SG_Li384ELb0ELb1ELb1ELb0EEENS1_19SingleTileSchedulerILb0ELb1ELb1ELi192EEEEEEEEEvNT_6ParamsE --------------------------
	.section	.nv.info._ZN7cutlass13device_kernelIN5flash11enable_sm90INS1_16FlashAttnFwdSm90INS1_25CollectiveMainloopFwdSm90ILi2EN4cute5tupleIJNS5_1CILi1EEES8_S8_EEENS6_IJNS7_ILi192EEENS7_ILi128EEENS7_ILi96EEEEEELi96ENS_10bfloat16_tEfNS_4arch4Sm90ELb0ELb1ELb0ELb0ELb1ELb0ELb0ELb0ELb1ELb1ELb1ELb0EEENS1_21CollectiveEpilogueFwdINS6_IJSA_SC_SB_EEES9_SE_SG_Li384ELb0ELb1ELb1ELb0EEENS1_19SingleTileSchedulerILb0ELb1ELb1ELi192EEEEEEEEEvNT_6ParamsE,"",@"SHT_CUDA_INFO"
	.sectionflags	@""
	.align	4


	//----- nvinfo : EIATTR_CUDA_API_VERSION
	.align		4
        /*0000*/ 	.byte	0x04, 0x37
        /*0002*/ 	.short	(.L_642 - .L_641)
.L_641:
        /*0004*/ 	.word	0x00000082


	//----- nvinfo : EIATTR_KPARAM_INFO
	.align		4
.L_642:
        /*0008*/ 	.byte	0x04, 0x17
        /*000a*/ 	.short	(.L_644 - .L_643)
.L_643:
        /*000c*/ 	.word	0x00000000
        /*0010*/ 	.short	0x0000
        /*0012*/ 	.short	0x0000
        /*0014*/ 	.byte	0x00, 0xf0, 0x01, 0x28


	//----- nvinfo : EIATTR_SPARSE_MMA_MASK
	.align		4
.L_644:
        /*0018*/ 	.byte	0x03, 0x50
        /*001a*/ 	.short	0x0000


	//----- nvinfo : EIATTR_MAXREG_COUNT
	.align		4
        /*001c*/ 	.byte	0x03, 0x1b
        /*001e*/ 	.short	0x0080


	//----- nvinfo : EIATTR_MERCURY_ISA_VERSION
	.align		4
        /*0020*/ 	.byte	0x03, 0x5f
        /*0022*/ 	.short	0x0101


	//----- nvinfo : EIATTR_VRC_CTA_INIT_COUNT
	.align		4
        /*0024*/ 	.byte	0x02, 0x4a
	.zero		1
	.zero		1


	//----- nvinfo : EIATTR_EXIT_INSTR_OFFSETS
	.align		4
        /*0028*/ 	.byte	0x04, 0x1c
        /*002a*/ 	.short	(.L_646 - .L_645)


	//   ....[0]....
.L_645:
        /*002c*/ 	.word	0x00000010


	//----- nvinfo : EIATTR_MAX_THREADS
	.align		4
.L_646:
        /*0030*/ 	.byte	0x04, 0x05
        /*0032*/ 	.short	(.L_648 - .L_647)
.L_647:
        /*0034*/ 	.word	0x00000200
        /*0038*/ 	.word	0x00000001
        /*003c*/ 	.word	0x00000001


	//----- nvinfo : EIATTR_CBANK_PARAM_SIZE
	.align		4
.L_648:
        /*0040*/ 	.byte	0x03, 0x19
        /*0042*/ 	.short	0x0a00


	//----- nvinfo : EIATTR_PARAM_CBANK
	.align		4
        /*0044*/ 	.byte	0x04, 0x0a
        /*0046*/ 	.short	(.L_650 - .L_649)
	.align		4
.L_649:
        /*0048*/ 	.word	index@(.nv.constant0._ZN7cutlass13device_kernelIN5flash11enable_sm90INS1_16FlashAttnFwdSm90INS1_25CollectiveMainloopFwdSm90ILi2EN4cute5tupleIJNS5_1CILi1EEES8_S8_EEENS6_IJNS7_ILi192EEENS7_ILi128EEENS7_ILi96EEEEEELi96ENS_10bfloat16_tEfNS_4arch4Sm90ELb0ELb1ELb0ELb0ELb1ELb0ELb0ELb0ELb1ELb1ELb1ELb0EEENS1_21CollectiveEpilogueFwdINS6_IJSA_SC_SB_EEES9_SE_SG_Li384ELb0ELb1ELb1ELb0EEENS1_19SingleTileSchedulerILb0ELb1ELb1ELi192EEEEEEEEEvNT_6ParamsE)
        /*004c*/ 	.short	0x0380
        /*004e*/ 	.short	0x0a00


	//----- nvinfo : EIATTR_SW_WAR
	.align		4
.L_650:
        /*0050*/ 	.byte	0x04, 0x36
        /*0052*/ 	.short	(.L_652 - .L_651)
.L_651:
        /*0054*/ 	.word	0x00000008
.L_652:


//--------------------- .nv.info._ZN7cutlass13device_kernelIN5flash11enable_sm90INS1_16FlashAttnFwdSm90INS1_25CollectiveMainloopFwdSm90ILi2EN4cute5tupleIJNS5_1CILi1EEES8_S8_EEENS6_IJNS7_ILi192EEENS7_ILi128EEENS7_ILi96EEEEEELi96ENS_10bfloat16_tEfNS_4arch4Sm90ELb0ELb1ELb0ELb1ELb1ELb0ELb0ELb0ELb1ELb1ELb1ELb0EEENS1_21CollectiveEpilogueFwdINS6_IJSA_SC_SB_EEES9_SE_SG_Li384ELb1ELb1ELb1ELb0EEENS1_36VarlenDynamicPersistentTileSchedulerILi192ELi128ELi384ELi128ELb1ELb1ELb1ELb1ELb0ELb1EEEEEEEEEvNT_6ParamsE --------------------------
	.section	.nv.info._ZN7cutlass13device_kernelIN5flash11enable_sm90INS1_16FlashAttnFwdSm90INS1_25CollectiveMainloopFwdSm90ILi2EN4cute5tupleIJNS5_1CILi1EEES8_S8_EEENS6_IJNS7_ILi192EEENS7_ILi128EEENS7_ILi96EEEEEELi96ENS_10bfloat16_tEfNS_4arch4Sm90ELb0ELb1ELb0ELb1ELb1ELb0ELb0ELb0ELb1ELb1ELb1ELb0EEENS1_21CollectiveEpilogueFwdINS6_IJSA_SC_SB_EEES9_SE_SG_Li384ELb1ELb1ELb1ELb0EEENS1_36VarlenDynamicPersistentTileSchedulerILi192ELi128ELi384ELi128ELb1ELb1ELb1ELb1ELb0ELb1EEEEEEEEEvNT_6ParamsE,"",@"SHT_CUDA_INFO"
	.sectionflags	@""
	.align	4


	//----- nvinfo : EIATTR_CUDA_API_VERSION
	.align		4
        /*0000*/ 	.byte	0x04, 0x37
        /*0002*/ 	.short	(.L_654 - .L_653)
.L_653:
        /*0004*/ 	.word	0x00000082


	//----- nvinfo : EIATTR_KPARAM_INFO
	.align		4
.L_654:
        /*0008*/ 	.byte	0x04, 0x17
        /*000a*/ 	.short	(.L_656 - .L_655)
.L_655:
        /*000c*/ 	.word	0x00000000
        /*0010*/ 	.short	0x0000
        /*0012*/ 	.short	0x0000
        /*0014*/ 	.byte	0x00, 0xf0, 0x01, 0x2a


	//----- nvinfo : EIATTR_SPARSE_MMA_MASK
	.align		4
.L_656:
        /*0018*/ 	.byte	0x03, 0x50
        /*001a*/ 	.short	0x0000


	//----- nvinfo : EIATTR_MAXREG_COUNT
	.align		4
        /*001c*/ 	.byte	0x03, 0x1b
        /*001e*/ 	.short	0x0080


	//----- nvinfo : EIATTR_MERCURY_ISA_VERSION
	.align		4
        /*0020*/ 	.byte	0x03, 0x5f
        /*0022*/ 	.short	0x0101


	//----- nvinfo : EIATTR_VRC_CTA_INIT_COUNT
	.align		4
        /*0024*/ 	.byte	0x02, 0x4a
	.zero		1
	.zero		1


	//----- nvinfo : EIATTR_EXIT_INSTR_OFFSETS
	.align		4
        /*0028*/ 	.byte	0x04, 0x1c
        /*002a*/ 	.short	(.L_658 - .L_657)


	//   ....[0]....
.L_657:
        /*002c*/ 	.word	0x00000010


	//----- nvinfo : EIATTR_MAX_THREADS
	.align		4
.L_658:
        /*0030*/ 	.byte	0x04, 0x05
        /*0032*/ 	.short	(.L_660 - .L_659)
.L_659:
        /*0034*/ 	.word	0x00000200
        /*0038*/ 	.word	0x00000001
        /*003c*/ 	.word	0x00000001


	//----- nvinfo : EIATTR_CBANK_PARAM_SIZE
	.align		4
.L_660:
        /*0040*/ 	.byte	0x03, 0x19
        /*0042*/ 	.short	0x0a80


	//----- nvinfo : EIATTR_PARAM_CBANK
	.align		4
        /*0044*/ 	.byte	0x04, 0x0a
        /*0046*/ 	.short	(.L_662 - .L_661)
	.align		4
.L_661:
        /*0048*/ 	.word	index@(.nv.constant0._ZN7cutlass13device_kernelIN5flash11enable_sm90INS1_16FlashAttnFwdSm90INS1_25CollectiveMainloopFwdSm90ILi2EN4cute5tupleIJNS5_1CILi1EEES8_S8_EEENS6_IJNS7_ILi192EEENS7_ILi128EEENS7_ILi96EEEEEELi96ENS_10bfloat16_tEfNS_4arch4Sm90ELb0ELb1ELb0ELb1ELb1ELb0ELb0ELb0ELb1ELb1ELb1ELb0EEENS1_21CollectiveEpilogueFwdINS6_IJSA_SC_SB_EEES9_SE_SG_Li384ELb1ELb1ELb1ELb0EEENS1_36VarlenDynamicPersistentTileSchedulerILi192ELi128ELi384ELi128ELb1ELb1ELb1ELb1ELb0ELb1EEEEEEEEEvNT_6ParamsE)
        /*004c*/ 	.short	0x0380
        /*004e*/ 	.short	0x0a80


	//----- nvinfo : EIATTR_SW_WAR
	.align		4
.L_662:
        /*0050*/ 	.byte	0x04, 0x36
        /*0052*/ 	.short	(.L_664 - .L_663)
.L_663:
        /*0054*/ 	.word	0x00000008
.L_664:


//--------------------- .nv.info._ZN7cutlass13device_kernelIN5flash11enable_sm90INS1_16FlashAttnFwdSm90INS1_25CollectiveMainloopFwdSm90ILi2EN4cute5tupleIJNS5_1CILi1EEES8_S8_EEENS6_IJNS7_ILi192EEENS7_ILi128EEENS7_ILi96EEEEEELi96ENS_10bfloat16_tEfNS_4arch4Sm90ELb0ELb1ELb0ELb1ELb1ELb1ELb0ELb0ELb1ELb1ELb1ELb0EEENS1_21CollectiveEpilogueFwdINS6_IJSA_SC_SB_EEES9_SE_SG_Li384ELb1ELb1ELb1ELb0EEENS1_36VarlenDynamicPersistentTileSchedulerILi192ELi128ELi384ELi128ELb1ELb1ELb1ELb1ELb0ELb1EEEEEEEEEvNT_6ParamsE --------------------------
	.section	.nv.info._ZN7cutlass13device_kernelIN5flash11enable_sm90INS1_16FlashAttnFwdSm90INS1_25CollectiveMainloopFwdSm90ILi2EN4cute5tupleIJNS5_1CILi1EEES8_S8_EEENS6_IJNS7_ILi192EEENS7_ILi128EEENS7_ILi96EEEEEELi96ENS_10bfloat16_tEfNS_4arch4Sm90ELb0ELb1ELb0ELb1ELb1ELb1ELb0ELb0ELb1ELb1ELb1ELb0EEENS1_21CollectiveEpilogueFwdINS6_IJSA_SC_SB_EEES9_SE_SG_Li384ELb1ELb1ELb1ELb0EEENS1_36VarlenDynamicPersistentTileSchedulerILi192ELi128ELi384ELi128ELb1ELb1ELb1ELb1ELb0ELb1EEEEEEEEEvNT_6ParamsE,"",@"SHT_CUDA_INFO"
	.sectionflags	@""
	.align	4


	//----- nvinfo : EIATTR_CUDA_API_VERSION
	.align		4
        /*0000*/ 	.byte	0x04, 0x37
        /*0002*/ 	.short	(.L_666 - .L_665)
.L_665:
        /*0004*/ 	.word	0x00000082


	//----- nvinfo : EIATTR_KPARAM_INFO
	.align		4
.L_666:
        /*0008*/ 	.byte	0x04, 0x17
        /*000a*/ 	.short	(.L_668 - .L_667)
.L_667:
        /*000c*/ 	.word	0x00000000
        /*0010*/ 	.short	0x0000
        /*0012*/ 	.short	0x0000
        /*0014*/ 	.byte	0x00, 0xf0, 0x01, 0x2a


	//----- nvinfo : EIATTR_SPARSE_MMA_MASK
	.align		4
.L_668:
        /*0018*/ 	.byte	0x03, 0x50
        /*001a*/ 	.short	0x0000


	//----- nvinfo : EIATTR_MAXREG_COUNT
	.align		4
        /*001c*/ 	.byte	0x03, 0x1b
        /*001e*/ 	.short	0x0080


	//----- nvinfo : EIATTR_MERCURY_ISA_VERSION
	.align		4
        /*0020*/ 	.byte	0x03, 0x5f
        /*0022*/ 	.short	0x0101


	//----- nvinfo : EIATTR_VRC_CTA_INIT_COUNT
	.align		4
        /*0024*/ 	.byte	0x02, 0x4a
	.zero		1
	.zero		1


	//----- nvinfo : EIATTR_EXIT_INSTR_OFFSETS
	.align		4
        /*0028*/ 	.byte	0x04, 0x1c
        /*002a*/ 	.short	(.L_670 - .L_669)


	//   ....[0]....
.L_669:
        /*002c*/ 	.word	0x00000010


	//----- nvinfo : EIATTR_MAX_THREADS
	.align		4
.L_670:
        /*0030*/ 	.byte	0x04, 0x05
        /*0032*/ 	.short	(.L_672 - .L_671)
.L_671:
        /*0034*/ 	.word	0x00000200
        /*0038*/ 	.word	0x00000001
        /*003c*/ 	.word	0x00000001


	//----- nvinfo : EIATTR_CBANK_PARAM_SIZE
	.align		4
.L_672:
        /*0040*/ 	.byte	0x03, 0x19
        /*0042*/ 	.short	0x0a80


	//----- nvinfo : EIATTR_PARAM_CBANK
	.align		4
        /*0044*/ 	.byte	0x04, 0x0a
        /*0046*/ 	.short	(.L_674 - .L_673)
	.align		4
.L_673:
        /*0048*/ 	.word	index@(.nv.constant0._ZN7cutlass13device_kernelIN5flash11enable_sm90INS1_16FlashAttnFwdSm90INS1_25CollectiveMainloopFwdSm90ILi2EN4cute5tupleIJNS5_1CILi1EEES8_S8_EEENS6_IJNS7_ILi192EEENS7_ILi128EEENS7_ILi96EEEEEELi96ENS_10bfloat16_tEfNS_4arch4Sm90ELb0ELb1ELb0ELb1ELb1ELb1ELb0ELb0ELb1ELb1ELb1ELb0EEENS1_21CollectiveEpilogueFwdINS6_IJSA_SC_SB_EEES9_SE_SG_Li384ELb1ELb1ELb1ELb0EEENS1_36VarlenDynamicPersistentTileSchedulerILi192ELi128ELi384ELi128ELb1ELb1ELb1ELb1ELb0ELb1EEEEEEEEEvNT_6ParamsE)
        /*004c*/ 	.short	0x0380
        /*004e*/ 	.short	0x0a80


	//----- nvinfo : EIATTR_SW_WAR
	.align		4
.L_674:
        /*0050*/ 	.byte	0x04, 0x36
        /*0052*/ 	.short	(.L_676 - .L_675)
.L_675:
        /*0054*/ 	.word	0x00000008
.L_676:


//--------------------- .nv.info._ZN7cutlass13device_kernelIN5flash11enable_sm90INS1_16FlashAttnFwdSm90INS1_25CollectiveMainloopFwdSm90ILi2EN4cute5tupleIJNS5_1CILi1EEES8_S8_EEENS6_IJNS7_ILi192EEENS7_ILi128EEENS7_ILi96EEEEEELi96ENS_10bfloat16_tEfNS_4arch4Sm90ELb1ELb0ELb0ELb0ELb1ELb0ELb0ELb0ELb1ELb1ELb1ELb0EEENS1_21CollectiveEpilogueFwdINS6_IJSA_SC_SB_EEES9_SE_SG_Li384ELb0ELb1ELb1ELb0EEENS1_19SingleTileSchedulerILb0ELb1ELb1ELi192EEEEEEEEEvNT_6ParamsE --------------------------
	.section	.nv.info._ZN7cutlass13device_kernelIN5flash11enable_sm90INS1_16FlashAttnFwdSm90INS1_25CollectiveMainloopFwdSm90ILi2EN4cute5tupleIJNS5_1CILi1EEES8_S8_EEENS6_IJNS7_ILi192EEENS7_ILi128EEENS7_ILi96EEEEEELi96ENS_10bfloat16_tEfNS_4arch4Sm90ELb1ELb0ELb0ELb0ELb1ELb0ELb0ELb0ELb1ELb1ELb1ELb0EEENS1_21CollectiveEpilogueFwdINS6_IJSA_SC_SB_EEES9_SE_SG_Li384ELb0ELb1ELb1ELb0EEENS1_19SingleTileSchedulerILb0ELb1ELb1ELi192EEEEEEEEEvNT_6ParamsE,"",@"SHT_CUDA_INFO"
	.sectionflags	@""
	.align	4


	//----- nvinfo : EIATTR_CUDA_API_VERSION
	.align		4
        /*0000*/ 	.byte	0x04, 0x37
        /*0002*/ 	.short	(.L_678 - .L_677)
.L_677:
        /*0004*/ 	.word	0x00000082


	//----- nvinfo : EIATTR_KPARAM_INFO
	.align		4
.L_678:
        /*0008*/ 	.byte	0x04, 0x17
        /*000a*/ 	.short	(.L_680 - .L_679)
.L_679:
        /*000c*/ 	.word	0x00000000
        /*0010*/ 	.short	0x0000
        /*0012*/ 	.short	0x0000
        /*0014*/ 	.byte	0x00, 0xf0, 0x01, 0x28


	//----- nvinfo : EIATTR_SPARSE_MMA_MASK
	.align		4
.L_680:
        /*0018*/ 	.byte	0x03, 0x50
        /*001a*/ 	.short	0x0000


	//----- nvinfo : EIATTR_MAXREG_COUNT
	.align		4
        /*001c*/ 	.byte	0x03, 0x1b
        /*001e*/ 	.short	0x0080


	//----- nvinfo : EIATTR_MERCURY_ISA_VERSION
	.align		4
        /*0020*/ 	.byte	0x03, 0x5f
        /*0022*/ 	.short	0x0101


	//----- nvinfo : EIATTR_VRC_CTA_INIT_COUNT
	.align		4
        /*0024*/ 	.byte	0x02, 0x4a
	.zero		1
	.zero		1


	//----- nvinfo : EIATTR_EXIT_INSTR_OFFSETS
	.align		4
        /*0028*/ 	.byte	0x04, 0x1c
        /*002a*/ 	.short	(.L_682 - .L_681)


	//   ....[0]....
.L_681:
        /*002c*/ 	.word	0x00000010


	//----- nvinfo : EIATTR_MAX_THREADS
	.align		4
.L_682:
        /*0030*/ 	.byte	0x04, 0x05
        /*0032*/ 	.short	(.L_684 - .L_683)
.L_683:
        /*0034*/ 	.word	0x00000200
        /*0038*/ 	.word	0x00000001
        /*003c*/ 	.word	0x00000001


	//----- nvinfo : EIATTR_CBANK_PARAM_SIZE
	.align		4
.L_684:
        /*0040*/ 	.byte	0x03, 0x19
        /*0042*/ 	.short	0x0a00


	//----- nvinfo : EIATTR_PARAM_CBANK
	.align		4
        /*0044*/ 	.byte	0x04, 0x0a
        /*0046*/ 	.short	(.L_686 - .L_685)
	.align		4
.L_685:
        /*0048*/ 	.word	index@(.nv.constant0._ZN7cutlass13device_kernelIN5flash11enable_sm90INS1_16FlashAttnFwdSm90INS1_25CollectiveMainloopFwdSm90ILi2EN4cute5tupleIJNS5_1CILi1EEES8_S8_EEENS6_IJNS7_ILi192EEENS7_ILi128EEENS7_ILi96EEEEEELi96ENS_10bfloat16_tEfNS_4arch4Sm90ELb1ELb0ELb0ELb0ELb1ELb0ELb0ELb0ELb1ELb1ELb1ELb0EEENS1_21CollectiveEpilogueFwdINS6_IJSA_SC_SB_EEES9_SE_SG_Li384ELb0ELb1ELb1ELb0EEENS1_19SingleTileSchedulerILb0ELb1ELb1ELi192EEEEEEEEEvNT_6ParamsE)
        /*004c*/ 	.short	0x0380
        /*004e*/ 	.short	0x0a00


	//----- nvinfo : EIATTR_SW_WAR
	.align		4
.L_686:
        /*0050*/ 	.byte	0x04, 0x36
        /*0052*/ 	.short	(.L_688 - .L_687)
.L_687:
        /*0054*/ 	.word	0x00000008
.L_688:


//--------------------- .nv.info._ZN7cutlass13device_kernelIN5flash11enable_sm90INS1_16FlashAttnFwdSm90INS1_25CollectiveMainloopFwdSm90ILi2EN4cute5tupleIJNS5_1CILi1EEES8_S8_EEENS6_IJNS7_ILi192EEENS7_ILi128EEENS7_ILi96EEEEEELi96ENS_10bfloat16_tEfNS_4arch4Sm90ELb1ELb0ELb0ELb1ELb1ELb0ELb0ELb0ELb1ELb1ELb1ELb0EEENS1_21CollectiveEpilogueFwdINS6_IJSA_SC_SB_EEES9_SE_SG_Li384ELb1ELb1ELb1ELb0EEENS1_36VarlenDynamicPersistentTileSchedulerILi192ELi128ELi384ELi128ELb1ELb1ELb1ELb1ELb1ELb1EEEEEEEEEvNT_6ParamsE --------------------------
	.section	.nv.info._ZN7cutlass13device_kernelIN5flash11enable_sm90INS1_16FlashAttnFwdSm90INS1_25CollectiveMainloopFwdSm90ILi2EN4cute5tupleIJNS5_1CILi1EEES8_S8_EEENS6_IJNS7_ILi192EEENS7_ILi128EEENS7_ILi96EEEEEELi96ENS_10bfloat16_tEfNS_4arch4Sm90ELb1ELb0ELb0ELb1ELb1ELb0ELb0ELb0ELb1ELb1ELb1ELb0EEENS1_21CollectiveEpilogueFwdINS6_IJSA_SC_SB_EEES9_SE_SG_Li384ELb1ELb1ELb1ELb0EEENS1_36VarlenDynamicPersistentTileSchedulerILi192ELi128ELi384ELi128ELb1ELb1ELb1ELb1ELb1ELb1EEEEEEEEEvNT_6ParamsE,"",@"SHT_CUDA_INFO"
	.sectionflags	@""
	.align	4


	//----- nvinfo : EIATTR_CUDA_API_VERSION
	.align		4
        /*0000*/ 	.byte	0x04, 0x37
        /*0002*/ 	.short	(.L_690 - .L_689)
.L_689:
        /*0004*/ 	.word	0x00000082


	//----- nvinfo : EIATTR_KPARAM_INFO
	.align		4
.L_690:
        /*0008*/ 	.byte	0x04, 0x17
        /*000a*/ 	.short	(.L_692 - .L_691)
.L_691:
        /*000c*/ 	.word	0x00000000
        /*0010*/ 	.short	0x0000
        /*0012*/ 	.short	0x0000
        /*0014*/ 	.byte	0x00, 0xf0, 0x01, 0x2a


	//----- nvinfo : EIATTR_SPARSE_MMA_MASK
	.align		4
.L_692:
        /*0018*/ 	.byte	0x03, 0x50
        /*001a*/ 	.short	0x0000


	//----- nvinfo : EIATTR_MAXREG_COUNT
	.align		4
        /*001c*/ 	.byte	0x03, 0x1b
        /*001e*/ 	.short	0x0080


	//----- nvinfo : EIATTR_MERCURY_ISA_VERSION
	.align		4
        /*0020*/ 	.byte	0x03, 0x5f
        /*0022*/ 	.short	0x0101


	//----- nvinfo : EIATTR_VRC_CTA_INIT_COUNT
	.align		4
        /*0024*/ 	.byte	0x02, 0x4a
	.zero		1
	.zero		1


	//----- nvinfo : EIATTR_EXIT_INSTR_OFFSETS
	.align		4
        /*0028*/ 	.byte	0x04, 0x1c
        /*002a*/ 	.short	(.L_694 - .L_693)


	//   ....[0]....
.L_693:
        /*002c*/ 	.word	0x00000010


	//----- nvinfo : EIATTR_MAX_THREADS
	.align		4
.L_694:
        /*0030*/ 	.byte	0x04, 0x05
        /*0032*/ 	.short	(.L_696 - .L_695)
.L_695:
        /*0034*/ 	.word	0x00000200
        /*0038*/ 	.word	0x00000001
        /*003c*/ 	.word	0x00000001


	//----- nvinfo : EIATTR_CBANK_PARAM_SIZE
	.align		4
.L_696:
        /*0040*/ 	.byte	0x03, 0x19
        /*0042*/ 	.short	0x0a80


	//----- nvinfo : EIATTR_PARAM_CBANK
	.align		4
        /*0044*/ 	.byte	0x04, 0x0a
        /*0046*/ 	.short	(.L_698 - .L_697)
	.align		4
.L_697:
        /*0048*/ 	.word	index@(.nv.constant0._ZN7cutlass13device_kernelIN5flash11enable_sm90INS1_16FlashAttnFwdSm90INS1_25CollectiveMainloopFwdSm90ILi2EN4cute5tupleIJNS5_1CILi1EEES8_S8_EEENS6_IJNS7_ILi192EEENS7_ILi128EEENS7_ILi96EEEEEELi96ENS_10bfloat16_tEfNS_4arch4Sm90ELb1ELb0ELb0ELb1ELb1ELb0ELb0ELb0ELb1ELb1ELb1ELb0EEENS1_21CollectiveEpilogueFwdINS6_IJSA_SC_SB_EEES9_SE_SG_Li384ELb1ELb1ELb1ELb0EEENS1_36VarlenDynamicPersistentTileSchedulerILi192ELi128ELi384ELi128ELb1ELb1ELb1ELb1ELb1ELb1EEEEEEEEEvNT_6ParamsE)
        /*004c*/ 	.short	0x0380
        /*004e*/ 	.short	0x0a80


	//----- nvinfo : EIATTR_SW_WAR
	.align		4
.L_698:
        /*0050*/ 	.byte	0x04, 0x36
        /*0052*/ 	.short	(.L_700 - .L_699)
.L_699:
        /*0054*/ 	.word	0x00000008
.L_700:


//--------------------- .nv.info._ZN7cutlass13device_kernelIN5flash11enable_sm90INS1_16FlashAttnFwdSm90INS1_25CollectiveMainloopFwdSm90ILi2EN4cute5tupleIJNS5_1CILi1EEES8_S8_EEENS6_IJNS7_ILi192EEENS7_ILi128EEENS7_ILi96EEEEEELi96ENS_10bfloat16_tEfNS_4arch4Sm90ELb1ELb0ELb0ELb1ELb1ELb1ELb0ELb0ELb1ELb1ELb1ELb0EEENS1_21CollectiveEpilogueFwdINS6_IJSA_SC_SB_EEES9_SE_SG_Li384ELb1ELb1ELb1ELb0EEENS1_36VarlenDynamicPersistentTileSchedulerILi192ELi128ELi384ELi128ELb1ELb1ELb1ELb1ELb1ELb1EEEEEEEEEvNT_6ParamsE --------------------------
	.section	.nv.info._ZN7cutlass13device_kernelIN5flash11enable_sm90INS1_16FlashAttnFwdSm90INS1_25CollectiveMainloopFwdSm90ILi2EN4cute5tupleIJNS5_1CILi1EEES8_S8_EEENS6_IJNS7_ILi192EEENS7_ILi128EEENS7_ILi96EEEEEELi96ENS_10bfloat16_tEfNS_4arch4Sm90ELb1ELb0ELb0ELb1ELb1ELb1ELb0ELb0ELb1ELb1ELb1ELb0EEENS1_21CollectiveEpilogueFwdINS6_IJSA_SC_SB_EEES9_SE_SG_Li384ELb1ELb1ELb1ELb0EEENS1_36VarlenDynamicPersistentTileSchedulerILi192ELi128ELi384ELi128ELb1ELb1ELb1ELb1ELb1ELb1EEEEEEEEEvNT_6ParamsE,"",@"SHT_CUDA_INFO"
	.sectionflags	@""
	.align	4


	//----- nvinfo : EIATTR_CUDA_API_VERSION
	.align		4
        /*0000*/ 	.byte	0x04, 0x37
        /*0002*/ 	.short	(.L_702 - .L_701)
.L_701:
        /*0004*/ 	.word	0x00000082


	//----- nvinfo : EIATTR_KPARAM_INFO
	.align		4
.L_702:
        /*0008*/ 	.byte	0x04, 0x17
        /*000a*/ 	.short	(.L_704 - .L_703)
.L_703:
        /*000c*/ 	.word	0x00000000
        /*0010*/ 	.short	0x0000
        /*0012*/ 	.short	0x0000
        /*0014*/ 	.byte	0x00, 0xf0, 0x01, 0x2a


	//----- nvinfo : EIATTR_SPARSE_MMA_MASK
	.align		4
.L_704:
        /*0018*/ 	.byte	0x03, 0x50
        /*001a*/ 	.short	0x0000


	//----- nvinfo : EIATTR_MAXREG_COUNT
	.align		4
        /*001c*/ 	.byte	0x03, 0x1b
        /*001e*/ 	.short	0x0080


	//----- nvinfo : EIATTR_MERCURY_ISA_VERSION
	.align		4
        /*0020*/ 	.byte	0x03, 0x5f
        /*0022*/ 	.short	0x0101


	//----- nvinfo : EIATTR_VRC_CTA_INIT_COUNT
	.align		4
        /*0024*/ 	.byte	0x02, 0x4a
	.zero		1
	.zero		1


	//----- nvinfo : EIATTR_EXIT_INSTR_OFFSETS
	.align		4
        /*0028*/ 	.byte	0x04, 0x1c
        /*002a*/ 	.short	(.L_706 - .L_705)


	//   ....[0]....
.L_705:
        /*002c*/ 	.word	0x00000010


	//----- nvinfo : EIATTR_MAX_THREADS
	.align		4
.L_706:
        /*0030*/ 	.byte	0x04, 0x05
        /*0032*/ 	.short	(.L_708 - .L_707)
.L_707:
        /*0034*/ 	.word	0x00000200
        /*0038*/ 	.word	0x00000001
        /*003c*/ 	.word	0x00000001


	//----- nvinfo : EIATTR_CBANK_PARAM_SIZE
	.align		4
.L_708:
        /*0040*/ 	.byte	0x03, 0x19
        /*0042*/ 	.short	0x0a80


	//----- nvinfo : EIATTR_PARAM_CBANK
	.align		4
        /*0044*/ 	.byte	0x04, 0x0a
        /*0046*/ 	.short	(.L_710 - .L_709)
	.align		4
.L_709:
        /*0048*/ 	.word	index@(.nv.constant0._ZN7cutlass13device_kernelIN5flash11enable_sm90INS1_16FlashAttnFwdSm90INS1_25CollectiveMainloopFwdSm90ILi2EN4cute5tupleIJNS5_1CILi1EEES8_S8_EEENS6_IJNS7_ILi192EEENS7_ILi128EEENS7_ILi96EEEEEELi96ENS_10bfloat16_tEfNS_4arch4Sm90ELb1ELb0ELb0ELb1ELb1ELb1ELb0ELb0ELb1ELb1ELb1ELb0EEENS1_21CollectiveEpilogueFwdINS6_IJSA_SC_SB_EEES9_SE_SG_Li384ELb1ELb1ELb1ELb0EEENS1_36VarlenDynamicPersistentTileSchedulerILi192ELi128ELi384ELi128ELb1ELb1ELb1ELb1ELb1ELb1EEEEEEEEEvNT_6ParamsE)
        /*004c*/ 	.short	0x0380
        /*004e*/ 	.short	0x0a80


	//----- nvinfo : EIATTR_SW_WAR
	.align		4
.L_710:
        /*0050*/ 	.byte	0x04, 0x36
        /*0052*/ 	.short	(.L_712 - .L_711)
.L_711:
        /*0054*/ 	.word	0x00000008
.L_712:


//--------------------- .nv.info._ZN7cutlass13device_kernelIN5flash11enable_sm90INS1_16FlashAttnFwdSm90INS1_25CollectiveMainloopFwdSm90ILi2EN4cute5tupleIJNS5_1CILi1EEES8_S8_EEENS6_IJNS7_ILi192EEENS7_ILi128EEENS7_ILi64EEEEEELi64ENS_10bfloat16_tEfNS_4arch4Sm90ELb0ELb0ELb0ELb0ELb1ELb0ELb0ELb1ELb1ELb1ELb1ELb0EEENS1_21CollectiveEpilogueFwdINS6_IJSA_SC_SB_EEES9_SE_SG_Li384ELb0ELb1ELb1ELb0EEENS1_19SingleTileSchedulerILb0ELb1ELb1ELi192EEEEEEEEEvNT_6ParamsE --------------------------
	.section	.nv.info._ZN7cutlass13device_kernelIN5flash11enable_sm90INS1_16FlashAttnFwdSm90INS1_25CollectiveMainloopFwdSm90ILi2EN4cute5tupleIJNS5_1CILi1EEES8_S8_EEENS6_IJNS7_ILi192EEENS7_ILi128EEENS7_ILi64EEEEEELi64ENS_10bfloat16_tEfNS_4arch4Sm90ELb0ELb0ELb0ELb0ELb1ELb0ELb0ELb1ELb1ELb1ELb1ELb0EEENS1_21CollectiveEpilogueFwdINS6_IJSA_SC_SB_EEES9_SE_SG_Li384ELb0ELb1ELb1ELb0EEENS1_19SingleTileSchedulerILb0ELb1ELb1ELi192EEEEEEEEEvNT_6ParamsE,"",@"SHT_CUDA_INFO"
	.sectionflags	@""
	.align	4


	//----- nvinfo : EIATTR_CUDA_API_VERSION
	.align		4
        /*0000*/ 	.byte	0x04, 0x37
        /*0002*/ 	.short	(.L_714 - .L_713)
.L_713:
        /*0004*/ 	.word	0x00000082


	//----- nvinfo : EIATTR_KPARAM_INFO
	.align		4
.L_714:
        /*0008*/ 	.byte	0x04, 0x17
        /*000a*/ 	.short	(.L_716 - .L_715)
.L_715:
        /*000c*/ 	.word	0x00000000
        /*0010*/ 	.short	0x0000
        /*0012*/ 	.short	0x0000
        /*0014*/ 	.byte	0x00, 0xf0, 0x01, 0x28


	//----- nvinfo : EIATTR_SPARSE_MMA_MASK
	.align		4
.L_716:
        /*0018*/ 	.byte	0x03, 0x50
        /*001a*/ 	.short	0x0000


	//----- nvinfo : EIATTR_MAXREG_COUNT
	.align		4
        /*001c*/ 	.byte	0x03, 0x1b
        /*001e*/ 	.short	0x0080


	//----- nvinfo : EIATTR_MERCURY_ISA_VERSION
	.align		4
        /*0020*/ 	.byte	0x03, 0x5f
        /*0022*/ 	.short	0x0101


	//----- nvinfo : EIATTR_VRC_CTA_INIT_COUNT
	.align		4
        /*0024*/ 	.byte	0x02, 0x4a
	.zero		1
	.zero		1


	//----- nvinfo : EIATTR_EXIT_INSTR_OFFSETS
	.align		4
        /*0028*/ 	.byte	0x04, 0x1c
        /*002a*/ 	.short	(.L_718 - .L_717)


	//   ....[0]....
.L_717:
        /*002c*/ 	.word	0x00000010


	//----- nvinfo : EIATTR_MAX_THREADS
	.align		4
.L_718:
        /*0030*/ 	.byte	0x04, 0x05
        /*0032*/ 	.short	(.L_720 - .L_719)
.L_719:
        /*0034*/ 	.word	0x00000200
        /*0038*/ 	.word	0x00000001
        /*003c*/ 	.word	0x00000001


	//----- nvinfo : EIATTR_CBANK_PARAM_SIZE
	.align		4
.L_720:
        /*0040*/ 	.byte	0x03, 0x19
        /*0042*/ 	.short	0x0a00


	//----- nvinfo : EIATTR_PARAM_CBANK
	.align		4
        /*0044*/ 	.byte	0x04, 0x0a
        /*0046*/ 	.short	(.L_722 - .L_721)
	.align		4
.L_721:
        /*0048*/ 	.word	index@(.nv.constant0._ZN7cutlass13device_kernelIN5flash11enable_sm90INS1_16FlashAttnFwdSm90INS1_25CollectiveMainloopFwdSm90ILi2EN4cute5tupleIJNS5_1CILi1EEES8_S8_EEENS6_IJNS7_ILi192EEENS7_ILi128EEENS7_ILi64EEEEEELi64ENS_10bfloat16_tEfNS_4arch4Sm90ELb0ELb0ELb0ELb0ELb1ELb0ELb0ELb1ELb1ELb1ELb1ELb0EEENS1_21CollectiveEpilogueFwdINS6_IJSA_SC_SB_EEES9_SE_SG_Li384ELb0ELb1ELb1ELb0EEENS1_19SingleTileSchedulerILb0ELb1ELb1ELi192EEEEEEEEEvNT_6ParamsE)
        /*004c*/ 	.short	0x0380
        /*004e*/ 	.short	0x0a00


	//----- nvinfo : EIATTR_SW_WAR
	.align		4
.L_722:
        /*0050*/ 	.byte	0x04, 0x36
        /*0052*/ 	.short	(.L_724 - .L_723)
.L_723:
        /*0054*/ 	.word	0x00000008
.L_724:


//--------------------- .nv.info._ZN7cutlass13device_kernelIN5flash11enable_sm90INS1_16FlashAttnFwdSm90INS1_25CollectiveMainloopFwdSm90ILi2EN4cute5tupleIJNS5_1CILi1EEES8_S8_EEENS6_IJNS7_ILi192EEENS7_ILi128EEENS7_ILi64EEEEEELi64ENS_10bfloat16_tEfNS_4arch4Sm90ELb0ELb0ELb0ELb1ELb1ELb0ELb0ELb1ELb1ELb1ELb1ELb0EEENS1_21CollectiveEpilogueFwdINS6_IJSA_SC_SB_EEES9_SE_SG_Li384ELb1ELb1ELb1ELb0EEENS1_36VarlenDynamicPersistentTileSchedulerILi192ELi128ELi384ELi128ELb1ELb1ELb1ELb0ELb1ELb1EEEEEEEEEvNT_6ParamsE --------------------------
	.section	.nv.info._ZN7cutlass13device_kernelIN5flash11enable_sm90INS1_16FlashAttnFwdSm90INS1_25CollectiveMainloopFwdSm90ILi2EN4cute5tupleIJNS5_1CILi1EEES8_S8_EEENS6_IJNS7_ILi192EEENS7_ILi128EEENS7_ILi64EEEEEELi64ENS_10bfloat16_tEfNS_4arch4Sm90ELb0ELb0ELb0ELb1ELb1ELb0ELb0ELb1ELb1ELb1ELb1ELb0EEENS1_21CollectiveEpilogueFwdINS6_IJSA_SC_SB_EEES9_SE_SG_Li384ELb1ELb1ELb1ELb0EEENS1_36VarlenDynamicPersistentTileSchedulerILi192ELi128ELi384ELi128ELb1ELb1ELb1ELb0ELb1ELb1EEEEEEEEEvNT_6ParamsE,"",@"SHT_CUDA_INFO"
	.sectionflags	@""
	.align	4


	//----- nvinfo : EIATTR_CUDA_API_VERSION
	.align		4
        /*0000*/ 	.byte	0x04, 0x37
        /*0002*/ 	.short	(.L_726 - .L_725)
.L_725:
        /*0004*/ 	.word	0x00000082


	//----- nvinfo : EIATTR_KPARAM_INFO
	.align		4
.L_726:
        /*0008*/ 	.byte	0x04, 0x17
        /*000a*/ 	.short	(.L_728 - .L_727)
.L_727:
        /*000c*/ 	.word	0x00000000
        /*0010*/ 	.short	0x0000
        /*0012*/ 	.short	0x0000
        /*0014*/ 	.byte	0x00, 0xf0, 0x01, 0x2a


	//----- nvinfo : EIATTR_SPARSE_MMA_MASK
	.align		4
.L_728:
        /*0018*/ 	.byte	0x03, 0x50
        /*001a*/ 	.short	0x0000


	//----- nvinfo : EIATTR_MAXREG_COUNT
	.align		4
        /*001c*/ 	.byte	0x03, 0x1b
        /*001e*/ 	.short	0x0080


	//----- nvinfo : EIATTR_MERCURY_ISA_VERSION
	.align		4
        /*0020*/ 	.byte	0x03, 0x5f
        /*0022*/ 	.short	0x0101


	//----- nvinfo : EIATTR_VRC_CTA_INIT_COUNT
	.align		4
        /*0024*/ 	.byte	0x02, 0x4a
	.zero		1
	.zero		1


	//----- nvinfo : EIATTR_EXIT_INSTR_OFFSETS
	.align		4
        /*0028*/ 	.byte	0x04, 0x1c
        /*002a*/ 	.short	(.L_730 - .L_729)


	//   ....[0]....
.L_729:
        /*002c*/ 	.word	0x00000010


	//----- nvinfo : EIATTR_MAX_THREADS
	.align		4
.L_730:
        /*0030*/ 	.byte	0x04, 0x05
        /*0032*/ 	.short	(.L_732 - .L_731)
.L_731:
        /*0034*/ 	.word	0x00000200
        /*0038*/ 	.word	0x00000001
        /*003c*/ 	.word	0x00000001


	//----- nvinfo : EIATTR_CBANK_PARAM_SIZE
	.align		4
.L_732:
        /*0040*/ 	.byte	0x03, 0x19
        /*0042*/ 	.short	0x0a80


	//----- nvinfo : EIATTR_PARAM_CBANK
	.align		4
        /*0044*/ 	.byte	0x04, 0x0a
        /*0046*/ 	.short	(.L_734 - .L_733)
	.align		4
.L_733:
        /*0048*/ 	.word	index@(.nv.constant0._ZN7cutlass13device_kernelIN5flash11enable_sm90INS1_16FlashAttnFwdSm90INS1_25CollectiveMainloopFwdSm90ILi2EN4cute5tupleIJNS5_1CILi1EEES8_S8_EEENS6_IJNS7_ILi192EEENS7_ILi128EEENS7_ILi64EEEEEELi64ENS_10bfloat16_tEfNS_4arch4Sm90ELb0ELb0ELb0ELb1ELb1ELb0ELb0ELb1ELb1ELb1ELb1ELb0EEENS1_21CollectiveEpilogueFwdINS6_IJSA_SC_SB_EEES9_SE_SG_Li384ELb1ELb1ELb1ELb0EEENS1_36VarlenDynamicPersistentTileSchedulerILi192ELi128ELi384ELi128ELb1ELb1ELb1ELb0ELb1ELb1EEEEEEEEEvNT_6ParamsE)
        /*004c*/ 	.short	0x0380
        /*004e*/ 	.short	0x0a80


	//----- nvinfo : EIATTR_SW_WAR
	.align		4
.L_734:
        /*0050*/ 	.byte	0x04, 0x36
        /*0052*/ 	.short	(.L_736 - .L_735)
.L_735:
        /*0054*/ 	.word	0x00000008
.L_736:


//--------------------- .nv.info._ZN7cutlass13device_kernelIN5flash11enable_sm90INS1_16FlashAttnFwdSm90INS1_25CollectiveMainloopFwdSm90ILi2EN4cute5tupleIJNS5_1CILi1EEES8_S8_EEENS6_IJNS7_ILi192EEENS7_ILi128EEENS7_ILi64EEEEEELi64ENS_10bfloat16_tEfNS_4arch4Sm90ELb0ELb0ELb0ELb1ELb1ELb1ELb0ELb1ELb1ELb1ELb1ELb0EEENS1_21CollectiveEpilogueFwdINS6_IJSA_SC_SB_EEES9_SE_SG_Li384ELb1ELb1ELb1ELb0EEENS1_36VarlenDynamicPersistentTileSchedulerILi192ELi128ELi384ELi128ELb1ELb1ELb1ELb0ELb1ELb1EEEEEEEEEvNT_6ParamsE --------------------------
	.section	.nv.info._ZN7cutlass13device_kernelIN5flash11enable_sm90INS1_16FlashAttnFwdSm90INS1_25CollectiveMainloopFwdSm90ILi2EN4cute5tupleIJNS5_1CILi1EEES8_S8_EEENS6_IJNS7_ILi192EEENS7_ILi128EEENS7_ILi64EEEEEELi64ENS_10bfloat16_tEfNS_4arch4Sm90ELb0ELb0ELb0ELb1ELb1ELb1ELb0ELb1ELb1ELb1ELb1ELb0EEENS1_21CollectiveEpilogueFwdINS6_IJSA_SC_SB_EEES9_SE_SG_Li384ELb1ELb1ELb1ELb0EEENS1_36VarlenDynamicPersistentTileSchedulerILi192ELi128ELi384ELi128ELb1ELb1ELb1ELb0ELb1ELb1EEEEEEEEEvNT_6ParamsE,"",@"SHT_CUDA_INFO"
	.sectionflags	@""
	.align	4


	//----- nvinfo : EIATTR_CUDA_API_VERSION
	.align		4
        /*0000*/ 	.byte	0x04, 0x37
        /*0002*/ 	.short	(.L_738 - .L_737)
.L_737:
        /*0004*/ 	.word	0x00000082


	//----- nvinfo : EIATTR_KPARAM_INFO
	.align		4
.L_738:
        /*0008*/ 	.byte	0x04, 0x17
        /*000a*/ 	.short	(.L_740 - .L_739)
.L_739:
        /*000c*/ 	.word	0x00000000
        /*0010*/ 	.short	0x0000
        /*0012*/ 	.short	0x0000
        /*0014*/ 	.byte	0x00, 0xf0, 0x01, 0x2a


	//----- nvinfo : EIATTR_SPARSE_MMA_MASK
	.align		4
.L_740:
        /*0018*/ 	.byte	0x03, 0x50
        /*001a*/ 	.short	0x0000


	//----- nvinfo : EIATTR_MAXREG_COUNT
	.align		4
        /*001c*/ 	.byte	0x03, 0x1b
        /*001e*/ 	.short	0x0080


	//----- nvinfo : EIATTR_MERCURY_ISA_VERSION
	.align		4
        /*0020*/ 	.byte	0x03, 0x5f
        /*0022*/ 	.short	0x0101


	//----- nvinfo : EIATTR_VRC_CTA_INIT_COUNT
	.align		4
        /*0024*/ 	.byte	0x02, 0x4a
	.zero		1
	.zero		1


	//----- nvinfo : EIATTR_EXIT_INSTR_OFFSETS
	.align		4
        /*0028*/ 	.byte	0x04, 0x1c
        /*002a*/ 	.short	(.L_742 - .L_741)


	//   ....[0]....
.L_741:
        /*002c*/ 	.word	0x00000010


	//----- nvinfo : EIATTR_MAX_THREADS
	.align		4
.L_742:
        /*0030*/ 	.byte	0x04, 0x05
        /*0032*/ 	.short	(.L_744 - .L_743)
.L_743:
        /*0034*/ 	.word	0x00000200
        /*0038*/ 	.word	0x00000001
        /*003c*/ 	.word	0x00000001


	//----- nvinfo : EIATTR_CBANK_PARAM_SIZE
	.align		4
.L_744:
        /*0040*/ 	.byte	0x03, 0x19
        /*0042*/ 	.short	0x0a80


	//----- nvinfo : EIATTR_PARAM_CBANK
	.align		4
        /*0044*/ 	.byte	0x04, 0x0a
        /*0046*/ 	.short	(.L_746 - .L_745)
	.align		4
.L_745:
        /*0048*/ 	.word	index@(.nv.constant0._ZN7cutlass13device_kernelIN5flash11enable_sm90INS1_16FlashAttnFwdSm90INS1_25CollectiveMainloopFwdSm90ILi2EN4cute5tupleIJNS5_1CILi1EEES8_S8_EEENS6_IJNS7_ILi192EEENS7_ILi128EEENS7_ILi64EEEEEELi64ENS_10bfloat16_tEfNS_4arch4Sm90ELb0ELb0ELb0ELb1ELb1ELb1ELb0ELb1ELb1ELb1ELb1ELb0EEENS1_21CollectiveEpilogueFwdINS6_IJSA_SC_SB_EEES9_SE_SG_Li384ELb1ELb1ELb1ELb0EEENS1_36VarlenDynamicPersistentTileSchedulerILi192ELi128ELi384ELi128ELb1ELb1ELb1ELb0ELb1ELb1EEEEEEEEEvNT_6ParamsE)
        /*004c*/ 	.short	0x0380
        /*004e*/ 	.short	0x0a80


	//----- nvinfo : EIATTR_SW_WAR
	.align		4
.L_746:
        /*0050*/ 	.byte	0x04, 0x36
        /*0052*/ 	.short	(.L_748 - .L_747)
.L_747:
        /*0054*/ 	.word	0x00000008
.L_748:


//--------------------- .nv.info._ZN7cutlass13device_kernelIN5flash11enable_sm90INS1_16FlashAttnFwdSm90INS1_25CollectiveMainloopFwdSm90ILi2EN4cute5tupleIJNS5_1CILi1EEES8_S8_EEENS6_IJNS7_ILi192EEENS7_ILi128EEENS7_ILi64EEEEEELi64ENS_10bfloat16_tEfNS_4arch4Sm90ELb0ELb1ELb0ELb0ELb1ELb0ELb0ELb1ELb1ELb1ELb1ELb0EEENS1_21CollectiveEpilogueFwdINS6_IJSA_SC_SB_EEES9_SE_SG_Li384ELb0ELb1ELb1ELb0EEENS1_19SingleTileSchedulerILb0ELb1ELb1ELi192EEEEEEEEEvNT_6ParamsE --------------------------
	.section	.nv.info._ZN7cutlass13device_kernelIN5flash11enable_sm90INS1_16FlashAttnFwdSm90INS1_25CollectiveMainloopFwdSm90ILi2EN4cute5tupleIJNS5_1CILi1EEES8_S8_EEENS6_IJNS7_ILi192EEENS7_ILi128EEENS7_ILi64EEEEEELi64ENS_10bfloat16_tEfNS_4arch4Sm90ELb0ELb1ELb0ELb0ELb1ELb0ELb0ELb1ELb1ELb1ELb1ELb0EEENS1_21CollectiveEpilogueFwdINS6_IJSA_SC_SB_EEES9_SE_SG_Li384ELb0ELb1ELb1ELb0EEENS1_19SingleTileSchedulerILb0ELb1ELb1ELi192EEEEEEEEEvNT_6ParamsE,"",@"SHT_CUDA_INFO"
	.sectionflags	@""
	.align	4


	//----- nvinfo : EIATTR_CUDA_API_VERSION
	.align		4
        /*0000*/ 	.byte	0x04, 0x37
        /*0002*/ 	.short	(.L_750 - .L_749)
.L_749:
        /*0004*/ 	.word	0x00000082


	//----- nvinfo : EIATTR_KPARAM_INFO
	.align		4
.L_750:
        /*0008*/ 	.byte	0x04, 0x17
        /*000a*/ 	.short	(.L_752 - .L_751)
.L_751:
        /*000c*/ 	.word	0x00000000
        /*0010*/ 	.short	0x0000
        /*0012*/ 	.short	0x0000
        /*0014*/ 	.byte	0x00, 0xf0, 0x01, 0x28


	//----- nvinfo : EIATTR_SPARSE_MMA_MASK
	.align		4
.L_752:
        /*0018*/ 	.byte	0x03, 0x50
        /*001a*/ 	.short	0x0000


	//----- nvinfo : EIATTR_MAXREG_COUNT
	.align		4
        /*001c*/ 	.byte	0x03, 0x1b
        /*001e*/ 	.short	0x0080


	//----- nvinfo : EIATTR_MERCURY_ISA_VERSION
	.align		4
        /*0020*/ 	.byte	0x03, 0x5f
        /*0022*/ 	.short	0x0101


	//----- nvinfo : EIATTR_VRC_CTA_INIT_COUNT
	.align		4
        /*0024*/ 	.byte	0x02, 0x4a
	.zero		1
	.zero		1


	//----- nvinfo : EIATTR_EXIT_INSTR_OFFSETS
	.align		4
        /*0028*/ 	.byte	0x04, 0x1c
        /*002a*/ 	.short	(.L_754 - .L_753)


	//   ....[0]....
.L_753:
        /*002c*/ 	.word	0x00000010


	//----- nvinfo : EIATTR_MAX_THREADS
	.align		4
.L_754:
        /*0030*/ 	.byte	0x04, 0x05
        /*0032*/ 	.short	(.L_756 - .L_755)
.L_755:
        /*0034*/ 	.word	0x00000200
        /*0038*/ 	.word	0x00000001
        /*003c*/ 	.word	0x00000001


	//----- nvinfo : EIATTR_CBANK_PARAM_SIZE
	.align		4
.L_756:
        /*0040*/ 	.byte	0x03, 0x19
        /*0042*/ 	.short	0x0a00


	//----- nvinfo : EIATTR_PARAM_CBANK
	.align		4
        /*0044*/ 	.byte	0x04, 0x0a
        /*0046*/ 	.short	(.L_758 - .L_757)
	.align		4
.L_757:
        /*0048*/ 	.word	index@(.nv.constant0._ZN7cutlass13device_kernelIN5flash11enable_sm90INS1_16FlashAttnFwdSm90INS1_25CollectiveMainloopFwdSm90ILi2EN4cute5tupleIJNS5_1CILi1EEES8_S8_EEENS6_IJNS7_ILi192EEENS7_ILi128EEENS7_ILi64EEEEEELi64ENS_10bfloat16_tEfNS_4arch4Sm90ELb0ELb1ELb0ELb0ELb1ELb0ELb0ELb1ELb1ELb1ELb1ELb0EEENS1_21CollectiveEpilogueFwdINS6_IJSA_SC_SB_EEES9_SE_SG_Li384ELb0ELb1ELb1ELb0EEENS1_19SingleTileSchedulerILb0ELb1ELb1ELi192EEEEEEEEEvNT_6ParamsE)
        /*004c*/ 	.short	0x0380
        /*004e*/ 	.short	0x0a00


	//----- nvinfo : EIATTR_SW_WAR
	.align		4
.L_758:
        /*0050*/ 	.byte	0x04, 0x36
        /*0052*/ 	.short	(.L_760 - .L_759)
.L_759:
        /*0054*/ 	.word	0x00000008
.L_760:


//--------------------- .nv.info._ZN7cutlass13device_kernelIN5flash11enable_sm90INS1_16FlashAttnFwdSm90INS1_25CollectiveMainloopFwdSm90ILi2EN4cute5tupleIJNS5_1CILi1EEES8_S8_EEENS6_IJNS7_ILi192EEENS7_ILi128EEENS7_ILi64EEEEEELi64ENS_10bfloat16_tEfNS_4arch4Sm90ELb0ELb1ELb0ELb1ELb1ELb0ELb0ELb1ELb1ELb1ELb1ELb0EEENS1_21CollectiveEpilogueFwdINS6_IJSA_SC_SB_EEES9_SE_SG_Li384ELb1ELb1ELb1ELb0EEENS1_36VarlenDynamicPersistentTileSchedulerILi192ELi128ELi384ELi128ELb1ELb1ELb1ELb1ELb0ELb1EEEEEEEEEvNT_6ParamsE --------------------------
	.section	.nv.info._ZN7cutlass13device_kernelIN5flash11enable_sm90INS1_16FlashAttnFwdSm90INS1_25CollectiveMainloopFwdSm90ILi2EN4cute5tupleIJNS5_1CILi1EEES8_S8_EEENS6_IJNS7_ILi192EEENS7_ILi128EEENS7_ILi64EEEEEELi64ENS_10bfloat16_tEfNS_4arch4Sm90ELb0ELb1ELb0ELb1ELb1ELb0ELb0ELb1ELb1ELb1ELb1ELb0EEENS1_21CollectiveEpilogueFwdINS6_IJSA_SC_SB_EEES9_SE_SG_Li384ELb1ELb1ELb1ELb0EEENS1_36VarlenDynamicPersistentTileSchedulerILi192ELi128ELi384ELi128ELb1ELb1ELb1ELb1ELb0ELb1EEEEEEEEEvNT_6ParamsE,"",@"SHT_CUDA_INFO"
	.sectionflags	@""
	.align	4


	//----- nvinfo : EIATTR_CUDA_API_VERSION
	.align		4
        /*0000*/ 	.byte	0x04, 0x37
        /*0002*/ 	.short	(.L_762 - .L_761)
.L_761:
        /*0004*/ 	.word	0x00000082


	//----- nvinfo : EIATTR_KPARAM_INFO
	.align		4
.L_762:
        /*0008*/ 	.byte	0x04, 0x17
        /*000a*/ 	.short	(.L_764 - .L_763)
.L_763:
        /*000c*/ 	.word	0x00000000
        /*0010*/ 	.short	0x0000
        /*0012*/ 	.short	0x0000
        /*0014*/ 	.byte	0x00, 0xf0, 0x01, 0x2a


	//----- nvinfo : EIATTR_SPARSE_MMA_MASK
	.align		4
.L_764:
        /*0018*/ 	.byte	0x03, 0x50
        /*001a*/ 	.short	0x0000


	//----- nvinfo : EIATTR_MAXREG_COUNT
	.align		4
        /*001c*/ 	.byte	0x03, 0x1b
        /*001e*/ 	.short	0x0080


	//----- nvinfo : EIATTR_MERCURY_ISA_VERSION
	.align		4
        /*0020*/ 	.byte	0x03, 0x5f
        /*0022*/ 	.short	0x0101


	//----- nvinfo : EIATTR_VRC_CTA_INIT_COUNT
	.align		4
        /*0024*/ 	.byte	0x02, 0x4a
	.zero		1
	.zero		1


	//----- nvinfo : EIATTR_EXIT_INSTR_OFFSETS
	.align		4
        /*0028*/ 	.byte	0x04, 0x1c
        /*002a*/ 	.short	(.L_766 - .L_765)


	//   ....[0]....
.L_765:
        /*002c*/ 	.word	0x00000010


	//----- nvinfo : EIATTR_MAX_THREADS
	.align		4
.L_766:
        /*0030*/ 	.byte	0x04, 0x05
        /*0032*/ 	.short	(.L_768 - .L_767)
.L_767:
        /*0034*/ 	.word	0x00000200
        /*0038*/ 	.word	0x00000001
        /*003c*/ 	.word	0x00000001


	//----- nvinfo : EIATTR_CBANK_PARAM_SIZE
	.align		4
.L_768:
        /*0040*/ 	.byte	0x03, 0x19
        /*0042*/ 	.short	0x0a80


	//----- nvinfo : EIATTR_PARAM_CBANK
	.align		4
        /*0044*/ 	.byte	0x04, 0x0a
        /*0046*/ 	.short	(.L_770 - .L_769)
	.align		4
.L_769:
        /*0048*/ 	.word	index@(.nv.constant0._ZN7cutlass13device_kernelIN5flash11enable_sm90INS1_16FlashAttnFwdSm90INS1_25CollectiveMainloopFwdSm90ILi2EN4cute5tupleIJNS5_1CILi1EEES8_S8_EEENS6_IJNS7_ILi192EEENS7_ILi128EEENS7_ILi64EEEEEELi64ENS_10bfloat16_tEfNS_4arch4Sm90ELb0ELb1ELb0ELb1ELb1ELb0ELb0ELb1ELb1ELb1ELb1ELb0EEENS1_21CollectiveEpilogueFwdINS6_IJSA_SC_SB_EEES9_SE_SG_Li384ELb1ELb1ELb1ELb0EEENS1_36VarlenDynamicPersistentTileSchedulerILi192ELi128ELi384ELi128ELb1ELb1ELb1ELb1ELb0ELb1EEEEEEEEEvNT_6ParamsE)
        /*004c*/ 	.short	0x0380
        /*004e*/ 	.short	0x0a80


	//----- nvinfo : EIATTR_SW_WAR
	.align		4
.L_770:
        /*0050*/ 	.byte	0x04, 0x36
        /*0052*/ 	.short	(.L_772 - .L_771)
.L_771:
        /*0054*/ 	.word	0x00000008
.L_772:


//--------------------- .nv.info._ZN7cutlass13device_kernelIN5flash11enable_sm90INS1_16FlashAttnFwdSm90INS1_25CollectiveMainloopFwdSm90ILi2EN4cute5tupleIJNS5_1CILi1EEES8_S8_EEENS6_IJNS7_ILi192EEENS7_ILi128EEENS7_ILi64EEEEEELi64ENS_10bfloat16_tEfNS_4arch4Sm90ELb0ELb1ELb0ELb1ELb1ELb1ELb0ELb1ELb1ELb1ELb1ELb0EEENS1_21CollectiveEpilogueFwdINS6_IJSA_SC_SB_EEES9_SE_SG_Li384ELb1ELb1ELb1ELb0EEENS1_36VarlenDynamicPersistentTileSchedulerILi192ELi128ELi384ELi128ELb1ELb1ELb1ELb1ELb0ELb1EEEEEEEEEvNT_6ParamsE --------------------------
	.section	.nv.info._ZN7cutlass13device_kernelIN5flash11enable_sm90INS1_16FlashAttnFwdSm90INS1_25CollectiveMainloopFwdSm90ILi2EN4cute5tupleIJNS5_1CILi1EEES8_S8_EEENS6_IJNS7_ILi192EEENS7_ILi128EEENS7_ILi64EEEEEELi64ENS_10bfloat16_tEfNS_4arch4Sm90ELb0ELb1ELb0ELb1ELb1ELb1ELb0ELb1ELb1ELb1ELb1ELb0EEENS1_21CollectiveEpilogueFwdINS6_IJSA_SC_SB_EEES9_SE_SG_Li384ELb1ELb1ELb1ELb0EEENS1_36VarlenDynamicPersistentTileSchedulerILi192ELi128ELi384ELi128ELb1ELb1ELb1ELb1ELb0ELb1EEEEEEEEEvNT_6ParamsE,"",@"SHT_CUDA_INFO"
	.sectionflags	@""
	.align	4


	//----- nvinfo : EIATTR_CUDA_API_VERSION
	.align		4
        /*0000*/ 	.byte	0x04, 0x37
        /*0002*/ 	.short	(.L_774 - .L_773)
.L_773:
        /*0004*/ 	.word	0x00000082


	//----- nvinfo : EIATTR_KPARAM_INFO
	.align		4
.L_774:
        /*0008*/ 	.byte	0x04, 0x17
        /*000a*/ 	.short	(.L_776 - .L_775)
.L_775:
        /*000c*/ 	.word	0x00000000
        /*0010*/ 	.short	0x0000
        /*0012*/ 	.short	0x0000
        /*0014*/ 	.byte	0x00, 0xf0, 0x01, 0x2a


	//----- nvinfo : EIATTR_SPARSE_MMA_MASK
	.align		4
.L_776:
        /*0018*/ 	.byte	0x03, 0x50
        /*001a*/ 	.short	0x0000


	//----- nvinfo : EIATTR_MAXREG_COUNT
	.align		4
        /*001c*/ 	.byte	0x03, 0x1b
        /*001e*/ 	.short	0x0080


	//----- nvinfo : EIATTR_MERCURY_ISA_VERSION
	.align		4
        /*0020*/ 	.byte	0x03, 0x5f
        /*0022*/ 	.short	0x0101


	//----- nvinfo : EIATTR_VRC_CTA_INIT_COUNT
	.align		4
        /*0024*/ 	.byte	0x02, 0x4a
	.zero		1
	.zero		1


	//----- nvinfo : EIATTR_EXIT_INSTR_OFFSETS
	.align		4
        /*0028*/ 	.byte	0x04, 0x1c
        /*002a*/ 	.short	(.L_778 - .L_777)


	//   ....[0]....
.L_777:
        /*002c*/ 	.word	0x00000010


	//----- nvinfo : EIATTR_MAX_THREADS
	.align		4
.L_778:
        /*0030*/ 	.byte	0x04, 0x05
        /*0032*/ 	.short	(.L_780 - .L_779)
.L_779:
        /*0034*/ 	.word	0x00000200
        /*0038*/ 	.word	0x00000001
        /*003c*/ 	.word	0x00000001


	//----- nvinfo : EIATTR_CBANK_PARAM_SIZE
	.align		4
.L_780:
        /*0040*/ 	.byte	0x03, 0x19
        /*0042*/ 	.short	0x0a80


	//----- nvinfo : EIATTR_PARAM_CBANK
	.align		4
        /*0044*/ 	.byte	0x04, 0x0a
        /*0046*/ 	.short	(.L_782 - .L_781)
	.align		4
.L_781:
        /*0048*/ 	.word	index@(.nv.constant0._ZN7cutlass13device_kernelIN5flash11enable_sm90INS1_16FlashAttnFwdSm90INS1_25CollectiveMainloopFwdSm90ILi2EN4cute5tupleIJNS5_1CILi1EEES8_S8_EEENS6_IJNS7_ILi192EEENS7_ILi128EEENS7_ILi64EEEEEELi64ENS_10bfloat16_tEfNS_4arch4Sm90ELb0ELb1ELb0ELb1ELb1ELb1ELb0ELb1ELb1ELb1ELb1ELb0EEENS1_21CollectiveEpilogueFwdINS6_IJSA_SC_SB_EEES9_SE_SG_Li384ELb1ELb1ELb1ELb0EEENS1_36VarlenDynamicPersistentTileSchedulerILi192ELi128ELi384ELi128ELb1ELb1ELb1ELb1ELb0ELb1EEEEEEEEEvNT_6ParamsE)
        /*004c*/ 	.short	0x0380
        /*004e*/ 	.short	0x0a80


	//----- nvinfo : EIATTR_SW_WAR
	.align		4
.L_782:
        /*0050*/ 	.byte	0x04, 0x36
        /*0052*/ 	.short	(.L_784 - .L_783)
.L_783:
        /*0054*/ 	.word	0x00000008
.L_784:


//--------------------- .nv.info._ZN7cutlass13device_kernelIN5flash11enable_sm90INS1_16FlashAttnFwdSm90INS1_25CollectiveMainloopFwdSm90ILi2EN4cute5tupleIJNS5_1CILi1EEES8_S8_EEENS6_IJNS7_ILi192EEENS7_ILi128EEENS7_ILi64EEEEEELi64ENS_10bfloat16_tEfNS_4arch4Sm90ELb1ELb0ELb0ELb0ELb1ELb0ELb0ELb1ELb1ELb1ELb1ELb0EEENS1_21CollectiveEpilogueFwdINS6_IJSA_SC_SB_EEES9_SE_SG_Li384ELb0ELb1ELb1ELb0EEENS1_19SingleTileSchedulerILb0ELb1ELb1ELi192EEEEEEEEEvNT_6ParamsE --------------------------
	.section	.nv.info._ZN7cutlass13device_kernelIN5flash11enable_sm90INS1_16FlashAttnFwdSm90INS1_25CollectiveMainloopFwdSm90ILi2EN4cute5tupleIJNS5_1CILi1EEES8_S8_EEENS6_IJNS7_ILi192EEENS7_ILi128EEENS7_ILi64EEEEEELi64ENS_10bfloat16_tEfNS_4arch4Sm90ELb1ELb0ELb0ELb0ELb1ELb0ELb0ELb1ELb1ELb1ELb1ELb0EEENS1_21CollectiveEpilogueFwdINS6_IJSA_SC_SB_EEES9_SE_SG_Li384ELb0ELb1ELb1ELb0EEENS1_19SingleTileSchedulerILb0ELb1ELb1ELi192EEEEEEEEEvNT_6ParamsE,"",@"SHT_CUDA_INFO"
	.sectionflags	@""
	.align	4


	//----- nvinfo : EIATTR_CUDA_API_VERSION
	.align		4
        /*0000*/ 	.byte	0x04, 0x37
        /*0002*/ 	.short	(.L_786 - .L_785)
.L_785:
        /*0004*/ 	.word	0x00000082


	//----- nvinfo : EIATTR_KPARAM_INFO
	.align		4
.L_786:
        /*0008*/ 	.byte	0x04, 0x17
        /*000a*/ 	.short	(.L_788 - .L_787)
.L_787:
        /*000c*/ 	.word	0x00000000
        /*0010*/ 	.short	0x0000
        /*0012*/ 	.short	0x0000
        /*0014*/ 	.byte	0x00, 0xf0, 0x01, 0x28


	//----- nvinfo : EIATTR_SPARSE_MMA_MASK
	.align		4
.L_788:
        /*0018*/ 	.byte	0x03, 0x50
        /*001a*/ 	.short	0x0000


	//----- nvinfo : EIATTR_MAXREG_COUNT
	.align		4
        /*001c*/ 	.byte	0x03, 0x1b
        /*001e*/ 	.short	0x0080


	//----- nvinfo : EIATTR_MERCURY_ISA_VERSION
	.align		4
        /*0020*/ 	.byte	0x03, 0x5f
        /*0022*/ 	.short	0x0101


	//----- nvinfo : EIATTR_VRC_CTA_INIT_COUNT
	.align		4
        /*0024*/ 	.byte	0x02, 0x4a
	.zero		1
	.zero		1


	//----- nvinfo : EIATTR_EXIT_INSTR_OFFSETS
	.align		4
        /*0028*/ 	.byte	0x04, 0x1c
        /*002a*/ 	.short	(.L_790 - .L_789)


	//   ....[0]....
.L_789:
        /*002c*/ 	.word	0x00000010


	//----- nvinfo : EIATTR_MAX_THREADS
	.align		4
.L_790:
        /*0030*/ 	.byte	0x04, 0x05
        /*0032*/ 	.short	(.L_792 - .L_791)
.L_791:
        /*0034*/ 	.word	0x00000200
        /*0038*/ 	.word	0x00000001
        /*003c*/ 	.word	0x00000001


	//----- nvinfo : EIATTR_CBANK_PARAM_SIZE
	.align		4
.L_792:
        /*0040*/ 	.byte	0x03, 0x19
        /*0042*/ 	.short	0x0a00


	//----- nvinfo : EIATTR_PARAM_CBANK
	.align		4
        /*0044*/ 	.byte	0x04, 0x0a
        /*0046*/ 	.short	(.L_794 - .L_793)
	.align		4
.L_793:
        /*0048*/ 	.word	index@(.nv.constant0._ZN7cutlass13device_kernelIN5flash11enable_sm90INS1_16FlashAttnFwdSm90INS1_25CollectiveMainloopFwdSm90ILi2EN4cute5tupleIJNS5_1CILi1EEES8_S8_EEENS6_IJNS7_ILi192EEENS7_ILi128EEENS7_ILi64EEEEEELi64ENS_10bfloat16_tEfNS_4arch4Sm90ELb1ELb0ELb0ELb0ELb1ELb0ELb0ELb1ELb1ELb1ELb1ELb0EEENS1_21CollectiveEpilogueFwdINS6_IJSA_SC_SB_EEES9_SE_SG_Li384ELb0ELb1ELb1ELb0EEENS1_19SingleTileSchedulerILb0ELb1ELb1ELi192EEEEEEEEEvNT_6ParamsE)
        /*004c*/ 	.short	0x0380
        /*004e*/ 	.short	0x0a00


	//----- nvinfo : EIATTR_SW_WAR
	.align		4
.L_794:
        /*0050*/ 	.byte	0x04, 0x36
        /*0052*/ 	.short	(.L_796 - .L_795)
.L_795:
        /*0054*/ 	.word	0x00000008
.L_796:


//--------------------- .nv.info._ZN7cutlass13device_kernelIN5flash11enable_sm90INS1_16FlashAttnFwdSm90INS1_25CollectiveMainloopFwdSm90ILi2EN4cute5tupleIJNS5_1CILi1EEES8_S8_EEENS6_IJNS7_ILi192EEENS7_ILi128EEENS7_ILi64EEEEEELi64ENS_10bfloat16_tEfNS_4arch4Sm90ELb1ELb0ELb0ELb1ELb1ELb0ELb0ELb1ELb1ELb1ELb1ELb0EEENS1_21CollectiveEpilogueFwdINS6_IJSA_SC_SB_EEES9_SE_SG_Li384ELb1ELb1ELb1ELb0EEENS1_36VarlenDynamicPersistentTileSchedulerILi192ELi128ELi384ELi128ELb1ELb1ELb1ELb1ELb1ELb1EEEEEEEEEvNT_6ParamsE --------------------------
	.section	.nv.info._ZN7cutlass13device_kernelIN5flash11enable_sm90INS1_16FlashAttnFwdSm90INS1_25CollectiveMainloopFwdSm90ILi2EN4cute5tupleIJNS5_1CILi1EEES8_S8_EEENS6_IJNS7_ILi192EEENS7_ILi128EEENS7_ILi64EEEEEELi64ENS_10bfloat16_tEfNS_4arch4Sm90ELb1ELb0ELb0ELb1ELb1ELb0ELb0ELb1ELb1ELb1ELb1ELb0EEENS1_21CollectiveEpilogueFwdINS6_IJSA_SC_SB_EEES9_SE_SG_Li384ELb1ELb1ELb1ELb0EEENS1_36VarlenDynamicPersistentTileSchedulerILi192ELi128ELi384ELi128ELb1ELb1ELb1ELb1ELb1ELb1EEEEEEEEEvNT_6ParamsE,"",@"SHT_CUDA_INFO"
	.sectionflags	@""
	.align	4


	//----- nvinfo : EIATTR_CUDA_API_VERSION
	.align		4
        /*0000*/ 	.byte	0x04, 0x37
        /*0002*/ 	.short	(.L_798 - .L_797)
.L_797:
        /*0004*/ 	.word	0x00000082


	//----- nvinfo : EIATTR_KPARAM_INFO
	.align		4
.L_798:
        /*0008*/ 	.byte	0x04, 0x17
        /*000a*/ 	.short	(.L_800 - .L_799)
.L_799:
        /*000c*/ 	.word	0x00000000
        /*0010*/ 	.short	0x0000
        /*0012*/ 	.short	0x0000
        /*0014*/ 	.byte	0x00, 0xf0, 0x01, 0x2a


	//----- nvinfo : EIATTR_SPARSE_MMA_MASK
	.align		4
.L_800:
        /*0018*/ 	.byte	0x03, 0x50
        /*001a*/ 	.short	0x0000


	//----- nvinfo : EIATTR_MAXREG_COUNT
	.align		4
        /*001c*/ 	.byte	0x03, 0x1b
        /*001e*/ 	.short	0x0080


	//----- nvinfo : EIATTR_MERCURY_ISA_VERSION
	.align		4
        /*0020*/ 	.byte	0x03, 0x5f
        /*0022*/ 	.short	0x0101


	//----- nvinfo : EIATTR_VRC_CTA_INIT_COUNT
	.align		4
        /*0024*/ 	.byte	0x02, 0x4a
	.zero		1
	.zero		1


	//----- nvinfo : EIATTR_EXIT_INSTR_OFFSETS
	.align		4
        /*0028*/ 	.byte	0x04, 0x1c
        /*002a*/ 	.short	(.L_802 - .L_801)


	//   ....[0]....
.L_801:
        /*002c*/ 	.word	0x00000010


	//----- nvinfo : EIATTR_MAX_THREADS
	.align		4
.L_802:
        /*0030*/ 	.byte	0x04, 0x05
        /*0032*/ 	.short	(.L_804 - .L_803)
.L_803:
        /*0034*/ 	.word	0x00000200
        /*0038*/ 	.word	0x00000001
        /*003c*/ 	.word	0x00000001


	//----- nvinfo : EIATTR_CBANK_PARAM_SIZE
	.align		4
.L_804:
        /*0040*/ 	.byte	0x03, 0x19
        /*0042*/ 	.short	0x0a80


	//----- nvinfo : EIATTR_PARAM_CBANK
	.align		4
        /*0044*/ 	.byte	0x04, 0x0a
        /*0046*/ 	.short	(.L_806 - .L_805)
	.align		4
.L_805:
        /*0048*/ 	.word	index@(.nv.constant0._ZN7cutlass13device_kernelIN5flash11enable_sm90INS1_16FlashAttnFwdSm90INS1_25CollectiveMainloopFwdSm90ILi2EN4cute5tupleIJNS5_1CILi1EEES8_S8_EEENS6_IJNS7_ILi192EEENS7_ILi128EEENS7_ILi64EEEEEELi64ENS_10bfloat16_tEfNS_4arch4Sm90ELb1ELb0ELb0ELb1ELb1ELb0ELb0ELb1ELb1ELb1ELb1ELb0EEENS1_21CollectiveEpilogueFwdINS6_IJSA_SC_SB_EEES9_SE_SG_Li384ELb1ELb1ELb1ELb0EEENS1_36VarlenDynamicPersistentTileSchedulerILi192ELi128ELi384ELi128ELb1ELb1ELb1ELb1ELb1ELb1EEEEEEEEEvNT_6ParamsE)
        /*004c*/ 	.short	0x0380
        /*004e*/ 	.short	0x0a80


	//----- nvinfo : EIATTR_SW_WAR
	.align		4
.L_806:
        /*0050*/ 	.byte	0x04, 0x36
        /*0052*/ 	.short	(.L_808 - .L_807)
.L_807:
        /*0054*/ 	.word	0x00000008
.L_808:


//--------------------- .nv.info._ZN7cutlass13device_kernelIN5flash11enable_sm90INS1_16FlashAttnFwdSm90INS1_25CollectiveMainloopFwdSm90ILi2EN4cute5tupleIJNS5_1CILi1EEES8_S8_EEENS6_IJNS7_ILi192EEENS7_ILi128EEENS7_ILi64EEEEEELi64ENS_10bfloat16_tEfNS_4arch4Sm90ELb1ELb0ELb0ELb1ELb1ELb1ELb0ELb1ELb1ELb1ELb1ELb0EEENS1_21CollectiveEpilogueFwdINS6_IJSA_SC_SB_EEES9_SE_SG_Li384ELb1ELb1ELb1ELb0EEENS1_36VarlenDynamicPersistentTileSchedulerILi192ELi128ELi384ELi128ELb1ELb1ELb1ELb1ELb1ELb1EEEEEEEEEvNT_6ParamsE --------------------------
	.section	.nv.info._ZN7cutlass13device_kernelIN5flash11enable_sm90INS1_16FlashAttnFwdSm90INS1_25CollectiveMainloopFwdSm90ILi2EN4cute5tupleIJNS5_1CILi1EEES8_S8_EEENS6_IJNS7_ILi192EEENS7_ILi128EEENS7_ILi64EEEEEELi64ENS_10bfloat16_tEfNS_4arch4Sm90ELb1ELb0ELb0ELb1ELb1ELb1ELb0ELb1ELb1ELb1ELb1ELb0EEENS1_21CollectiveEpilogueFwdINS6_IJSA_SC_SB_EEES9_SE_SG_Li384ELb1ELb1ELb1ELb0EEENS1_36VarlenDynamicPersistentTileSchedulerILi192ELi128ELi384ELi128ELb1ELb1ELb1ELb1ELb1ELb1EEEEEEEEEvNT_6ParamsE,"",@"SHT_CUDA_INFO"
	.sectionflags	@""
	.align	4


	//----- nvinfo : EIATTR_CUDA_API_VERSION
	.align		4
        /*0000*/ 	.byte	0x04, 0x37
        /*0002*/ 	.short	(.L_810 - .L_809)
.L_809:
        /*0004*/ 	.word	0x00000082


	//----- nvinfo : EIATTR_KPARAM_INFO
	.align		4
.L_810:
        /*0008*/ 	.byte	0x04, 0x17
        /*000a*/ 	.short	(.L_812 - .L_811)
.L_811:
        /*000c*/ 	.word	0x00000000
        /*0010*/ 	.short	0x0000
        /*0012*/ 	.short	0x0000
        /*0014*/ 	.byte	0x00, 0xf0, 0x01, 0x2a


	//----- nvinfo : EIATTR_SPARSE_MMA_MASK
	.align		4
.L_812:
        /*0018*/ 	.byte	0x03, 0x50
        /*001a*/ 	.short	0x0000


	//----- nvinfo : EIATTR_MAXREG_COUNT
	.align		4
        /*001c*/ 	.byte	0x03, 0x1b
        /*001e*/ 	.short	0x0080


	//----- nvinfo : EIATTR_MERCURY_ISA_VERSION
	.align		4
        /*0020*/ 	.byte	0x03, 0x5f
        /*0022*/ 	.short	0x0101


	//----- nvinfo : EIATTR_VRC_CTA_INIT_COUNT
	.align		4
        /*0024*/ 	.byte	0x02, 0x4a
	.zero		1
	.zero		1


	//----- nvinfo : EIATTR_EXIT_INSTR_OFFSETS
	.align		4
        /*0028*/ 	.byte	0x04, 0x1c
        /*002a*/ 	.short	(.L_814 - .L_813)


	//   ....[0]....
.L_813:
        /*002c*/ 	.word	0x00000010


	//----- nvinfo : EIATTR_MAX_THREADS
	.align		4
.L_814:
        /*0030*/ 	.byte	0x04, 0x05
        /*0032*/ 	.short	(.L_816 - .L_815)
.L_815:
        /*0034*/ 	.word	0x00000200
        /*0038*/ 	.word	0x00000001
        /*003c*/ 	.word	0x00000001


	//----- nvinfo : EIATTR_CBANK_PARAM_SIZE
	.align		4
.L_816:
        /*0040*/ 	.byte	0x03, 0x19
        /*0042*/ 	.short	0x0a80


	//----- nvinfo : EIATTR_PARAM_CBANK
	.align		4
        /*0044*/ 	.byte	0x04, 0x0a
        /*0046*/ 	.short	(.L_818 - .L_817)
	.align		4
.L_817:
        /*0048*/ 	.word	index@(.nv.constant0._ZN7cutlass13device_kernelIN5flash11enable_sm90INS1_16FlashAttnFwdSm90INS1_25CollectiveMainloopFwdSm90ILi2EN4cute5tupleIJNS5_1CILi1EEES8_S8_EEENS6_IJNS7_ILi192EEENS7_ILi128EEENS7_ILi64EEEEEELi64ENS_10bfloat16_tEfNS_4arch4Sm90ELb1ELb0ELb0ELb1ELb1ELb1ELb0ELb1ELb1ELb1ELb1ELb0EEENS1_21CollectiveEpilogueFwdINS6_IJSA_SC_SB_EEES9_SE_SG_Li384ELb1ELb1ELb1ELb0EEENS1_36VarlenDynamicPersistentTileSchedulerILi192ELi128ELi384ELi128ELb1ELb1ELb1ELb1ELb1ELb1EEEEEEEEEvNT_6ParamsE)
        /*004c*/ 	.short	0x0380
        /*004e*/ 	.short	0x0a80


	//----- nvinfo : EIATTR_SW_WAR
	.align		4
.L_818:
        /*0050*/ 	.byte	0x04, 0x36
        /*0052*/ 	.short	(.L_820 - .L_819)
.L_819:
        /*0054*/ 	.word	0x00000008
.L_820:


//--------------------- .nv.callgraph             --------------------------
	.section	.nv.callgraph,"",@"SHT_CUDA_CALLGRAPH"
	.align	4
	.sectionentsize	8
	.align		4
        /*0000*/ 	.word	0x00000000
	.align		4
        /*0004*/ 	.word	0xffffffff
	.align		4
        /*0008*/ 	.word	0x00000000
	.align		4
        /*000c*/ 	.word	0xfffffffe
	.align		4
        /*0010*/ 	.word	0x00000000
	.align		4
        /*0014*/ 	.word	0xfffffffd
	.align		4
        /*0018*/ 	.word	0x00000000
	.align		4
        /*001c*/ 	.word	0xfffffffc


//--------------------- .nv.constant4             --------------------------
	.section	.nv.constant4,"a",@progbits
	.align	8
	.align		8
.nv.constant4:
        /*0000*/ 	.dword	_ZN78_INTERNAL_cc2cd7de_42_flash_fwd_hdimall_bf16_paged_split_sm90_cu_bdbb69e5_37584cuda3std3__45__cpo5beginE
	.align		8
        /*0008*/ 	.dword	_ZN78_INTERNAL_cc2cd7de_42_flash_fwd_hdimall_bf16_paged_split_sm90_cu_bdbb69e5_37584cuda3std3__45__cpo3endE
	.align		8
        /*0010*/ 	.dword	_ZN78_INTERNAL_cc2cd7de_42_flash_fwd_hdimall_bf16_paged_split_sm90_cu_bdbb69e5_37584cuda3std3__45__cpo6cbeginE
	.align		8
        /*0018*/ 	.dword	_ZN78_INTERNAL_cc2cd7de_42_flash_fwd_hdimall_bf16_paged_split_sm90_cu_bdbb69e5_37584cuda3std3__45__cpo4cendE
	.align		8
        /*0020*/ 	.dword	_ZN78_INTERNAL_cc2cd7de_42_flash_fwd_hdimall_bf16_paged_split_sm90_cu_bdbb69e5_37584cuda3std3__480_GLOBAL__N__cc2cd7de_42_flash_fwd_hdimall_bf16_paged_split_sm90_cu_bdbb69e5_37586ignoreE
	.align		8
        /*0028*/ 	.dword	_ZN78_INTERNAL_cc2cd7de_42_flash_fwd_hdimall_bf16_paged_split_sm90_cu_bdbb69e5_37584cuda3std3__419piecewise_constructE
	.align		8
        /*0030*/ 	.dword	_ZN78_INTERNAL_cc2cd7de_42_flash_fwd_hdimall_bf16_paged_split_sm90_cu_bdbb69e5_37584cuda3std3__48in_placeE
	.align		8
        /*0038*/ 	.dword	_ZN78_INTERNAL_cc2cd7de_42_flash_fwd_hdimall_bf16_paged_split_sm90_cu_bdbb69e5_37584cuda3std6ranges3__45__cpo4swapE
	.align		8
        /*0040*/ 	.dword	_ZN78_INTERNAL_cc2cd7de_42_flash_fwd_hdimall_bf16_paged_split_sm90_cu_bdbb69e5_37584cuda3std6ranges3__45__cpo9iter_moveE
	.align		8
        /*0048*/ 	.dword	_ZN78_INTERNAL_cc2cd7de_42_flash_fwd_hdimall_bf16_paged_split_sm90_cu_bdbb69e5_37584cute7productE
	.align		8
        /*0050*/ 	.dword	_ZN78_INTERNAL_cc2cd7de_42_flash_fwd_hdimall_bf16_paged_split_sm90_cu_bdbb69e5_37584cute1_E


//--------------------- .text._ZN7cutlass13device_kernelIN5flash11enable_sm90INS1_16FlashAttnFwdSm90INS1_25CollectiveMainloopFwdSm90ILi2EN4cute5tupleIJNS5_1CILi1EEES8_S8_EEENS6_IJNS7_ILi128EEENS7_ILi80EEENS7_ILi256EEEEEELi256ENS_10bfloat16_tEfNS_4arch4Sm90ELb0ELb0ELb0ELb0ELb1ELb0ELb0ELb1ELb1ELb1ELb1ELb0EEENS1_21CollectiveEpilogueFwdINS6_IJSA_SC_SB_EEES9_SE_SG_Li256ELb0ELb1ELb1ELb0EEENS1_19SingleTileSchedulerILb0ELb1ELb1ELi128EEEEEEEEEvNT_6ParamsE --------------------------
	.section	.text._ZN7cutlass13device_kernelIN5flash11enable_sm90INS1_16FlashAttnFwdSm90INS1_25CollectiveMainloopFwdSm90ILi2EN4cute5tupleIJNS5_1CILi1EEES8_S8_EEENS6_IJNS7_ILi128EEENS7_ILi80EEENS7_ILi256EEEEEELi256ENS_10bfloat16_tEfNS_4arch4Sm90ELb0ELb0ELb0ELb0ELb1ELb0ELb0ELb1ELb1ELb1ELb1ELb0EEENS1_21CollectiveEpilogueFwdINS6_IJSA_SC_SB_EEES9_SE_SG_Li256ELb0ELb1ELb1ELb0EEENS1_19SingleTileSchedulerILb0ELb1ELb1ELi128EEEEEEEEEvNT_6ParamsE,"ax",@progbits
	.align	128
.text._ZN7cutlass13device_kernelIN5flash11enable_sm90INS1_16FlashAttnFwdSm90INS1_25CollectiveMainloopFwdSm90ILi2EN4cute5tupleIJNS5_1CILi1EEES8_S8_EEENS6_IJNS7_ILi128EEENS7_ILi80EEENS7_ILi256EEEEEELi256ENS_10bfloat16_tEfNS_4arch4Sm90ELb0ELb0ELb0ELb0ELb1ELb0ELb0ELb1ELb1ELb1ELb1ELb0EEENS1_21CollectiveEpilogueFwdINS6_IJSA_SC_SB_EEES9_SE_SG_Li256ELb0ELb1ELb1ELb0EEENS1_19SingleTileSchedulerILb0ELb1ELb1ELi128EEEEEEEEEvNT_6ParamsE:
        .type           _ZN7cutlass13device_kernelIN5flash11enable_sm90INS1_16FlashAttnFwdSm90INS1_25CollectiveMainloopFwdSm90ILi2EN4cute5tupleIJNS5_1CILi1EEES8_S8_EEENS6_IJNS7_ILi128EEENS7_ILi80EEENS7_ILi256EEEEEELi256ENS_10bfloat16_tEfNS_4arch4Sm90ELb0ELb0ELb0ELb0ELb1ELb0ELb0ELb1ELb1ELb1ELb1ELb0EEENS1_21CollectiveEpilogueFwdINS6_IJSA_SC_SB_EEES9_SE_SG_Li256ELb0ELb1ELb1ELb0EEENS1_19SingleTileSchedulerILb0ELb1ELb1ELi128EEEEEEEEEvNT_6ParamsE,@function
        .size           _ZN7cutlass13device_kernelIN5flash11enable_sm90INS1_16FlashAttnFwdSm90INS1_25CollectiveMainloopFwdSm90ILi2EN4cute5tupleIJNS5_1CILi1EEES8_S8_EEENS6_IJNS7_ILi128EEENS7_ILi80EEENS7_ILi256EEEEEELi256ENS_10bfloat16_tEfNS_4arch4Sm90ELb0ELb0ELb0ELb0ELb1ELb0ELb0ELb1ELb1ELb1ELb1ELb0EEENS1_21CollectiveEpilogueFwdINS6_IJSA_SC_SB_EEES9_SE_SG_Li256ELb0ELb1ELb1ELb0EEENS1_19SingleTileSchedulerILb0ELb1ELb1ELi128EEEEEEEEEvNT_6ParamsE,(.L_x_45 - _ZN7cutlass13device_kernelIN5flash11enable_sm90INS1_16FlashAttnFwdSm90INS1_25CollectiveMainloopFwdSm90ILi2EN4cute5tupleIJNS5_1CILi1EEES8_S8_EEENS6_IJNS7_ILi128EEENS7_ILi80EEENS7_ILi256EEEEEELi256ENS_10bfloat16_tEfNS_4arch4Sm90ELb0ELb0ELb0ELb0ELb1ELb0ELb0ELb1ELb1ELb1ELb1ELb0EEENS1_21CollectiveEpilogueFwdINS6_IJSA_SC_SB_EEES9_SE_SG_Li256ELb0ELb1ELb1ELb0EEENS1_19SingleTileSchedulerILb0ELb1ELb1ELi128EEEEEEEEEvNT_6ParamsE)
        .other          _ZN7cutlass13device_kernelIN5flash11enable_sm90INS1_16FlashAttnFwdSm90INS1_25CollectiveMainloopFwdSm90ILi2EN4cute5tupleIJNS5_1CILi1EEES8_S8_EEENS6_IJNS7_ILi128EEENS7_ILi80EEENS7_ILi256EEEEEELi256ENS_10bfloat16_tEfNS_4arch4Sm90ELb0ELb0ELb0ELb0ELb1ELb0ELb0ELb1ELb1ELb1ELb1ELb0EEENS1_21CollectiveEpilogueFwdINS6_IJSA_SC_SB_EEES9_SE_SG_Li256ELb0ELb1ELb1ELb0EEENS1_19SingleTileSchedulerILb0ELb1ELb1ELi128EEEEEEEEEvNT_6ParamsE,@"STO_CUDA_ENTRY STV_DEFAULT"
_ZN7cutlass13device_kernelIN5flash11enable_sm90INS1_16FlashAttnFwdSm90INS1_25CollectiveMainloopFwdSm90ILi2EN4cute5tupleIJNS5_1CILi1EEES8_S8_EEENS6_IJNS7_ILi128EEENS7_ILi80EEENS7_ILi256EEEEEELi256ENS_10bfloat16_tEfNS_4arch4Sm90ELb0ELb0ELb0ELb0ELb1ELb0ELb0ELb1ELb1ELb1ELb1ELb0EEENS1_21CollectiveEpilogueFwdINS6_IJSA_SC_SB_EEES9_SE_SG_Li256ELb0ELb1ELb1ELb0EEENS1_19SingleTileSchedulerILb0ELb1ELb1ELi128EEEEEEEEEvNT_6ParamsE:
[----:B------:R-:W-:Y:S01]  /*0000*/  LDC R1, c[0x0][0x37c] ;  /* 0x0000df00ff017b82 */ /* 0x000fe20000000800 */
[----:B------:R-:W-:Y:S05]  /*0010*/  EXIT ;  /* 0x000000000000794d */ /* 0x000fea0003800000 */
.L_x_0:
[----:B------:R-:W-:-:S00]  /*0020*/  BRA `(.L_x_0) ;  /* 0xfffffffc00fc7947 */ /* 0x000fc0000383ffff */
[----:B------:R-:W-:-:S00]  /*0030*/  NOP ;  /* 0x0000000000007918 */ /* 0x000fc00000000000 */
        /* <DEDUP_REMOVED lines=12> */
.L_x_45:


//--------------------- .text._ZN7cutlass13device_kernelIN5flash11enable_sm90INS1_16FlashAttnFwdSm90INS1_25CollectiveMainloopFwdSm90ILi2EN4cute5tupleIJNS5_1CILi1EEES8_S8_EEENS6_IJNS7_ILi128EEENS7_ILi80EEENS7_ILi256EEEEEELi256ENS_10bfloat16_tEfNS_4arch4Sm90ELb0ELb0ELb0ELb1ELb1ELb0ELb0ELb1ELb1ELb1ELb1ELb0EEENS1_21CollectiveEpilogueFwdINS6_IJSA_SC_SB_EEES9_SE_SG_Li256ELb1ELb1ELb1ELb0EEENS1_36VarlenDynamicPersistentTileSchedulerILi128ELi80ELi256ELi128ELb1ELb1ELb1ELb0ELb1ELb1EEEEEEEEEvNT_6ParamsE --------------------------
	.section	.text._ZN7cutlass13device_kernelIN5flash11enable_sm90INS1_16FlashAttnFwdSm90INS1_25CollectiveMainloopFwdSm90ILi2EN4cute5tupleIJNS5_1CILi1EEES8_S8_EEENS6_IJNS7_ILi128EEENS7_ILi80EEENS7_ILi256EEEEEELi256ENS_10bfloat16_tEfNS_4arch4Sm90ELb0ELb0ELb0ELb1ELb1ELb0ELb0ELb1ELb1ELb1ELb1ELb0EEENS1_21CollectiveEpilogueFwdINS6_IJSA_SC_SB_EEES9_SE_SG_Li256ELb1ELb1ELb1ELb0EEENS1_36VarlenDynamicPersistentTileSchedulerILi128ELi80ELi256ELi128ELb1ELb1ELb1ELb0ELb1ELb1EEEEEEEEEvNT_6ParamsE,"ax",@progbits
	.align	128
.text._ZN7cutlass13device_kernelIN5flash11enable_sm90INS1_16FlashAttnFwdSm90INS1_25CollectiveMainloopFwdSm90ILi2EN4cute5tupleIJNS5_1CILi1EEES8_S8_EEENS6_IJNS7_ILi128EEENS7_ILi80EEENS7_ILi256EEEEEELi256ENS_10bfloat16_tEfNS_4arch4Sm90ELb0ELb0ELb0ELb1ELb1ELb0ELb0ELb1ELb1ELb1ELb1ELb0EEENS1_21CollectiveEpilogueFwdINS6_IJSA_SC_SB_EEES9_SE_SG_Li256ELb1ELb1ELb1ELb0EEENS1_36VarlenDynamicPersistentTileSchedulerILi128ELi80ELi256ELi128ELb1ELb1ELb1ELb0ELb1ELb1EEEEEEEEEvNT_6ParamsE:
        .type           _ZN7cutlass13device_kernelIN5flash11enable_sm90INS1_16FlashAttnFwdSm90INS1_25CollectiveMainloopFwdSm90ILi2EN4cute5tupleIJNS5_1CILi1EEES8_S8_EEENS6_IJNS7_ILi128EEENS7_ILi80EEENS7_ILi256EEEEEELi256ENS_10bfloat16_tEfNS_4arch4Sm90ELb0ELb0ELb0ELb1ELb1ELb0ELb0ELb1ELb1ELb1ELb1ELb0EEENS1_21CollectiveEpilogueFwdINS6_IJSA_SC_SB_EEES9_SE_SG_Li256ELb1ELb1ELb1ELb0EEENS1_36VarlenDynamicPersistentTileSchedulerILi128ELi80ELi256ELi128ELb1ELb1ELb1ELb0ELb1ELb1EEEEEEEEEvNT_6ParamsE,@function
        .size           _ZN7cutlass13device_kernelIN5flash11enable_sm90INS1_16FlashAttnFwdSm90INS1_25CollectiveMainloopFwdSm90ILi2EN4cute5tupleIJNS5_1CILi1EEES8_S8_EEENS6_IJNS7_ILi128EEENS7_ILi80EEENS7_ILi256EEEEEELi256ENS_10bfloat16_tEfNS_4arch4Sm90ELb0ELb0ELb0ELb1ELb1ELb0ELb0ELb1ELb1ELb1ELb1ELb0EEENS1_21CollectiveEpilogueFwdINS6_IJSA_SC_SB_EEES9_SE_SG_Li256ELb1ELb1ELb1ELb0EEENS1_36VarlenDynamicPersistentTileSchedulerILi128ELi80ELi256ELi128ELb1ELb1ELb1ELb0ELb1ELb1EEEEEEEEEvNT_6ParamsE,(.L_x_46 - _ZN7cutlass13device_kernelIN5flash11enable_sm90INS1_16FlashAttnFwdSm90INS1_25CollectiveMainloopFwdSm90ILi2EN4cute5tupleIJNS5_1CILi1EEES8_S8_EEENS6_IJNS7_ILi128EEENS7_ILi80EEENS7_ILi256EEEEEELi256ENS_10bfloat16_tEfNS_4arch4Sm90ELb0ELb0ELb0ELb1ELb1ELb0ELb0ELb1ELb1ELb1ELb1ELb0EEENS1_21CollectiveEpilogueFwdINS6_IJSA_SC_SB_EEES9_SE_SG_Li256ELb1ELb1ELb1ELb0EEENS1_36VarlenDynamicPersistentTileSchedulerILi128ELi80ELi256ELi128ELb1ELb1ELb1ELb0ELb1ELb1EEEEEEEEEvNT_6ParamsE)
        .other          _ZN7cutlass13device_kernelIN5flash11enable_sm90INS1_16FlashAttnFwdSm90INS1_25CollectiveMainloopFwdSm90ILi2EN4cute5tupleIJNS5_1CILi1EEES8_S8_EEENS6_IJNS7_ILi128EEENS7_ILi80EEENS7_ILi256EEEEEELi256ENS_10bfloat16_tEfNS_4arch4Sm90ELb0ELb0ELb0ELb1ELb1ELb0ELb0ELb1ELb1ELb1ELb1ELb0EEENS1_21CollectiveEpilogueFwdINS6_IJSA_SC_SB_EEES9_SE_SG_Li256ELb1ELb1ELb1ELb0EEENS1_36VarlenDynamicPersistentTileSchedulerILi128ELi80ELi256ELi128ELb1ELb1ELb1ELb0ELb1ELb1EEEEEEEEEvNT_6ParamsE,@"STO_CUDA_ENTRY STV_DEFAULT"
_ZN7cutlass13device_kernelIN5flash11enable_sm90INS1_16FlashAttnFwdSm90INS1_25CollectiveMainloopFwdSm90ILi2EN4cute5tupleIJNS5_1CILi1EEES8_S8_EEENS6_IJNS7_ILi128EEENS7_ILi80EEENS7_ILi256EEEEEELi256ENS_10bfloat16_tEfNS_4arch4Sm90ELb0ELb0ELb0ELb1ELb1ELb0ELb0ELb1ELb1ELb1ELb1ELb0EEENS1_21CollectiveEpilogueFwdINS6_IJSA_SC_SB_EEES9_SE_SG_Li256ELb1ELb1ELb1ELb0EEENS1_36VarlenDynamicPersistentTileSchedulerILi128ELi80ELi256ELi128ELb1ELb1ELb1ELb0ELb1ELb1EEEEEEEEEvNT_6ParamsE:
[----:B------:R-:W-:Y:S01]  /*0000*/  LDC R1, c[0x0][0x37c] ;  /* 0x0000df00ff017b82 */ /* 0x000fe20000000800 */
[----:B------:R-:W-:Y:S05]  /*0010*/  EXIT ;  /* 0x000000000000794d */ /* 0x000fea0003800000 */
.L_x_1:
        /* <DEDUP_REMOVED lines=14> */
.L_x_46:


//--------------------- .text._ZN7cutlass13device_kernelIN5flash11enable_sm90INS1_16FlashAttnFwdSm90INS1_25CollectiveMainloopFwdSm90ILi2EN4cute5tupleIJNS5_1CILi1EEES8_S8_EEENS6_IJNS7_ILi128EEENS7_ILi80EEENS7_ILi256EEEEEELi256ENS_10bfloat16_tEfNS_4arch4Sm90ELb0ELb0ELb0ELb1ELb1ELb1ELb0ELb1ELb1ELb1ELb1ELb0EEENS1_21CollectiveEpilogueFwdINS6_IJSA_SC_SB_EEES9_SE_SG_Li256ELb1ELb1ELb1ELb0EEENS1_36VarlenDynamicPersistentTileSchedulerILi128ELi80ELi256ELi128ELb1ELb1ELb1ELb0ELb1ELb1EEEEEEEEEvNT_6ParamsE --------------------------
	.section	.text._ZN7cutlass13device_kernelIN5flash11enable_sm90INS1_16FlashAttnFwdSm90INS1_25CollectiveMainloopFwdSm90ILi2EN4cute5tupleIJNS5_1CILi1EEES8_S8_EEENS6_IJNS7_ILi128EEENS7_ILi80EEENS7_ILi256EEEEEELi256ENS_10bfloat16_tEfNS_4arch4Sm90ELb0ELb0ELb0ELb1ELb1ELb1ELb0ELb1ELb1ELb1ELb1ELb0EEENS1_21CollectiveEpilogueFwdINS6_IJSA_SC_SB_EEES9_SE_SG_Li256ELb1ELb1ELb1ELb0EEENS1_36VarlenDynamicPersistentTileSchedulerILi128ELi80ELi256ELi128ELb1ELb1ELb1ELb0ELb1ELb1EEEEEEEEEvNT_6ParamsE,"ax",@progbits
	.align	128
.text._ZN7cutlass13device_kernelIN5flash11enable_sm90INS1_16FlashAttnFwdSm90INS1_25CollectiveMainloopFwdSm90ILi2EN4cute5tupleIJNS5_1CILi1EEES8_S8_EEENS6_IJNS7_ILi128EEENS7_ILi80EEENS7_ILi256EEEEEELi256ENS_10bfloat16_tEfNS_4arch4Sm90ELb0ELb0ELb0ELb1ELb1ELb1ELb0ELb1ELb1ELb1ELb1ELb0EEENS1_21CollectiveEpilogueFwdINS6_IJSA_SC_SB_EEES9_SE_SG_Li256ELb1ELb1ELb1ELb0EEENS1_36VarlenDynamicPersistentTileSchedulerILi128ELi80ELi256ELi128ELb1ELb1ELb1ELb0ELb1ELb1EEEEEEEEEvNT_6ParamsE:
        .type           _ZN7cutlass13device_kernelIN5flash11enable_sm90INS1_16FlashAttnFwdSm90INS1_25CollectiveMainloopFwdSm90ILi2EN4cute5tupleIJNS5_1CILi1EEES8_S8_EEENS6_IJNS7_ILi128EEENS7_ILi80EEENS7_ILi256EEEEEELi256ENS_10bfloat16_tEfNS_4arch4Sm90ELb0ELb0ELb0ELb1ELb1ELb1ELb0ELb1ELb1ELb1ELb1ELb0EEENS1_21CollectiveEpilogueFwdINS6_IJSA_SC_SB_EEES9_SE_SG_Li256ELb1ELb1ELb1ELb0EEENS1_36VarlenDynamicPersistentTileSchedulerILi128ELi80ELi256ELi128ELb1ELb1ELb1ELb0ELb1ELb1EEEEEEEEEvNT_6ParamsE,@function
        .size           _ZN7cutlass13device_kernelIN5flash11enable_sm90INS1_16FlashAttnFwdSm90INS1_25CollectiveMainloopFwdSm90ILi2EN4cute5tupleIJNS5_1CILi1EEES8_S8_EEENS6_IJNS7_ILi128EEENS7_ILi80EEENS7_ILi256EEEEEELi256ENS_10bfloat16_tEfNS_4arch4Sm90ELb0ELb0ELb0ELb1ELb1ELb1ELb0ELb1ELb1ELb1ELb1ELb0EEENS1_21CollectiveEpilogueFwdINS6_IJSA_SC_SB_EEES9_SE_SG_Li256ELb1ELb1ELb1ELb0EEENS1_36VarlenDynamicPersistentTileSchedulerILi128ELi80ELi256ELi128ELb1ELb1ELb1ELb0ELb1ELb1EEEEEEEEEvNT_6ParamsE,(.L_x_47 - _ZN7cutlass13device_kernelIN5flash11enable_sm90INS1_16FlashAttnFwdSm90INS1_25CollectiveMainloopFwdSm90ILi2EN4cute5tupleIJNS5_1CILi1EEES8_S8_EEENS6_IJNS7_ILi128EEENS7_ILi80EEENS7_ILi256EEEEEELi256ENS_10bfloat16_tEfNS_4arch4Sm90ELb0ELb0ELb0ELb1ELb1ELb1ELb0ELb1ELb1ELb1ELb1ELb0EEENS1_21CollectiveEpilogueFwdINS6_IJSA_SC_SB_EEES9_SE_SG_Li256ELb1ELb1ELb1ELb0EEENS1_36VarlenDynamicPersistentTileSchedulerILi128ELi80ELi256ELi128ELb1ELb1ELb1ELb0ELb1ELb1EEEEEEEEEvNT_6ParamsE)
        .other          _ZN7cutlass13device_kernelIN5flash11enable_sm90INS1_16FlashAttnFwdSm90INS1_25CollectiveMainloopFwdSm90ILi2EN4cute5tupleIJNS5_1CILi1EEES8_S8_EEENS6_IJNS7_ILi128EEENS7_ILi80EEENS7_ILi256EEEEEELi256ENS_10bfloat16_tEfNS_4arch4Sm90ELb0ELb0ELb0ELb1ELb1ELb1ELb0ELb1ELb1ELb1ELb1ELb0EEENS1_21CollectiveEpilogueFwdINS6_IJSA_SC_SB_EEES9_SE_SG_Li256ELb1ELb1ELb1ELb0EEENS1_36VarlenDynamicPersistentTileSchedulerILi128ELi80ELi256ELi128ELb1ELb1ELb1ELb0ELb1ELb1EEEEEEEEEvNT_6ParamsE,@"STO_CUDA_ENTRY STV_DEFAULT"
_ZN7cutlass13device_kernelIN5flash11enable_sm90INS1_16FlashAttnFwdSm90INS1_25CollectiveMainloopFwdSm90ILi2EN4cute5tupleIJNS5_1CILi1EEES8_S8_EEENS6_IJNS7_ILi128EEENS7_ILi80EEENS7_ILi256EEEEEELi256ENS_10bfloat16_tEfNS_4arch4Sm90ELb0ELb0ELb0ELb1ELb1ELb1ELb0ELb1ELb1ELb1ELb1ELb0EEENS1_21CollectiveEpilogueFwdINS6_IJSA_SC_SB_EEES9_SE_SG_Li256ELb1ELb1ELb1ELb0EEENS1_36VarlenDynamicPersistentTileSchedulerILi128ELi80ELi256ELi128ELb1ELb1ELb1ELb0ELb1ELb1EEEEEEEEEvNT_6ParamsE:
[----:B------:R-:W-:Y:S01]  /*0000*/  LDC R1, c[0x0][0x37c] ;  /* 0x0000df00ff017b82 */ /* 0x000fe20000000800 */
[----:B------:R-:W-:Y:S05]  /*0010*/  EXIT ;  /* 0x000000000000794d */ /* 0x000fea0003800000 */
.L_x_2:
        /* <DEDUP_REMOVED lines=14> */
.L_x_47:


//--------------------- .text._ZN7cutlass13device_kernelIN5flash11enable_sm90INS1_16FlashAttnFwdSm90INS1_25CollectiveMainloopFwdSm90ILi2EN4cute5tupleIJNS5_1CILi1EEES8_S8_EEENS6_IJNS7_ILi128EEENS7_ILi64EEENS7_ILi256EEEEEELi256ENS_10bfloat16_tEfNS_4arch4Sm90ELb0ELb1ELb0ELb0ELb1ELb0ELb0ELb1ELb1ELb1ELb1ELb0EEENS1_21CollectiveEpilogueFwdINS6_IJSA_SC_SB_EEES9_SE_SG_Li256ELb0ELb1ELb1ELb0EEENS1_19SingleTileSchedulerILb0ELb1ELb1ELi128EEEEEEEEEvNT_6ParamsE --------------------------
	.section	.text._ZN7cutlass13device_kernelIN5flash11enable_sm90INS1_16FlashAttnFwdSm90INS1_25CollectiveMainloopFwdSm90ILi2EN4cute5tupleIJNS5_1CILi1EEES8_S8_EEENS6_IJNS7_ILi128EEENS7_ILi64EEENS7_ILi256EEEEEELi256ENS_10bfloat16_tEfNS_4arch4Sm90ELb0ELb1ELb0ELb0ELb1ELb0ELb0ELb1ELb1ELb1ELb1ELb0EEENS1_21CollectiveEpilogueFwdINS6_IJSA_SC_SB_EEES9_SE_SG_Li256ELb0ELb1ELb1ELb0EEENS1_19SingleTileSchedulerILb0ELb1ELb1ELi128EEEEEEEEEvNT_6ParamsE,"ax",@progbits
	.align	128
.text._ZN7cutlass13device_kernelIN5flash11enable_sm90INS1_16FlashAttnFwdSm90INS1_25CollectiveMainloopFwdSm90ILi2EN4cute5tupleIJNS5_1CILi1EEES8_S8_EEENS6_IJNS7_ILi128EEENS7_ILi64EEENS7_ILi256EEEEEELi256ENS_10bfloat16_tEfNS_4arch4Sm90ELb0ELb1ELb0ELb0ELb1ELb0ELb0ELb1ELb1ELb1ELb1ELb0EEENS1_21CollectiveEpilogueFwdINS6_IJSA_SC_SB_EEES9_SE_SG_Li256ELb0ELb1ELb1ELb0EEENS1_19SingleTileSchedulerILb0ELb1ELb1ELi128EEEEEEEEEvNT_6ParamsE:
        .type           _ZN7cutlass13device_kernelIN5flash11enable_sm90INS1_16FlashAttnFwdSm90INS1_25CollectiveMainloopFwdSm90ILi2EN4cute5tupleIJNS5_1CILi1EEES8_S8_EEENS6_IJNS7_ILi128EEENS7_ILi64EEENS7_ILi256EEEEEELi256ENS_10bfloat16_tEfNS_4arch4Sm90ELb0ELb1ELb0ELb0ELb1ELb0ELb0ELb1ELb1ELb1ELb1ELb0EEENS1_21CollectiveEpilogueFwdINS6_IJSA_SC_SB_EEES9_SE_SG_Li256ELb0ELb1ELb1ELb0EEENS1_19SingleTileSchedulerILb0ELb1ELb1ELi128EEEEEEEEEvNT_6ParamsE,@function
        .size           _ZN7cutlass13device_kernelIN5flash11enable_sm90INS1_16FlashAttnFwdSm90INS1_25CollectiveMainloopFwdSm90ILi2EN4cute5tupleIJNS5_1CILi1EEES8_S8_EEENS6_IJNS7_ILi128EEENS7_ILi64EEENS7_ILi256EEEEEELi256ENS_10bfloat16_tEfNS_4arch4Sm90ELb0ELb1ELb0ELb0ELb1ELb0ELb0ELb1ELb1ELb1ELb1ELb0EEENS1_21CollectiveEpilogueFwdINS6_IJSA_SC_SB_EEES9_SE_SG_Li256ELb0ELb1ELb1ELb0EEENS1_19SingleTileSchedulerILb0ELb1ELb1ELi128EEEEEEEEEvNT_6ParamsE,(.L_x_48 - _ZN7cutlass13device_kernelIN5flash11enable_sm90INS1_16FlashAttnFwdSm90INS1_25CollectiveMainloopFwdSm90ILi2EN4cute5tupleIJNS5_1CILi1EEES8_S8_EEENS6_IJNS7_ILi128EEENS7_ILi64EEENS7_ILi256EEEEEELi256ENS_10bfloat16_tEfNS_4arch4Sm90ELb0ELb1ELb0ELb0ELb1ELb0ELb0ELb1ELb1ELb1ELb1ELb0EEENS1_21CollectiveEpilogueFwdINS6_IJSA_SC_SB_EEES9_SE_SG_Li256ELb0ELb1ELb1ELb0EEENS1_19SingleTileSchedulerILb0ELb1ELb1ELi128EEEEEEEEEvNT_6ParamsE)
        .other          _ZN7cutlass13device_kernelIN5flash11enable_sm90INS1_16FlashAttnFwdSm90INS1_25CollectiveMainloopFwdSm90ILi2EN4cute5tupleIJNS5_1CILi1EEES8_S8_EEENS6_IJNS7_ILi128EEENS7_ILi64EEENS7_ILi256EEEEEELi256ENS_10bfloat16_tEfNS_4arch4Sm90ELb0ELb1ELb0ELb0ELb1ELb0ELb0ELb1ELb1ELb1ELb1ELb0EEENS1_21CollectiveEpilogueFwdINS6_IJSA_SC_SB_EEES9_SE_SG_Li256ELb0ELb1ELb1ELb0EEENS1_19SingleTileSchedulerILb0ELb1ELb1ELi128EEEEEEEEEvNT_6ParamsE,@"STO_CUDA_ENTRY STV_DEFAULT"
_ZN7cutlass13device_kernelIN5flash11enable_sm90INS1_16FlashAttnFwdSm90INS1_25CollectiveMainloopFwdSm90ILi2EN4cute5tupleIJNS5_1CILi1EEES8_S8_EEENS6_IJNS7_ILi128EEENS7_ILi64EEENS7_ILi256EEEEEELi256ENS_10bfloat16_tEfNS_4arch4Sm90ELb0ELb1ELb0ELb0ELb1ELb0ELb0ELb1ELb1ELb1ELb1ELb0EEENS1_21CollectiveEpilogueFwdINS6_IJSA_SC_SB_EEES9_SE_SG_Li256ELb0ELb1ELb1ELb0EEENS1_19SingleTileSchedulerILb0ELb1ELb1ELi128EEEEEEEEEvNT_6ParamsE:
[----:B------:R-:W-:Y:S01]  /*0000*/  LDC R1, c[0x0][0x37c] ;  /* 0x0000df00ff017b82 */ /* 0x000fe20000000800 */
[----:B------:R-:W-:Y:S05]  /*0010*/  EXIT ;  /* 0x000000000000794d */ /* 0x000fea0003800000 */
.L_x_3:
        /* <DEDUP_REMOVED lines=14> */
.L_x_48:


//--------------------- .text._ZN7cutlass13device_kernelIN5flash11enable_sm90INS1_16FlashAttnFwdSm90INS1_25CollectiveMainloopFwdSm90ILi2EN4cute5tupleIJNS5_1CILi1EEES8_S8_EEENS6_IJNS7_ILi128EEENS7_ILi64EEENS7_ILi256EEEEEELi256ENS_10bfloat16_tEfNS_4arch4Sm90ELb0ELb1ELb0ELb1ELb1ELb0ELb0ELb1ELb1ELb1ELb1ELb0EEENS1_21CollectiveEpilogueFwdINS6_IJSA_SC_SB_EEES9_SE_SG_Li256ELb1ELb1ELb1ELb0EEENS1_36VarlenDynamicPersistentTileSchedulerILi128ELi64ELi256ELi128ELb1ELb1ELb1ELb1ELb0ELb1EEEEEEEEEvNT_6ParamsE --------------------------
	.section	.text._ZN7cutlass13device_kernelIN5flash11enable_sm90INS1_16FlashAttnFwdSm90INS1_25CollectiveMainloopFwdSm90ILi2EN4cute5tupleIJNS5_1CILi1EEES8_S8_EEENS6_IJNS7_ILi128EEENS7_ILi64EEENS7_ILi256EEEEEELi256ENS_10bfloat16_tEfNS_4arch4Sm90ELb0ELb1ELb0ELb1ELb1ELb0ELb0ELb1ELb1ELb1ELb1ELb0EEENS1_21CollectiveEpilogueFwdINS6_IJSA_SC_SB_EEES9_SE_SG_Li256ELb1ELb1ELb1ELb0EEENS1_36VarlenDynamicPersistentTileSchedulerILi128ELi64ELi256ELi128ELb1ELb1ELb1ELb1ELb0ELb1EEEEEEEEEvNT_6ParamsE,"ax",@progbits
	.align	128
.text._ZN7cutlass13device_kernelIN5flash11enable_sm90INS1_16FlashAttnFwdSm90INS1_25CollectiveMainloopFwdSm90ILi2EN4cute5tupleIJNS5_1CILi1EEES8_S8_EEENS6_IJNS7_ILi128EEENS7_ILi64EEENS7_ILi256EEEEEELi256ENS_10bfloat16_tEfNS_4arch4Sm90ELb0ELb1ELb0ELb1ELb1ELb0ELb0ELb1ELb1ELb1ELb1ELb0EEENS1_21CollectiveEpilogueFwdINS6_IJSA_SC_SB_EEES9_SE_SG_Li256ELb1ELb1ELb1ELb0EEENS1_36VarlenDynamicPersistentTileSchedulerILi128ELi64ELi256ELi128ELb1ELb1ELb1ELb1ELb0ELb1EEEEEEEEEvNT_6ParamsE:
        .type           _ZN7cutlass13device_kernelIN5flash11enable_sm90INS1_16FlashAttnFwdSm90INS1_25CollectiveMainloopFwdSm90ILi2EN4cute5tupleIJNS5_1CILi1EEES8_S8_EEENS6_IJNS7_ILi128EEENS7_ILi64EEENS7_ILi256EEEEEELi256ENS_10bfloat16_tEfNS_4arch4Sm90ELb0ELb1ELb0ELb1ELb1ELb0ELb0ELb1ELb1ELb1ELb1ELb0EEENS1_21CollectiveEpilogueFwdINS6_IJSA_SC_SB_EEES9_SE_SG_Li256ELb1ELb1ELb1ELb0EEENS1_36VarlenDynamicPersistentTileSchedulerILi128ELi64ELi256ELi128ELb1ELb1ELb1ELb1ELb0ELb1EEEEEEEEEvNT_6ParamsE,@function
        .size           _ZN7cutlass13device_kernelIN5flash11enable_sm90INS1_16FlashAttnFwdSm90INS1_25CollectiveMainloopFwdSm90ILi2EN4cute5tupleIJNS5_1CILi1EEES8_S8_EEENS6_IJNS7_ILi128EEENS7_ILi64EEENS7_ILi256EEEEEELi256ENS_10bfloat16_tEfNS_4arch4Sm90ELb0ELb1ELb0ELb1ELb1ELb0ELb0ELb1ELb1ELb1ELb1ELb0EEENS1_21CollectiveEpilogueFwdINS6_IJSA_SC_SB_EEES9_SE_SG_Li256ELb1ELb1ELb1ELb0EEENS1_36VarlenDynamicPersistentTileSchedulerILi128ELi64ELi256ELi128ELb1ELb1ELb1ELb1ELb0ELb1EEEEEEEEEvNT_6ParamsE,(.L_x_49 - _ZN7cutlass13device_kernelIN5flash11enable_sm90INS1_16FlashAttnFwdSm90INS1_25CollectiveMainloopFwdSm90ILi2EN4cute5tupleIJNS5_1CILi1EEES8_S8_EEENS6_IJNS7_ILi128EEENS7_ILi64EEENS7_ILi256EEEEEELi256ENS_10bfloat16_tEfNS_4arch4Sm90ELb0ELb1ELb0ELb1ELb1ELb0ELb0ELb1ELb1ELb1ELb1ELb0EEENS1_21CollectiveEpilogueFwdINS6_IJSA_SC_SB_EEES9_SE_SG_Li256ELb1ELb1ELb1ELb0EEENS1_36VarlenDynamicPersistentTileSchedulerILi128ELi64ELi256ELi128ELb1ELb1ELb1ELb1ELb0ELb1EEEEEEEEEvNT_6ParamsE)
        .other          _ZN7cutlass13device_kernelIN5flash11enable_sm90INS1_16FlashAttnFwdSm90INS1_25CollectiveMainloopFwdSm90ILi2EN4cute5tupleIJNS5_1CILi1EEES8_S8_EEENS6_IJNS7_ILi128EEENS7_ILi64EEENS7_ILi256EEEEEELi256ENS_10bfloat16_tEfNS_4arch4Sm90ELb0ELb1ELb0ELb1ELb1ELb0ELb0ELb1ELb1ELb1ELb1ELb0EEENS1_21CollectiveEpilogueFwdINS6_IJSA_SC_SB_EEES9_SE_SG_Li256ELb1ELb1ELb1ELb0EEENS1_36VarlenDynamicPersistentTileSchedulerILi128ELi64ELi256ELi128ELb1ELb1ELb1ELb1ELb0ELb1EEEEEEEEEvNT_6ParamsE,@"STO_CUDA_ENTRY STV_DEFAULT"
_ZN7cutlass13device_kernelIN5flash11enable_sm90INS1_16FlashAttnFwdSm90INS1_25CollectiveMainloopFwdSm90ILi2EN4cute5tupleIJNS5_1CILi1EEES8_S8_EEENS6_IJNS7_ILi128EEENS7_ILi64EEENS7_ILi256EEEEEELi256ENS_10bfloat16_tEfNS_4arch4Sm90ELb0ELb1ELb0ELb1ELb1ELb0ELb0ELb1ELb1ELb1ELb1ELb0EEENS1_21CollectiveEpilogueFwdINS6_IJSA_SC_SB_EEES9_SE_SG_Li256ELb1ELb1ELb1ELb0EEENS1_36VarlenDynamicPersistentTileSchedulerILi128ELi64ELi256ELi128ELb1ELb1ELb1ELb1ELb0ELb1EEEEEEEEEvNT_6ParamsE:
[----:B------:R-:W-:Y:S01]  /*0000*/  LDC R1, c[0x0][0x37c] ;  /* 0x0000df00ff017b82 */ /* 0x000fe20000000800 */
[----:B------:R-:W-:Y:S05]  /*0010*/  EXIT ;  /* 0x000000000000794d */ /* 0x000fea0003800000 */
.L_x_4:
        /* <DEDUP_REMOVED lines=14> */
.L_x_49:


//--------------------- .text._ZN7cutlass13device_kernelIN5flash11enable_sm90INS1_16FlashAttnFwdSm90INS1_25CollectiveMainloopFwdSm90ILi2EN4cute5tupleIJNS5_1CILi1EEES8_S8_EEENS6_IJNS7_ILi128EEENS7_ILi64EEENS7_ILi256EEEEEELi256ENS_10bfloat16_tEfNS_4arch4Sm90ELb0ELb1ELb0ELb1ELb1ELb1ELb0ELb1ELb1ELb1ELb1ELb0EEENS1_21CollectiveEpilogueFwdINS6_IJSA_SC_SB_EEES9_SE_SG_Li256ELb1ELb1ELb1ELb0EEENS1_36VarlenDynamicPersistentTileSchedulerILi128ELi64ELi256ELi128ELb1ELb1ELb1ELb1ELb0ELb1EEEEEEEEEvNT_6ParamsE --------------------------
	.section	.text._ZN7cutlass13device_kernelIN5flash11enable_sm90INS1_16FlashAttnFwdSm90INS1_25CollectiveMainloopFwdSm90ILi2EN4cute5tupleIJNS5_1CILi1EEES8_S8_EEENS6_IJNS7_ILi128EEENS7_ILi64EEENS7_ILi256EEEEEELi256ENS_10bfloat16_tEfNS_4arch4Sm90ELb0ELb1ELb0ELb1ELb1ELb1ELb0ELb1ELb1ELb1ELb1ELb0EEENS1_21CollectiveEpilogueFwdINS6_IJSA_SC_SB_EEES9_SE_SG_Li256ELb1ELb1ELb1ELb0EEENS1_36VarlenDynamicPersistentTileSchedulerILi128ELi64ELi256ELi128ELb1ELb1ELb1ELb1ELb0ELb1EEEEEEEEEvNT_6ParamsE,"ax",@progbits
	.align	128
.text._ZN7cutlass13device_kernelIN5flash11enable_sm90INS1_16FlashAttnFwdSm90INS1_25CollectiveMainloopFwdSm90ILi2EN4cute5tupleIJNS5_1CILi1EEES8_S8_EEENS6_IJNS7_ILi128EEENS7_ILi64EEENS7_ILi256EEEEEELi256ENS_10bfloat16_tEfNS_4arch4Sm90ELb0ELb1ELb0ELb1ELb1ELb1ELb0ELb1ELb1ELb1ELb1ELb0EEENS1_21CollectiveEpilogueFwdINS6_IJSA_SC_SB_EEES9_SE_SG_Li256ELb1ELb1ELb1ELb0EEENS1_36VarlenDynamicPersistentTileSchedulerILi128ELi64ELi256ELi128ELb1ELb1ELb1ELb1ELb0ELb1EEEEEEEEEvNT_6ParamsE:
        .type           _ZN7cutlass13device_kernelIN5flash11enable_sm90INS1_16FlashAttnFwdSm90INS1_25CollectiveMainloopFwdSm90ILi2EN4cute5tupleIJNS5_1CILi1EEES8_S8_EEENS6_IJNS7_ILi128EEENS7_ILi64EEENS7_ILi256EEEEEELi256ENS_10bfloat16_tEfNS_4arch4Sm90ELb0ELb1ELb0ELb1ELb1ELb1ELb0ELb1ELb1ELb1ELb1ELb0EEENS1_21CollectiveEpilogueFwdINS6_IJSA_SC_SB_EEES9_SE_SG_Li256ELb1ELb1ELb1ELb0EEENS1_36VarlenDynamicPersistentTileSchedulerILi128ELi64ELi256ELi128ELb1ELb1ELb1ELb1ELb0ELb1EEEEEEEEEvNT_6ParamsE,@function
        .size           _ZN7cutlass13device_kernelIN5flash11enable_sm90INS1_16FlashAttnFwdSm90INS1_25CollectiveMainloopFwdSm90ILi2EN4cute5tupleIJNS5_1CILi1EEES8_S8_EEENS6_IJNS7_ILi128EEENS7_ILi64EEENS7_ILi256EEEEEELi256ENS_10bfloat16_tEfNS_4arch4Sm90ELb0ELb1ELb0ELb1ELb1ELb1ELb0ELb1ELb1ELb1ELb1ELb0EEENS1_21CollectiveEpilogueFwdINS6_IJSA_SC_SB_EEES9_SE_SG_Li256ELb1ELb1ELb1ELb0EEENS1_36VarlenDynamicPersistentTileSchedulerILi128ELi64ELi256ELi128ELb1ELb1ELb1ELb1ELb0ELb1EEEEEEEEEvNT_6ParamsE,(.L_x_50 - _ZN7cutlass13device_kernelIN5flash11enable_sm90INS1_16FlashAttnFwdSm90INS1_25CollectiveMainloopFwdSm90ILi2EN4cute5tupleIJNS5_1CILi1EEES8_S8_EEENS6_IJNS7_ILi128EEENS7_ILi64EEENS7_ILi256EEEEEELi256ENS_10bfloat16_tEfNS_4arch4Sm90ELb0ELb1ELb0ELb1ELb1ELb1ELb0ELb1ELb1ELb1ELb1ELb0EEENS1_21CollectiveEpilogueFwdINS6_IJSA_SC_SB_EEES9_SE_SG_Li256ELb1ELb1ELb1ELb0EEENS1_36VarlenDynamicPersistentTileSchedulerILi128ELi64ELi256ELi128ELb1ELb1ELb1ELb1ELb0ELb1EEEEEEEEEvNT_6ParamsE)
        .other          _ZN7cutlass13device_kernelIN5flash11enable_sm90INS1_16FlashAttnFwdSm90INS1_25CollectiveMainloopFwdSm90ILi2EN4cute5tupleIJNS5_1CILi1EEES8_S8_EEENS6_IJNS7_ILi128EEENS7_ILi64EEENS7_ILi256EEEEEELi256ENS_10bfloat16_tEfNS_4arch4Sm90ELb0ELb1ELb0ELb1ELb1ELb1ELb0ELb1ELb1ELb1ELb1ELb0EEENS1_21CollectiveEpilogueFwdINS6_IJSA_SC_SB_EEES9_SE_SG_Li256ELb1ELb1ELb1ELb0EEENS1_36VarlenDynamicPersistentTileSchedulerILi128ELi64ELi256ELi128ELb1ELb1ELb1ELb1ELb0ELb1EEEEEEEEEvNT_6ParamsE,@"STO_CUDA_ENTRY STV_DEFAULT"
_ZN7cutlass13device_kernelIN5flash11enable_sm90INS1_16FlashAttnFwdSm90INS1_25CollectiveMainloopFwdSm90ILi2EN4cute5tupleIJNS5_1CILi1EEES8_S8_EEENS6_IJNS7_ILi128EEENS7_ILi64EEENS7_ILi256EEEEEELi256ENS_10bfloat16_tEfNS_4arch4Sm90ELb0ELb1ELb0ELb1ELb1ELb1ELb0ELb1ELb1ELb1ELb1ELb0EEENS1_21CollectiveEpilogueFwdINS6_IJSA_SC_SB_EEES9_SE_SG_Li256ELb1ELb1ELb1ELb0EEENS1_36VarlenDynamicPersistentTileSchedulerILi128ELi64ELi256ELi128ELb1ELb1ELb1ELb1ELb0ELb1EEEEEEEEEvNT_6ParamsE:
[----:B------:R-:W-:Y:S01]  /*0000*/  LDC R1, c[0x0][0x37c] ;  /* 0x0000df00ff017b82 */ /* 0x000fe20000000800 */
[----:B------:R-:W-:Y:S05]  /*0010*/  EXIT ;  /* 0x000000000000794d */ /* 0x000fea0003800000 */
.L_x_5:
        /* <DEDUP_REMOVED lines=14> */
.L_x_50:


//--------------------- .text._ZN7cutlass13device_kernelIN5flash11enable_sm90INS1_16FlashAttnFwdSm90INS1_25CollectiveMainloopFwdSm90ILi2EN4cute5tupleIJNS5_1CILi1EEES8_S8_EEENS6_IJNS7_ILi128EEENS7_ILi80EEENS7_ILi256EEEEEELi256ENS_10bfloat16_tEfNS_4arch4Sm90ELb1ELb0ELb0ELb0ELb1ELb0ELb0ELb1ELb1ELb1ELb1ELb0EEENS1_21CollectiveEpilogueFwdINS6_IJSA_SC_SB_EEES9_SE_SG_Li256ELb0ELb1ELb1ELb0EEENS1_19SingleTileSchedulerILb0ELb1ELb1ELi128EEEEEEEEEvNT_6ParamsE --------------------------
	.section	.text._ZN7cutlass13device_kernelIN5flash11enable_sm90INS1_16FlashAttnFwdSm90INS1_25CollectiveMainloopFwdSm90ILi2EN4cute5tupleIJNS5_1CILi1EEES8_S8_EEENS6_IJNS7_ILi128EEENS7_ILi80EEENS7_ILi256EEEEEELi256ENS_10bfloat16_tEfNS_4arch4Sm90ELb1ELb0ELb0ELb0ELb1ELb0ELb0ELb1ELb1ELb1ELb1ELb0EEENS1_21CollectiveEpilogueFwdINS6_IJSA_SC_SB_EEES9_SE_SG_Li256ELb0ELb1ELb1ELb0EEENS1_19SingleTileSchedulerILb0ELb1ELb1ELi128EEEEEEEEEvNT_6ParamsE,"ax",@progbits
	.align	128
.text._ZN7cutlass13device_kernelIN5flash11enable_sm90INS1_16FlashAttnFwdSm90INS1_25CollectiveMainloopFwdSm90ILi2EN4cute5tupleIJNS5_1CILi1EEES8_S8_EEENS6_IJNS7_ILi128EEENS7_ILi80EEENS7_ILi256EEEEEELi256ENS_10bfloat16_tEfNS_4arch4Sm90ELb1ELb0ELb0ELb0ELb1ELb0ELb0ELb1ELb1ELb1ELb1ELb0EEENS1_21CollectiveEpilogueFwdINS6_IJSA_SC_SB_EEES9_SE_SG_Li256ELb0ELb1ELb1ELb0EEENS1_19SingleTileSchedulerILb0ELb1ELb1ELi128EEEEEEEEEvNT_6ParamsE:
        .type           _ZN7cutlass13device_kernelIN5flash11enable_sm90INS1_16FlashAttnFwdSm90INS1_25CollectiveMainloopFwdSm90ILi2EN4cute5tupleIJNS5_1CILi1EEES8_S8_EEENS6_IJNS7_ILi128EEENS7_ILi80EEENS7_ILi256EEEEEELi256ENS_10bfloat16_tEfNS_4arch4Sm90ELb1ELb0ELb0ELb0ELb1ELb0ELb0ELb1ELb1ELb1ELb1ELb0EEENS1_21CollectiveEpilogueFwdINS6_IJSA_SC_SB_EEES9_SE_SG_Li256ELb0ELb1ELb1ELb0EEENS1_19SingleTileSchedulerILb0ELb1ELb1ELi128EEEEEEEEEvNT_6ParamsE,@function
        .size           _ZN7cutlass13device_kernelIN5flash11enable_sm90INS1_16FlashAttnFwdSm90INS1_25CollectiveMainloopFwdSm90ILi2EN4cute5tupleIJNS5_1CILi1EEES8_S8_EEENS6_IJNS7_ILi128EEENS7_ILi80EEENS7_ILi256EEEEEELi256ENS_10bfloat16_tEfNS_4arch4Sm90ELb1ELb0ELb0ELb0ELb1ELb0ELb0ELb1ELb1ELb1ELb1ELb0EEENS1_21CollectiveEpilogueFwdINS6_IJSA_SC_SB_EEES9_SE_SG_Li256ELb0ELb1ELb1ELb0EEENS1_19SingleTileSchedulerILb0ELb1ELb1ELi128EEEEEEEEEvNT_6ParamsE,(.L_x_51 - _ZN7cutlass13device_kernelIN5flash11enable_sm90INS1_16FlashAttnFwdSm90INS1_25CollectiveMainloopFwdSm90ILi2EN4cute5tupleIJNS5_1CILi1EEES8_S8_EEENS6_IJNS7_ILi128EEENS7_ILi80EEENS7_ILi256EEEEEELi256ENS_10bfloat16_tEfNS_4arch4Sm90ELb1ELb0ELb0ELb0ELb1ELb0ELb0ELb1ELb1ELb1ELb1ELb0EEENS1_21CollectiveEpilogueFwdINS6_IJSA_SC_SB_EEES9_SE_SG_Li256ELb0ELb1ELb1ELb0EEENS1_19SingleTileSchedulerILb0ELb1ELb1ELi128EEEEEEEEEvNT_6ParamsE)
        .other          _ZN7cutlass13device_kernelIN5flash11enable_sm90INS1_16FlashAttnFwdSm90INS1_25CollectiveMainloopFwdSm90ILi2EN4cute5tupleIJNS5_1CILi1EEES8_S8_EEENS6_IJNS7_ILi128EEENS7_ILi80EEENS7_ILi256EEEEEELi256ENS_10bfloat16_tEfNS_4arch4Sm90ELb1ELb0ELb0ELb0ELb1ELb0ELb0ELb1ELb1ELb1ELb1ELb0EEENS1_21CollectiveEpilogueFwdINS6_IJSA_SC_SB_EEES9_SE_SG_Li256ELb0ELb1ELb1ELb0EEENS1_19SingleTileSchedulerILb0ELb1ELb1ELi128EEEEEEEEEvNT_6ParamsE,@"STO_CUDA_ENTRY STV_DEFAULT"
_ZN7cutlass13device_kernelIN5flash11enable_sm90INS1_16FlashAttnFwdSm90INS1_25CollectiveMainloopFwdSm90ILi2EN4cute5tupleIJNS5_1CILi1EEES8_S8_EEENS6_IJNS7_ILi128EEENS7_ILi80EEENS7_ILi256EEEEEELi256ENS_10bfloat16_tEfNS_4arch4Sm90ELb1ELb0ELb0ELb0ELb1ELb0ELb0ELb1ELb1ELb1ELb1ELb0EEENS1_21CollectiveEpilogueFwdINS6_IJSA_SC_SB_EEES9_SE_SG_Li256ELb0ELb1ELb1ELb0EEENS1_19SingleTileSchedulerILb0ELb1ELb1ELi128EEEEEEEEEvNT_6ParamsE:
[----:B------:R-:W-:Y:S01]  /*0000*/  LDC R1, c[0x0][0x37c] ;  /* 0x0000df00ff017b82 */ /* 0x000fe20000000800 */
[----:B------:R-:W-:Y:S05]  /*0010*/  EXIT ;  /* 0x000000000000794d */ /* 0x000fea0003800000 */
.L_x_6:
        /* <DEDUP_REMOVED lines=14> */
.L_x_51:


//--------------------- .text._ZN7cutlass13device_kernelIN5flash11enable_sm90INS1_16FlashAttnFwdSm90INS1_25CollectiveMainloopFwdSm90ILi2EN4cute5tupleIJNS5_1CILi1EEES8_S8_EEENS6_IJNS7_ILi128EEENS7_ILi80EEENS7_ILi256EEEEEELi256ENS_10bfloat16_tEfNS_4arch4Sm90ELb1ELb0ELb0ELb1ELb1ELb0ELb0ELb1ELb1ELb1ELb1ELb0EEENS1_21CollectiveEpilogueFwdINS6_IJSA_SC_SB_EEES9_SE_SG_Li256ELb1ELb1ELb1ELb0EEENS1_36VarlenDynamicPersistentTileSchedulerILi128ELi80ELi256ELi128ELb1ELb1ELb1ELb1ELb1ELb1EEEEEEEEEvNT_6ParamsE --------------------------
	.section	.text._ZN7cutlass13device_kernelIN5flash11enable_sm90INS1_16FlashAttnFwdSm90INS1_25CollectiveMainloopFwdSm90ILi2EN4cute5tupleIJNS5_1CILi1EEES8_S8_EEENS6_IJNS7_ILi128EEENS7_ILi80EEENS7_ILi256EEEEEELi256ENS_10bfloat16_tEfNS_4arch4Sm90ELb1ELb0ELb0ELb1ELb1ELb0ELb0ELb1ELb1ELb1ELb1ELb0EEENS1_21CollectiveEpilogueFwdINS6_IJSA_SC_SB_EEES9_SE_SG_Li256ELb1ELb1ELb1ELb0EEENS1_36VarlenDynamicPersistentTileSchedulerILi128ELi80ELi256ELi128ELb1ELb1ELb1ELb1ELb1ELb1EEEEEEEEEvNT_6ParamsE,"ax",@progbits
	.align	128
.text._ZN7cutlass13device_kernelIN5flash11enable_sm90INS1_16FlashAttnFwdSm90INS1_25CollectiveMainloopFwdSm90ILi2EN4cute5tupleIJNS5_1CILi1EEES8_S8_EEENS6_IJNS7_ILi128EEENS7_ILi80EEENS7_ILi256EEEEEELi256ENS_10bfloat16_tEfNS_4arch4Sm90ELb1ELb0ELb0ELb1ELb1ELb0ELb0ELb1ELb1ELb1ELb1ELb0EEENS1_21CollectiveEpilogueFwdINS6_IJSA_SC_SB_EEES9_SE_SG_Li256ELb1ELb1ELb1ELb0EEENS1_36VarlenDynamicPersistentTileSchedulerILi128ELi80ELi256ELi128ELb1ELb1ELb1ELb1ELb1ELb1EEEEEEEEEvNT_6ParamsE:
        .type           _ZN7cutlass13device_kernelIN5flash11enable_sm90INS1_16FlashAttnFwdSm90INS1_25CollectiveMainloopFwdSm90ILi2EN4cute5tupleIJNS5_1CILi1EEES8_S8_EEENS6_IJNS7_ILi128EEENS7_ILi80EEENS7_ILi256EEEEEELi256ENS_10bfloat16_tEfNS_4arch4Sm90ELb1ELb0ELb0ELb1ELb1ELb0ELb0ELb1ELb1ELb1ELb1ELb0EEENS1_21CollectiveEpilogueFwdINS6_IJSA_SC_SB_EEES9_SE_SG_Li256ELb1ELb1ELb1ELb0EEENS1_36VarlenDynamicPersistentTileSchedulerILi128ELi80ELi256ELi128ELb1ELb1ELb1ELb1ELb1ELb1EEEEEEEEEvNT_6ParamsE,@function
        .size           _ZN7cutlass13device_kernelIN5flash11enable_sm90INS1_16FlashAttnFwdSm90INS1_25CollectiveMainloopFwdSm90ILi2EN4cute5tupleIJNS5_1CILi1EEES8_S8_EEENS6_IJNS7_ILi128EEENS7_ILi80EEENS7_ILi256EEEEEELi256ENS_10bfloat16_tEfNS_4arch4Sm90ELb1ELb0ELb0ELb1ELb1ELb0ELb0ELb1ELb1ELb1ELb1ELb0EEENS1_21CollectiveEpilogueFwdINS6_IJSA_SC_SB_EEES9_SE_SG_Li256ELb1ELb1ELb1ELb0EEENS1_36VarlenDynamicPersistentTileSchedulerILi128ELi80ELi256ELi128ELb1ELb1ELb1ELb1ELb1ELb1EEEEEEEEEvNT_6ParamsE,(.L_x_52 - _ZN7cutlass13device_kernelIN5flash11enable_sm90INS1_16FlashAttnFwdSm90INS1_25CollectiveMainloopFwdSm90ILi2EN4cute5tupleIJNS5_1CILi1EEES8_S8_EEENS6_IJNS7_ILi128EEENS7_ILi80EEENS7_ILi256EEEEEELi256ENS_10bfloat16_tEfNS_4arch4Sm90ELb1ELb0ELb0ELb1ELb1ELb0ELb0ELb1ELb1ELb1ELb1ELb0EEENS1_21CollectiveEpilogueFwdINS6_IJSA_SC_SB_EEES9_SE_SG_Li256ELb1ELb1ELb1ELb0EEENS1_36VarlenDynamicPersistentTileSchedulerILi128ELi80ELi256ELi128ELb1ELb1ELb1ELb1ELb1ELb1EEEEEEEEEvNT_6ParamsE)
        .other          _ZN7cutlass13device_kernelIN5flash11enable_sm90INS1_16FlashAttnFwdSm90INS1_25CollectiveMainloopFwdSm90ILi2EN4cute5tupleIJNS5_1CILi1EEES8_S8_EEENS6_IJNS7_ILi128EEENS7_ILi80EEENS7_ILi256EEEEEELi256ENS_10bfloat16_tEfNS_4arch4Sm90ELb1ELb0ELb0ELb1ELb1ELb0ELb0ELb1ELb1ELb1ELb1ELb0EEENS1_21CollectiveEpilogueFwdINS6_IJSA_SC_SB_EEES9_SE_SG_Li256ELb1ELb1ELb1ELb0EEENS1_36VarlenDynamicPersistentTileSchedulerILi128ELi80ELi256ELi128ELb1ELb1ELb1ELb1ELb1ELb1EEEEEEEEEvNT_6ParamsE,@"STO_CUDA_ENTRY STV_DEFAULT"
_ZN7cutlass13device_kernelIN5flash11enable_sm90INS1_16FlashAttnFwdSm90INS1_25CollectiveMainloopFwdSm90ILi2EN4cute5tupleIJNS5_1CILi1EEES8_S8_EEENS6_IJNS7_ILi128EEENS7_ILi80EEENS7_ILi256EEEEEELi256ENS_10bfloat16_tEfNS_4arch4Sm90ELb1ELb0ELb0ELb1ELb1ELb0ELb0ELb1ELb1ELb1ELb1ELb0EEENS1_21CollectiveEpilogueFwdINS6_IJSA_SC_SB_EEES9_SE_SG_Li256ELb1ELb1ELb1ELb0EEENS1_36VarlenDynamicPersistentTileSchedulerILi128ELi80ELi256ELi128ELb1ELb1ELb1ELb1ELb1ELb1EEEEEEEEEvNT_6ParamsE:
[----:B------:R-:W-:Y:S01]  /*0000*/  LDC R1, c[0x0][0x37c] ;  /* 0x0000df00ff017b82 */ /* 0x000fe20000000800 */
[----:B------:R-:W-:Y:S05]  /*0010*/  EXIT ;  /* 0x000000000000794d */ /* 0x000fea0003800000 */
.L_x_7:
        /* <DEDUP_REMOVED lines=14> */
.L_x_52:


//--------------------- .text._ZN7cutlass13device_kernelIN5flash11enable_sm90INS1_16FlashAttnFwdSm90INS1_25CollectiveMainloopFwdSm90ILi2EN4cute5tupleIJNS5_1CILi1EEES8_S8_EEENS6_IJNS7_ILi128EEENS7_ILi80EEENS7_ILi256EEEEEELi256ENS_10bfloat16_tEfNS_4arch4Sm90ELb1ELb0ELb0ELb1ELb1ELb1ELb0ELb1ELb1ELb1ELb1ELb0EEENS1_21CollectiveEpilogueFwdINS6_IJSA_SC_SB_EEES9_SE_SG_Li256ELb1ELb1ELb1ELb0EEENS1_36VarlenDynamicPersistentTileSchedulerILi128ELi80ELi256ELi128ELb1ELb1ELb1ELb1ELb1ELb1EEEEEEEEEvNT_6ParamsE --------------------------
	.section	.text._ZN7cutlass13device_kernelIN5flash11enable_sm90INS1_16FlashAttnFwdSm90INS1_25CollectiveMainloopFwdSm90ILi2EN4cute5tupleIJNS5_1CILi1EEES8_S8_EEENS6_IJNS7_ILi128EEENS7_ILi80EEENS7_ILi256EEEEEELi256ENS_10bfloat16_tEfNS_4arch4Sm90ELb1ELb0ELb0ELb1ELb1ELb1ELb0ELb1ELb1ELb1ELb1ELb0EEENS1_21CollectiveEpilogueFwdINS6_IJSA_SC_SB_EEES9_SE_SG_Li256ELb1ELb1ELb1ELb0EEENS1_36VarlenDynamicPersistentTileSchedulerILi128ELi80ELi256ELi128ELb1ELb1ELb1ELb1ELb1ELb1EEEEEEEEEvNT_6ParamsE,"ax",@progbits
	.align	128
.text._ZN7cutlass13device_kernelIN5flash11enable_sm90INS1_16FlashAttnFwdSm90INS1_25CollectiveMainloopFwdSm90ILi2EN4cute5tupleIJNS5_1CILi1EEES8_S8_EEENS6_IJNS7_ILi128EEENS7_ILi80EEENS7_ILi256EEEEEELi256ENS_10bfloat16_tEfNS_4arch4Sm90ELb1ELb0ELb0ELb1ELb1ELb1ELb0ELb1ELb1ELb1ELb1ELb0EEENS1_21CollectiveEpilogueFwdINS6_IJSA_SC_SB_EEES9_SE_SG_Li256ELb1ELb1ELb1ELb0EEENS1_36VarlenDynamicPersistentTileSchedulerILi128ELi80ELi256ELi128ELb1ELb1ELb1ELb1ELb1ELb1EEEEEEEEEvNT_6ParamsE:
        .type           _ZN7cutlass13device_kernelIN5flash11enable_sm90INS1_16FlashAttnFwdSm90INS1_25CollectiveMainloopFwdSm90ILi2EN4cute5tupleIJNS5_1CILi1EEES8_S8_EEENS6_IJNS7_ILi128EEENS7_ILi80EEENS7_ILi256EEEEEELi256ENS_10bfloat16_tEfNS_4arch4Sm90ELb1ELb0ELb0ELb1ELb1ELb1ELb0ELb1ELb1ELb1ELb1ELb0EEENS1_21CollectiveEpilogueFwdINS6_IJSA_SC_SB_EEES9_SE_SG_Li256ELb1ELb1ELb1ELb0EEENS1_36VarlenDynamicPersistentTileSchedulerILi128ELi80ELi256ELi128ELb1ELb1ELb1ELb1ELb1ELb1EEEEEEEEEvNT_6ParamsE,@function
        .size           _ZN7cutlass13device_kernelIN5flash11enable_sm90INS1_16FlashAttnFwdSm90INS1_25CollectiveMainloopFwdSm90ILi2EN4cute5tupleIJNS5_1CILi1EEES8_S8_EEENS6_IJNS7_ILi128EEENS7_ILi80EEENS7_ILi256EEEEEELi256ENS_10bfloat16_tEfNS_4arch4Sm90ELb1ELb0ELb0ELb1ELb1ELb1ELb0ELb1ELb1ELb1ELb1ELb0EEENS1_21CollectiveEpilogueFwdINS6_IJSA_SC_SB_EEES9_SE_SG_Li256ELb1ELb1ELb1ELb0EEENS1_36VarlenDynamicPersistentTileSchedulerILi128ELi80ELi256ELi128ELb1ELb1ELb1ELb1ELb1ELb1EEEEEEEEEvNT_6ParamsE,(.L_x_53 - _ZN7cutlass13device_kernelIN5flash11enable_sm90INS1_16FlashAttnFwdSm90INS1_25CollectiveMainloopFwdSm90ILi2EN4cute5tupleIJNS5_1CILi1EEES8_S8_EEENS6_IJNS7_ILi128EEENS7_ILi80EEENS7_ILi256EEEEEELi256ENS_10bfloat16_tEfNS_4arch4Sm90ELb1ELb0ELb0ELb1ELb1ELb1ELb0ELb1ELb1ELb1ELb1ELb0EEENS1_21CollectiveEpilogueFwdINS6_IJSA_SC_SB_EEES9_SE_SG_Li256ELb1ELb1ELb1ELb0EEENS1_36VarlenDynamicPersistentTileSchedulerILi128ELi80ELi256ELi128ELb1ELb1ELb1ELb1ELb1ELb1EEEEEEEEEvNT_6ParamsE)
        .other          _ZN7cutlass13device_kernelIN5flash11enable_sm90INS1_16FlashAttnFwdSm90INS1_25CollectiveMainloopFwdSm90ILi2EN4cute5tupleIJNS5_1CILi1EEES8_S8_EEENS6_IJNS7_ILi128EEENS7_ILi80EEENS7_ILi256EEEEEELi256ENS_10bfloat16_tEfNS_4arch4Sm90ELb1ELb0ELb0ELb1ELb1ELb1ELb0ELb1ELb1ELb1ELb1ELb0EEENS1_21CollectiveEpilogueFwdINS6_IJSA_SC_SB_EEES9_SE_SG_Li256ELb1ELb1ELb1ELb0EEENS1_36VarlenDynamicPersistentTileSchedulerILi128ELi80ELi256ELi128ELb1ELb1ELb1ELb1ELb1ELb1EEEEEEEEEvNT_6ParamsE,@"STO_CUDA_ENTRY STV_DEFAULT"
_ZN7cutlass13device_kernelIN5flash11enable_sm90INS1_16FlashAttnFwdSm90INS1_25CollectiveMainloopFwdSm90ILi2EN4cute5tupleIJNS5_1CILi1EEES8_S8_EEENS6_IJNS7_ILi128EEENS7_ILi80EEENS7_ILi256EEEEEELi256ENS_10bfloat16_tEfNS_4arch4Sm90ELb1ELb0ELb0ELb1ELb1ELb1ELb0ELb1ELb1ELb1ELb1ELb0EEENS1_21CollectiveEpilogueFwdINS6_IJSA_SC_SB_EEES9_SE_SG_Li256ELb1ELb1ELb1ELb0EEENS1_36VarlenDynamicPersistentTileSchedulerILi128ELi80ELi256ELi128ELb1ELb1ELb1ELb1ELb1ELb1EEEEEEEEEvNT_6ParamsE:
[----:B------:R-:W-:Y:S01]  /*0000*/  LDC R1, c[0x0][0x37c] ;  /* 0x0000df00ff017b82 */ /* 0x000fe20000000800 */
[----:B------:R-:W-:Y:S05]  /*0010*/  EXIT ;  /* 0x000000000000794d */ /* 0x000fea0003800000 */
.L_x_8:
        /* <DEDUP_REMOVED lines=14> */
.L_x_53:


//--------------------- .text._ZN7cutlass13device_kernelIN5flash11enable_sm90INS1_16FlashAttnFwdSm90INS1_25CollectiveMainloopFwdSm90ILi2EN4cute5tupleIJNS5_1CILi1EEES8_S8_EEENS6_IJNS7_ILi128EEENS7_ILi96EEENS7_ILi192EEEEEELi192ENS_10bfloat16_tEfNS_4arch4Sm90ELb0ELb0ELb0ELb0ELb1ELb0ELb0ELb1ELb1ELb1ELb1ELb0EEENS1_21CollectiveEpilogueFwdINS6_IJSA_SC_SB_EEES9_SE_SG_Li256ELb0ELb1ELb1ELb0EEENS1_19SingleTileSchedulerILb0ELb1ELb1ELi128EEEEEEEEEvNT_6ParamsE --------------------------
	.section	.text._ZN7cutlass13device_kernelIN5flash11enable_sm90INS1_16FlashAttnFwdSm90INS1_25CollectiveMainloopFwdSm90ILi2EN4cute5tupleIJNS5_1CILi1EEES8_S8_EEENS6_IJNS7_ILi128EEENS7_ILi96EEENS7_ILi192EEEEEELi192ENS_10bfloat16_tEfNS_4arch4Sm90ELb0ELb0ELb0ELb0ELb1ELb0ELb0ELb1ELb1ELb1ELb1ELb0EEENS1_21CollectiveEpilogueFwdINS6_IJSA_SC_SB_EEES9_SE_SG_Li256ELb0ELb1ELb1ELb0EEENS1_19SingleTileSchedulerILb0ELb1ELb1ELi128EEEEEEEEEvNT_6ParamsE,"ax",@progbits
	.align	128
.text._ZN7cutlass13device_kernelIN5flash11enable_sm90INS1_16FlashAttnFwdSm90INS1_25CollectiveMainloopFwdSm90ILi2EN4cute5tupleIJNS5_1CILi1EEES8_S8_EEENS6_IJNS7_ILi128EEENS7_ILi96EEENS7_ILi192EEEEEELi192ENS_10bfloat16_tEfNS_4arch4Sm90ELb0ELb0ELb0ELb0ELb1ELb0ELb0ELb1ELb1ELb1ELb1ELb0EEENS1_21CollectiveEpilogueFwdINS6_IJSA_SC_SB_EEES9_SE_SG_Li256ELb0ELb1ELb1ELb0EEENS1_19SingleTileSchedulerILb0ELb1ELb1ELi128EEEEEEEEEvNT_6ParamsE:
        .type           _ZN7cutlass13device_kernelIN5flash11enable_sm90INS1_16FlashAttnFwdSm90INS1_25CollectiveMainloopFwdSm90ILi2EN4cute5tupleIJNS5_1CILi1EEES8_S8_EEENS6_IJNS7_ILi128EEENS7_ILi96EEENS7_ILi192EEEEEELi192ENS_10bfloat16_tEfNS_4arch4Sm90ELb0ELb0ELb0ELb0ELb1ELb0ELb0ELb1ELb1ELb1ELb1ELb0EEENS1_21CollectiveEpilogueFwdINS6_IJSA_SC_SB_EEES9_SE_SG_Li256ELb0ELb1ELb1ELb0EEENS1_19SingleTileSchedulerILb0ELb1ELb1ELi128EEEEEEEEEvNT_6ParamsE,@function
        .size           _ZN7cutlass13device_kernelIN5flash11enable_sm90INS1_16FlashAttnFwdSm90INS1_25CollectiveMainloopFwdSm90ILi2EN4cute5tupleIJNS5_1CILi1EEES8_S8_EEENS6_IJNS7_ILi128EEENS7_ILi96EEENS7_ILi192EEEEEELi192ENS_10bfloat16_tEfNS_4arch4Sm90ELb0ELb0ELb0ELb0ELb1ELb0ELb0ELb1ELb1ELb1ELb1ELb0EEENS1_21CollectiveEpilogueFwdINS6_IJSA_SC_SB_EEES9_SE_SG_Li256ELb0ELb1ELb1ELb0EEENS1_19SingleTileSchedulerILb0ELb1ELb1ELi128EEEEEEEEEvNT_6ParamsE,(.L_x_54 - _ZN7cutlass13device_kernelIN5flash11enable_sm90INS1_16FlashAttnFwdSm90INS1_25CollectiveMainloopFwdSm90ILi2EN4cute5tupleIJNS5_1CILi1EEES8_S8_EEENS6_IJNS7_ILi128EEENS7_ILi96EEENS7_ILi192EEEEEELi192ENS_10bfloat16_tEfNS_4arch4Sm90ELb0ELb0ELb0ELb0ELb1ELb0ELb0ELb1ELb1ELb1ELb1ELb0EEENS1_21CollectiveEpilogueFwdINS6_IJSA_SC_SB_EEES9_SE_SG_Li256ELb0ELb1ELb1ELb0EEENS1_19SingleTileSchedulerILb0ELb1ELb1ELi128EEEEEEEEEvNT_6ParamsE)
        .other          _ZN7cutlass13device_kernelIN5flash11enable_sm90INS1_16FlashAttnFwdSm90INS1_25CollectiveMainloopFwdSm90ILi2EN4cute5tupleIJNS5_1CILi1EEES8_S8_EEENS6_IJNS7_ILi128EEENS7_ILi96EEENS7_ILi192EEEEEELi192ENS_10bfloat16_tEfNS_4arch4Sm90ELb0ELb0ELb0ELb0ELb1ELb0ELb0ELb1ELb1ELb1ELb1ELb0EEENS1_21CollectiveEpilogueFwdINS6_IJSA_SC_SB_EEES9_SE_SG_Li256ELb0ELb1ELb1ELb0EEENS1_19SingleTileSchedulerILb0ELb1ELb1ELi128EEEEEEEEEvNT_6ParamsE,@"STO_CUDA_ENTRY STV_DEFAULT"
_ZN7cutlass13device_kernelIN5flash11enable_sm90INS1_16FlashAttnFwdSm90INS1_25CollectiveMainloopFwdSm90ILi2EN4cute5tupleIJNS5_1CILi1EEES8_S8_EEENS6_IJNS7_ILi128EEENS7_ILi96EEENS7_ILi192EEEEEELi192ENS_10bfloat16_tEfNS_4arch4Sm90ELb0ELb0ELb0ELb0ELb1ELb0ELb0ELb1ELb1ELb1ELb1ELb0EEENS1_21CollectiveEpilogueFwdINS6_IJSA_SC_SB_EEES9_SE_SG_Li256ELb0ELb1ELb1ELb0EEENS1_19SingleTileSchedulerILb0ELb1ELb1ELi128EEEEEEEEEvNT_6ParamsE:
[----:B------:R-:W-:Y:S01]  /*0000*/  LDC R1, c[0x0][0x37c] ;  /* 0x0000df00ff017b82 */ /* 0x000fe20000000800 */
[----:B------:R-:W-:Y:S05]  /*0010*/  EXIT ;  /* 0x000000000000794d */ /* 0x000fea0003800000 */
.L_x_9:
        /* <DEDUP_REMOVED lines=14> */
.L_x_54:


//--------------------- .text._ZN7cutlass13device_kernelIN5flash11enable_sm90INS1_16FlashAttnFwdSm90INS1_25CollectiveMainloopFwdSm90ILi2EN4cute5tupleIJNS5_1CILi1EEES8_S8_EEENS6_IJNS7_ILi128EEENS7_ILi96EEENS7_ILi192EEEEEELi192ENS_10bfloat16_tEfNS_4arch4Sm90ELb0ELb0ELb0ELb1ELb1ELb0ELb0ELb1ELb1ELb1ELb1ELb0EEENS1_21CollectiveEpilogueFwdINS6_IJSA_SC_SB_EEES9_SE_SG_Li256ELb1ELb1ELb1ELb0EEENS1_36VarlenDynamicPersistentTileSchedulerILi128ELi96ELi256ELi128ELb1ELb1ELb1ELb0ELb1ELb1EEEEEEEEEvNT_6ParamsE --------------------------
	.section	.text._ZN7cutlass13device_kernelIN5flash11enable_sm90INS1_16FlashAttnFwdSm90INS1_25CollectiveMainloopFwdSm90ILi2EN4cute5tupleIJNS5_1CILi1EEES8_S8_EEENS6_IJNS7_ILi128EEENS7_ILi96EEENS7_ILi192EEEEEELi192ENS_10bfloat16_tEfNS_4arch4Sm90ELb0ELb0ELb0ELb1ELb1ELb0ELb0ELb1ELb1ELb1ELb1ELb0EEENS1_21CollectiveEpilogueFwdINS6_IJSA_SC_SB_EEES9_SE_SG_Li256ELb1ELb1ELb1ELb0EEENS1_36VarlenDynamicPersistentTileSchedulerILi128ELi96ELi256ELi128ELb1ELb1ELb1ELb0ELb1ELb1EEEEEEEEEvNT_6ParamsE,"ax",@progbits
	.align	128
.text._ZN7cutlass13device_kernelIN5flash11enable_sm90INS1_16FlashAttnFwdSm90INS1_25CollectiveMainloopFwdSm90ILi2EN4cute5tupleIJNS5_1CILi1EEES8_S8_EEENS6_IJNS7_ILi128EEENS7_ILi96EEENS7_ILi192EEEEEELi192ENS_10bfloat16_tEfNS_4arch4Sm90ELb0ELb0ELb0ELb1ELb1ELb0ELb0ELb1ELb1ELb1ELb1ELb0EEENS1_21CollectiveEpilogueFwdINS6_IJSA_SC_SB_EEES9_SE_SG_Li256ELb1ELb1ELb1ELb0EEENS1_36VarlenDynamicPersistentTileSchedulerILi128ELi96ELi256ELi128ELb1ELb1ELb1ELb0ELb1ELb1EEEEEEEEEvNT_6ParamsE:
        .type           _ZN7cutlass13device_kernelIN5flash11enable_sm90INS1_16FlashAttnFwdSm90INS1_25CollectiveMainloopFwdSm90ILi2EN4cute5tupleIJNS5_1CILi1EEES8_S8_EEENS6_IJNS7_ILi128EEENS7_ILi96EEENS7_ILi192EEEEEELi192ENS_10bfloat16_tEfNS_4arch4Sm90ELb0ELb0ELb0ELb1ELb1ELb0ELb0ELb1ELb1ELb1ELb1ELb0EEENS1_21CollectiveEpilogueFwdINS6_IJSA_SC_SB_EEES9_SE_SG_Li256ELb1ELb1ELb1ELb0EEENS1_36VarlenDynamicPersistentTileSchedulerILi128ELi96ELi256ELi128ELb1ELb1ELb1ELb0ELb1ELb1EEEEEEEEEvNT_6ParamsE,@function
        .size           _ZN7cutlass13device_kernelIN5flash11enable_sm90INS1_16FlashAttnFwdSm90INS1_25CollectiveMainloopFwdSm90ILi2EN4cute5tupleIJNS5_1CILi1EEES8_S8_EEENS6_IJNS7_ILi128EEENS7_ILi96EEENS7_ILi192EEEEEELi192ENS_10bfloat16_tEfNS_4arch4Sm90ELb0ELb0ELb0ELb1ELb1ELb0ELb0ELb1ELb1ELb1ELb1ELb0EEENS1_21CollectiveEpilogueFwdINS6_IJSA_SC_SB_EEES9_SE_SG_Li256ELb1ELb1ELb1ELb0EEENS1_36VarlenDynamicPersistentTileSchedulerILi128ELi96ELi256ELi128ELb1ELb1ELb1ELb0ELb1ELb1EEEEEEEEEvNT_6ParamsE,(.L_x_55 - _ZN7cutlass13device_kernelIN5flash11enable_sm90INS1_16FlashAttnFwdSm90INS1_25CollectiveMainloopFwdSm90ILi2EN4cute5tupleIJNS5_1CILi1EEES8_S8_EEENS6_IJNS7_ILi128EEENS7_ILi96EEENS7_ILi192EEEEEELi192ENS_10bfloat16_tEfNS_4arch4Sm90ELb0ELb0ELb0ELb1ELb1ELb0ELb0ELb1ELb1ELb1ELb1ELb0EEENS1_21CollectiveEpilogueFwdINS6_IJSA_SC_SB_EEES9_SE_SG_Li256ELb1ELb1ELb1ELb0EEENS1_36VarlenDynamicPersistentTileSchedulerILi128ELi96ELi256ELi128ELb1ELb1ELb1ELb0ELb1ELb1EEEEEEEEEvNT_6ParamsE)
        .other          _ZN7cutlass13device_kernelIN5flash11enable_sm90INS1_16FlashAttnFwdSm90INS1_25CollectiveMainloopFwdSm90ILi2EN4cute5tupleIJNS5_1CILi1EEES8_S8_EEENS6_IJNS7_ILi128EEENS7_ILi96EEENS7_ILi192EEEEEELi192ENS_10bfloat16_tEfNS_4arch4Sm90ELb0ELb0ELb0ELb1ELb1ELb0ELb0ELb1ELb1ELb1ELb1ELb0EEENS1_21CollectiveEpilogueFwdINS6_IJSA_SC_SB_EEES9_SE_SG_Li256ELb1ELb1ELb1ELb0EEENS1_36VarlenDynamicPersistentTileSchedulerILi128ELi96ELi256ELi128ELb1ELb1ELb1ELb0ELb1ELb1EEEEEEEEEvNT_6ParamsE,@"STO_CUDA_ENTRY STV_DEFAULT"
_ZN7cutlass13device_kernelIN5flash11enable_sm90INS1_16FlashAttnFwdSm90INS1_25CollectiveMainloopFwdSm90ILi2EN4cute5tupleIJNS5_1CILi1EEES8_S8_EEENS6_IJNS7_ILi128EEENS7_ILi96EEENS7_ILi192EEEEEELi192ENS_10bfloat16_tEfNS_4arch4Sm90ELb0ELb0ELb0ELb1ELb1ELb0ELb0ELb1ELb1ELb1ELb1ELb0EEENS1_21CollectiveEpilogueFwdINS6_IJSA_SC_SB_EEES9_SE_SG_Li256ELb1ELb1ELb1ELb0EEENS1_36VarlenDynamicPersistentTileSchedulerILi128ELi96ELi256ELi128ELb1ELb1ELb1ELb0ELb1ELb1EEEEEEEEEvNT_6ParamsE:
[----:B------:R-:W-:Y:S01]  /*0000*/  LDC R1, c[0x0][0x37c] ;  /* 0x0000df00ff017b82 */ /* 0x000fe20000000800 */
[----:B------:R-:W-:Y:S05]  /*0010*/  EXIT ;  /* 0x000000000000794d */ /* 0x000fea0003800000 */
.L_x_10:
        /* <DEDUP_REMOVED lines=14> */
.L_x_55:


//--------------------- .text._ZN7cutlass13device_kernelIN5flash11enable_sm90INS1_16FlashAttnFwdSm90INS1_25CollectiveMainloopFwdSm90ILi2EN4cute5tupleIJNS5_1CILi1EEES8_S8_EEENS6_IJNS7_ILi128EEENS7_ILi96EEENS7_ILi192EEEEEELi192ENS_10bfloat16_tEfNS_4arch4Sm90ELb0ELb0ELb0ELb1ELb1ELb1ELb0ELb1ELb1ELb1ELb1ELb0EEENS1_21CollectiveEpilogueFwdINS6_IJSA_SC_SB_EEES9_SE_SG_Li256ELb1ELb1ELb1ELb0EEENS1_36VarlenDynamicPersistentTileSchedulerILi128ELi96ELi256ELi128ELb1ELb1ELb1ELb0ELb1ELb1EEEEEEEEEvNT_6ParamsE --------------------------
	.section	.text._ZN7cutlass13device_kernelIN5flash11enable_sm90INS1_16FlashAttnFwdSm90INS1_25CollectiveMainloopFwdSm90ILi2EN4cute5tupleIJNS5_1CILi1EEES8_S8_EEENS6_IJNS7_ILi128EEENS7_ILi96EEENS7_ILi192EEEEEELi192ENS_10bfloat16_tEfNS_4arch4Sm90ELb0ELb0ELb0ELb1ELb1ELb1ELb0ELb1ELb1ELb1ELb1ELb0EEENS1_21CollectiveEpilogueFwdINS6_IJSA_SC_SB_EEES9_SE_SG_Li256ELb1ELb1ELb1ELb0EEENS1_36VarlenDynamicPersistentTileSchedulerILi128ELi96ELi256ELi128ELb1ELb1ELb1ELb0ELb1ELb1EEEEEEEEEvNT_6ParamsE,"ax",@progbits
	.align	128
.text._ZN7cutlass13device_kernelIN5flash11enable_sm90INS1_16FlashAttnFwdSm90INS1_25CollectiveMainloopFwdSm90ILi2EN4cute5tupleIJNS5_1CILi1EEES8_S8_EEENS6_IJNS7_ILi128EEENS7_ILi96EEENS7_ILi192EEEEEELi192ENS_10bfloat16_tEfNS_4arch4Sm90ELb0ELb0ELb0ELb1ELb1ELb1ELb0ELb1ELb1ELb1ELb1ELb0EEENS1_21CollectiveEpilogueFwdINS6_IJSA_SC_SB_EEES9_SE_SG_Li256ELb1ELb1ELb1ELb0EEENS1_36VarlenDynamicPersistentTileSchedulerILi128ELi96ELi256ELi128ELb1ELb1ELb1ELb0ELb1ELb1EEEEEEEEEvNT_6ParamsE:
        .type           _ZN7cutlass13device_kernelIN5flash11enable_sm90INS1_16FlashAttnFwdSm90INS1_25CollectiveMainloopFwdSm90ILi2EN4cute5tupleIJNS5_1CILi1EEES8_S8_EEENS6_IJNS7_ILi128EEENS7_ILi96EEENS7_ILi192EEEEEELi192ENS_10bfloat16_tEfNS_4arch4Sm90ELb0ELb0ELb0ELb1ELb1ELb1ELb0ELb1ELb1ELb1ELb1ELb0EEENS1_21CollectiveEpilogueFwdINS6_IJSA_SC_SB_EEES9_SE_SG_Li256ELb1ELb1ELb1ELb0EEENS1_36VarlenDynamicPersistentTileSchedulerILi128ELi96ELi256ELi128ELb1ELb1ELb1ELb0ELb1ELb1EEEEEEEEEvNT_6ParamsE,@function
        .size           _ZN7cutlass13device_kernelIN5flash11enable_sm90INS1_16FlashAttnFwdSm90INS1_25CollectiveMainloopFwdSm90ILi2EN4cute5tupleIJNS5_1CILi1EEES8_S8_EEENS6_IJNS7_ILi128EEENS7_ILi96EEENS7_ILi192EEEEEELi192ENS_10bfloat16_tEfNS_4arch4Sm90ELb0ELb0ELb0ELb1ELb1ELb1ELb0ELb1ELb1ELb1ELb1ELb0EEENS1_21CollectiveEpilogueFwdINS6_IJSA_SC_SB_EEES9_SE_SG_Li256ELb1ELb1ELb1ELb0EEENS1_36VarlenDynamicPersistentTileSchedulerILi128ELi96ELi256ELi128ELb1ELb1ELb1ELb0ELb1ELb1EEEEEEEEEvNT_6ParamsE,(.L_x_56 - _ZN7cutlass13device_kernelIN5flash11enable_sm90INS1_16FlashAttnFwdSm90INS1_25CollectiveMainloopFwdSm90ILi2EN4cute5tupleIJNS5_1CILi1EEES8_S8_EEENS6_IJNS7_ILi128EEENS7_ILi96EEENS7_ILi192EEEEEELi192ENS_10bfloat16_tEfNS_4arch4Sm90ELb0ELb0ELb0ELb1ELb1ELb1ELb0ELb1ELb1ELb1ELb1ELb0EEENS1_21CollectiveEpilogueFwdINS6_IJSA_SC_SB_EEES9_SE_SG_Li256ELb1ELb1ELb1ELb0EEENS1_36VarlenDynamicPersistentTileSchedulerILi128ELi96ELi256ELi128ELb1ELb1ELb1ELb0ELb1ELb1EEEEEEEEEvNT_6ParamsE)
        .other          _ZN7cutlass13device_kernelIN5flash11enable_sm90INS1_16FlashAttnFwdSm90INS1_25CollectiveMainloopFwdSm90ILi2EN4cute5tupleIJNS5_1CILi1EEES8_S8_EEENS6_IJNS7_ILi128EEENS7_ILi96EEENS7_ILi192EEEEEELi192ENS_10bfloat16_tEfNS_4arch4Sm90ELb0ELb0ELb0ELb1ELb1ELb1ELb0ELb1ELb1ELb1ELb1ELb0EEENS1_21CollectiveEpilogueFwdINS6_IJSA_SC_SB_EEES9_SE_SG_Li256ELb1ELb1ELb1ELb0EEENS1_36VarlenDynamicPersistentTileSchedulerILi128ELi96ELi256ELi128ELb1ELb1ELb1ELb0ELb1ELb1EEEEEEEEEvNT_6ParamsE,@"STO_CUDA_ENTRY STV_DEFAULT"
_ZN7cutlass13device_kernelIN5flash11enable_sm90INS1_16FlashAttnFwdSm90INS1_25CollectiveMainloopFwdSm90ILi2EN4cute5tupleIJNS5_1CILi1EEES8_S8_EEENS6_IJNS7_ILi128EEENS7_ILi96EEENS7_ILi192EEEEEELi192ENS_10bfloat16_tEfNS_4arch4Sm90ELb0ELb0ELb0ELb1ELb1ELb1ELb0ELb1ELb1ELb1ELb1ELb0EEENS1_21CollectiveEpilogueFwdINS6_IJSA_SC_SB_EEES9_SE_SG_Li256ELb1ELb1ELb1ELb0EEENS1_36VarlenDynamicPersistentTileSchedulerILi128ELi96ELi256ELi128ELb1ELb1ELb1ELb0ELb1ELb1EEEEEEEEEvNT_6ParamsE:
[----:B------:R-:W-:Y:S01]  /*0000*/  LDC R1, c[0x0][0x37c] ;  /* 0x0000df00ff017b82 */ /* 0x000fe20000000800 */
[----:B------:R-:W-:Y:S05]  /*0010*/  EXIT ;  /* 0x000000000000794d */ /* 0x000fea0003800000 */
.L_x_11:
        /* <DEDUP_REMOVED lines=14> */
.L_x_56:


//--------------------- .text._ZN7cutlass13device_kernelIN5flash11enable_sm90INS1_16FlashAttnFwdSm90INS1_25CollectiveMainloopFwdSm90ILi2EN4cute5tupleIJNS5_1CILi1EEES8_S8_EEENS6_IJNS7_ILi128EEENS7_ILi96EEENS7_ILi192EEEEEELi192ENS_10bfloat16_tEfNS_4arch4Sm90ELb0ELb1ELb0ELb0ELb1ELb0ELb0ELb1ELb1ELb1ELb1ELb0EEENS1_21CollectiveEpilogueFwdINS6_IJSA_SC_SB_EEES9_SE_SG_Li256ELb0ELb1ELb1ELb0EEENS1_19SingleTileSchedulerILb0ELb1ELb1ELi128EEEEEEEEEvNT_6ParamsE --------------------------
	.section	.text._ZN7cutlass13device_kernelIN5flash11enable_sm90INS1_16FlashAttnFwdSm90INS1_25CollectiveMainloopFwdSm90ILi2EN4cute5tupleIJNS5_1CILi1EEES8_S8_EEENS6_IJNS7_ILi128EEENS7_ILi96EEENS7_ILi192EEEEEELi192ENS_10bfloat16_tEfNS_4arch4Sm90ELb0ELb1ELb0ELb0ELb1ELb0ELb0ELb1ELb1ELb1ELb1ELb0EEENS1_21CollectiveEpilogueFwdINS6_IJSA_SC_SB_EEES9_SE_SG_Li256ELb0ELb1ELb1ELb0EEENS1_19SingleTileSchedulerILb0ELb1ELb1ELi128EEEEEEEEEvNT_6ParamsE,"ax",@progbits
	.align	128
.text._ZN7cutlass13device_kernelIN5flash11enable_sm90INS1_16FlashAttnFwdSm90INS1_25CollectiveMainloopFwdSm90ILi2EN4cute5tupleIJNS5_1CILi1EEES8_S8_EEENS6_IJNS7_ILi128EEENS7_ILi96EEENS7_ILi192EEEEEELi192ENS_10bfloat16_tEfNS_4arch4Sm90ELb0ELb1ELb0ELb0ELb1ELb0ELb0ELb1ELb1ELb1ELb1ELb0EEENS1_21CollectiveEpilogueFwdINS6_IJSA_SC_SB_EEES9_SE_SG_Li256ELb0ELb1ELb1ELb0EEENS1_19SingleTileSchedulerILb0ELb1ELb1ELi128EEEEEEEEEvNT_6ParamsE:
        .type           _ZN7cutlass13device_kernelIN5flash11enable_sm90INS1_16FlashAttnFwdSm90INS1_25CollectiveMainloopFwdSm90ILi2EN4cute5tupleIJNS5_1CILi1EEES8_S8_EEENS6_IJNS7_ILi128EEENS7_ILi96EEENS7_ILi192EEEEEELi192ENS_10bfloat16_tEfNS_4arch4Sm90ELb0ELb1ELb0ELb0ELb1ELb0ELb0ELb1ELb1ELb1ELb1ELb0EEENS1_21CollectiveEpilogueFwdINS6_IJSA_SC_SB_EEES9_SE_SG_Li256ELb0ELb1ELb1ELb0EEENS1_19SingleTileSchedulerILb0ELb1ELb1ELi128EEEEEEEEEvNT_6ParamsE,@function
        .size           _ZN7cutlass13device_kernelIN5flash11enable_sm90INS1_16FlashAttnFwdSm90INS1_25CollectiveMainloopFwdSm90ILi2EN4cute5tupleIJNS5_1CILi1EEES8_S8_EEENS6_IJNS7_ILi128EEENS7_ILi96EEENS7_ILi192EEEEEELi192ENS_10bfloat16_tEfNS_4arch4Sm90ELb0ELb1ELb0ELb0ELb1ELb0ELb0ELb1ELb1ELb1ELb1ELb0EEENS1_21CollectiveEpilogueFwdINS6_IJSA_SC_SB_EEES9_SE_SG_Li256ELb0ELb1ELb1ELb0EEENS1_19SingleTileSchedulerILb0ELb1ELb1ELi128EEEEEEEEEvNT_6ParamsE,(.L_x_57 - _ZN7cutlass13device_kernelIN5flash11enable_sm90INS1_16FlashAttnFwdSm90INS1_25CollectiveMainloopFwdSm90ILi2EN4cute5tupleIJNS5_1CILi1EEES8_S8_EEENS6_IJNS7_ILi128EEENS7_ILi96EEENS7_ILi192EEEEEELi192ENS_10bfloat16_tEfNS_4arch4Sm90ELb0ELb1ELb0ELb0ELb1ELb0ELb0ELb1ELb1ELb1ELb1ELb0EEENS1_21CollectiveEpilogueFwdINS6_IJSA_SC_SB_EEES9_SE_SG_Li256ELb0ELb1ELb1ELb0EEENS1_19SingleTileSchedulerILb0ELb1ELb1ELi128EEEEEEEEEvNT_6ParamsE)
        .other          _ZN7cutlass13device_kernelIN5flash11enable_sm90INS1_16FlashAttnFwdSm90INS1_25CollectiveMainloopFwdSm90ILi2EN4cute5tupleIJNS5_1CILi1EEES8_S8_EEENS6_IJNS7_ILi128EEENS7_ILi96EEENS7_ILi192EEEEEELi192ENS_10bfloat16_tEfNS_4arch4Sm90ELb0ELb1ELb0ELb0ELb1ELb0ELb0ELb1ELb1ELb1ELb1ELb0EEENS1_21CollectiveEpilogueFwdINS6_IJSA_SC_SB_EEES9_SE_SG_Li256ELb0ELb1ELb1ELb0EEENS1_19SingleTileSchedulerILb0ELb1ELb1ELi128EEEEEEEEEvNT_6ParamsE,@"STO_CUDA_ENTRY STV_DEFAULT"
_ZN7cutlass13device_kernelIN5flash11enable_sm90INS1_16FlashAttnFwdSm90INS1_25CollectiveMainloopFwdSm90ILi2EN4cute5tupleIJNS5_1CILi1EEES8_S8_EEENS6_IJNS7_ILi128EEENS7_ILi96EEENS7_ILi192EEEEEELi192ENS_10bfloat16_tEfNS_4arch4Sm90ELb0ELb1ELb0ELb0ELb1ELb0ELb0ELb1ELb1ELb1ELb1ELb0EEENS1_21CollectiveEpilogueFwdINS6_IJSA_SC_SB_EEES9_SE_SG_Li256ELb0ELb1ELb1ELb0EEENS1_19SingleTileSchedulerILb0ELb1ELb1ELi128EEEEEEEEEvNT_6ParamsE:
[----:B------:R-:W-:Y:S01]  /*0000*/  LDC R1, c[0x0][0x37c] ;  /* 0x0000df00ff017b82 */ /* 0x000fe20000000800 */
[----:B------:R-:W-:Y:S05]  /*0010*/  EXIT ;  /* 0x000000000000794d */ /* 0x000fea0003800000 */
.L_x_12:
        /* <DEDUP_REMOVED lines=14> */
.L_x_57:


//--------------------- .text._ZN7cutlass13device_kernelIN5flash11enable_sm90INS1_16FlashAttnFwdSm90INS1_25CollectiveMainloopFwdSm90ILi2EN4cute5tupleIJNS5_1CILi1EEES8_S8_EEENS6_IJNS7_ILi128EEENS7_ILi96EEENS7_ILi192EEEEEELi192ENS_10bfloat16_tEfNS_4arch4Sm90ELb0ELb1ELb0ELb1ELb1ELb0ELb0ELb1ELb1ELb1ELb1ELb0EEENS1_21CollectiveEpilogueFwdINS6_IJSA_SC_SB_EEES9_SE_SG_Li256ELb1ELb1ELb1ELb0EEENS1_36VarlenDynamicPersistentTileSchedulerILi128ELi96ELi256ELi128ELb1ELb1ELb1ELb1ELb0ELb1EEEEEEEEEvNT_6ParamsE --------------------------
	.section	.text._ZN7cutlass13device_kernelIN5flash11enable_sm90INS1_16FlashAttnFwdSm90INS1_25CollectiveMainloopFwdSm90ILi2EN4cute5tupleIJNS5_1CILi1EEES8_S8_EEENS6_IJNS7_ILi128EEENS7_ILi96EEENS7_ILi192EEEEEELi192ENS_10bfloat16_tEfNS_4arch4Sm90ELb0ELb1ELb0ELb1ELb1ELb0ELb0ELb1ELb1ELb1ELb1ELb0EEENS1_21CollectiveEpilogueFwdINS6_IJSA_SC_SB_EEES9_SE_SG_Li256ELb1ELb1ELb1ELb0EEENS1_36VarlenDynamicPersistentTileSchedulerILi128ELi96ELi256ELi128ELb1ELb1ELb1ELb1ELb0ELb1EEEEEEEEEvNT_6ParamsE,"ax",@progbits
	.align	128
.text._ZN7cutlass13device_kernelIN5flash11enable_sm90INS1_16FlashAttnFwdSm90INS1_25CollectiveMainloopFwdSm90ILi2EN4cute5tupleIJNS5_1CILi1EEES8_S8_EEENS6_IJNS7_ILi128EEENS7_ILi96EEENS7_ILi192EEEEEELi192ENS_10bfloat16_tEfNS_4arch4Sm90ELb0ELb1ELb0ELb1ELb1ELb0ELb0ELb1ELb1ELb1ELb1ELb0EEENS1_21CollectiveEpilogueFwdINS6_IJSA_SC_SB_EEES9_SE_SG_Li256ELb1ELb1ELb1ELb0EEENS1_36VarlenDynamicPersistentTileSchedulerILi128ELi96ELi256ELi128ELb1ELb1ELb1ELb1ELb0ELb1EEEEEEEEEvNT_6ParamsE:
        .type           _ZN7cutlass13device_kernelIN5flash11enable_sm90INS1_16FlashAttnFwdSm90INS1_25CollectiveMainloopFwdSm90ILi2EN4cute5tupleIJNS5_1CILi1EEES8_S8_EEENS6_IJNS7_ILi128EEENS7_ILi96EEENS7_ILi192EEEEEELi192ENS_10bfloat16_tEfNS_4arch4Sm90ELb0ELb1ELb0ELb1ELb1ELb0ELb0ELb1ELb1ELb1ELb1ELb0EEENS1_21CollectiveEpilogueFwdINS6_IJSA_SC_SB_EEES9_SE_SG_Li256ELb1ELb1ELb1ELb0EEENS1_36VarlenDynamicPersistentTileSchedulerILi128ELi96ELi256ELi128ELb1ELb1ELb1ELb1ELb0ELb1EEEEEEEEEvNT_6ParamsE,@function
        .size           _ZN7cutlass13device_kernelIN5flash11enable_sm90INS1_16FlashAttnFwdSm90INS1_25CollectiveMainloopFwdSm90ILi2EN4cute5tupleIJNS5_1CILi1EEES8_S8_EEENS6_IJNS7_ILi128EEENS7_ILi96EEENS7_ILi192EEEEEELi192ENS_10bfloat16_tEfNS_4arch4Sm90ELb0ELb1ELb0ELb1ELb1ELb0ELb0ELb1ELb1ELb1ELb1ELb0EEENS1_21CollectiveEpilogueFwdINS6_IJSA_SC_SB_EEES9_SE_SG_Li256ELb1ELb1ELb1ELb0EEENS1_36VarlenDynamicPersistentTileSchedulerILi128ELi96ELi256ELi128ELb1ELb1ELb1ELb1ELb0ELb1EEEEEEEEEvNT_6ParamsE,(.L_x_58 - _ZN7cutlass13device_kernelIN5flash11enable_sm90INS1_16FlashAttnFwdSm90INS1_25CollectiveMainloopFwdSm90ILi2EN4cute5tupleIJNS5_1CILi1EEES8_S8_EEENS6_IJNS7_ILi128EEENS7_ILi96EEENS7_ILi192EEEEEELi192ENS_10bfloat16_tEfNS_4arch4Sm90ELb0ELb1ELb0ELb1ELb1ELb0ELb0ELb1ELb1ELb1ELb1ELb0EEENS1_21CollectiveEpilogueFwdINS6_IJSA_SC_SB_EEES9_SE_SG_Li256ELb1ELb1ELb1ELb0EEENS1_36VarlenDynamicPersistentTileSchedulerILi128ELi96ELi256ELi128ELb1ELb1ELb1ELb1ELb0ELb1EEEEEEEEEvNT_6ParamsE)
        .other          _ZN7cutlass13device_kernelIN5flash11enable_sm90INS1_16FlashAttnFwdSm90INS1_25CollectiveMainloopFwdSm90ILi2EN4cute5tupleIJNS5_1CILi1EEES8_S8_EEENS6_IJNS7_ILi128EEENS7_ILi96EEENS7_ILi192EEEEEELi192ENS_10bfloat16_tEfNS_4arch4Sm90ELb0ELb1ELb0ELb1ELb1ELb0ELb0ELb1ELb1ELb1ELb1ELb0EEENS1_21CollectiveEpilogueFwdINS6_IJSA_SC_SB_EEES9_SE_SG_Li256ELb1ELb1ELb1ELb0EEENS1_36VarlenDynamicPersistentTileSchedulerILi128ELi96ELi256ELi128ELb1ELb1ELb1ELb1ELb0ELb1EEEEEEEEEvNT_6ParamsE,@"STO_CUDA_ENTRY STV_DEFAULT"
_ZN7cutlass13device_kernelIN5flash11enable_sm90INS1_16FlashAttnFwdSm90INS1_25CollectiveMainloopFwdSm90ILi2EN4cute5tupleIJNS5_1CILi1EEES8_S8_EEENS6_IJNS7_ILi128EEENS7_ILi96EEENS7_ILi192EEEEEELi192ENS_10bfloat16_tEfNS_4arch4Sm90ELb0ELb1ELb0ELb1ELb1ELb0ELb0ELb1ELb1ELb1ELb1ELb0EEENS1_21CollectiveEpilogueFwdINS6_IJSA_SC_SB_EEES9_SE_SG_Li256ELb1ELb1ELb1ELb0EEENS1_36VarlenDynamicPersistentTileSchedulerILi128ELi96ELi256ELi128ELb1ELb1ELb1ELb1ELb0ELb1EEEEEEEEEvNT_6ParamsE:
[----:B------:R-:W-:Y:S01]  /*0000*/  LDC R1, c[0x0][0x37c] ;  /* 0x0000df00ff017b82 */ /* 0x000fe20000000800 */
[----:B------:R-:W-:Y:S05]  /*0010*/  EXIT ;  /* 0x000000000000794d */ /* 0x000fea0003800000 */
.L_x_13:
        /* <DEDUP_REMOVED lines=14> */
.L_x_58:


//--------------------- .text._ZN7cutlass13device_kernelIN5flash11enable_sm90INS1_16FlashAttnFwdSm90INS1_25CollectiveMainloopFwdSm90ILi2EN4cute5tupleIJNS5_1CILi1EEES8_S8_EEENS6_IJNS7_ILi128EEENS7_ILi96EEENS7_ILi192EEEEEELi192ENS_10bfloat16_tEfNS_4arch4Sm90ELb0ELb1ELb0ELb1ELb1ELb1ELb0ELb1ELb1ELb1ELb1ELb0EEENS1_21CollectiveEpilogueFwdINS6_IJSA_SC_SB_EEES9_SE_SG_Li256ELb1ELb1ELb1ELb0EEENS1_36VarlenDynamicPersistentTileSchedulerILi128ELi96ELi256ELi128ELb1ELb1ELb1ELb1ELb0ELb1EEEEEEEEEvNT_6ParamsE --------------------------
	.section	.text._ZN7cutlass13device_kernelIN5flash11enable_sm90INS1_16FlashAttnFwdSm90INS1_25CollectiveMainloopFwdSm90ILi2EN4cute5tupleIJNS5_1CILi1EEES8_S8_EEENS6_IJNS7_ILi128EEENS7_ILi96EEENS7_ILi192EEEEEELi192ENS_10bfloat16_tEfNS_4arch4Sm90ELb0ELb1ELb0ELb1ELb1ELb1ELb0ELb1ELb1ELb1ELb1ELb0EEENS1_21CollectiveEpilogueFwdINS6_IJSA_SC_SB_EEES9_SE_SG_Li256ELb1ELb1ELb1ELb0EEENS1_36VarlenDynamicPersistentTileSchedulerILi128ELi96ELi256ELi128ELb1ELb1ELb1ELb1ELb0ELb1EEEEEEEEEvNT_6ParamsE,"ax",@progbits
	.align	128
.text._ZN7cutlass13device_kernelIN5flash11enable_sm90INS1_16FlashAttnFwdSm90INS1_25CollectiveMainloopFwdSm90ILi2EN4cute5tupleIJNS5_1CILi1EEES8_S8_EEENS6_IJNS7_ILi128EEENS7_ILi96EEENS7_ILi192EEEEEELi192ENS_10bfloat16_tEfNS_4arch4Sm90ELb0ELb1ELb0ELb1ELb1ELb1ELb0ELb1ELb1ELb1ELb1ELb0EEENS1_21CollectiveEpilogueFwdINS6_IJSA_SC_SB_EEES9_SE_SG_Li256ELb1ELb1ELb1ELb0EEENS1_36VarlenDynamicPersistentTileSchedulerILi128ELi96ELi256ELi128ELb1ELb1ELb1ELb1ELb0ELb1EEEEEEEEEvNT_6ParamsE:
        .type           _ZN7cutlass13device_kernelIN5flash11enable_sm90INS1_16FlashAttnFwdSm90INS1_25CollectiveMainloopFwdSm90ILi2EN4cute5tupleIJNS5_1CILi1EEES8_S8_EEENS6_IJNS7_ILi128EEENS7_ILi96EEENS7_ILi192EEEEEELi192ENS_10bfloat16_tEfNS_4arch4Sm90ELb0ELb1ELb0ELb1ELb1ELb1ELb0ELb1ELb1ELb1ELb1ELb0EEENS1_21CollectiveEpilogueFwdINS6_IJSA_SC_SB_EEES9_SE_SG_Li256ELb1ELb1ELb1ELb0EEENS1_36VarlenDynamicPersistentTileSchedulerILi128ELi96ELi256ELi128ELb1ELb1ELb1ELb1ELb0ELb1EEEEEEEEEvNT_6ParamsE,@function
        .size           _ZN7cutlass13device_kernelIN5flash11enable_sm90INS1_16FlashAttnFwdSm90INS1_25CollectiveMainloopFwdSm90ILi2EN4cute5tupleIJNS5_1CILi1EEES8_S8_EEENS6_IJNS7_ILi128EEENS7_ILi96EEENS7_ILi192EEEEEELi192ENS_10bfloat16_tEfNS_4arch4Sm90ELb0ELb1ELb0ELb1ELb1ELb1ELb0ELb1ELb1ELb1ELb1ELb0EEENS1_21CollectiveEpilogueFwdINS6_IJSA_SC_SB_EEES9_SE_SG_Li256ELb1ELb1ELb1ELb0EEENS1_36VarlenDynamicPersistentTileSchedulerILi128ELi96ELi256ELi128ELb1ELb1ELb1ELb1ELb0ELb1EEEEEEEEEvNT_6ParamsE,(.L_x_59 - _ZN7cutlass13device_kernelIN5flash11enable_sm90INS1_16FlashAttnFwdSm90INS1_25CollectiveMainloopFwdSm90ILi2EN4cute5tupleIJNS5_1CILi1EEES8_S8_EEENS6_IJNS7_ILi128EEENS7_ILi96EEENS7_ILi192EEEEEELi192ENS_10bfloat16_tEfNS_4arch4Sm90ELb0ELb1ELb0ELb1ELb1ELb1ELb0ELb1ELb1ELb1ELb1ELb0EEENS1_21CollectiveEpilogueFwdINS6_IJSA_SC_SB_EEES9_SE_SG_Li256ELb1ELb1ELb1ELb0EEENS1_36VarlenDynamicPersistentTileSchedulerILi128ELi96ELi256ELi128ELb1ELb1ELb1ELb1ELb0ELb1EEEEEEEEEvNT_6ParamsE)
        .other          _ZN7cutlass13device_kernelIN5flash11enable_sm90INS1_16FlashAttnFwdSm90INS1_25CollectiveMainloopFwdSm90ILi2EN4cute5tupleIJNS5_1CILi1EEES8_S8_EEENS6_IJNS7_ILi128EEENS7_ILi96EEENS7_ILi192EEEEEELi192ENS_10bfloat16_tEfNS_4arch4Sm90ELb0ELb1ELb0ELb1ELb1ELb1ELb0ELb1ELb1ELb1ELb1ELb0EEENS1_21CollectiveEpilogueFwdINS6_IJSA_SC_SB_EEES9_SE_SG_Li256ELb1ELb1ELb1ELb0EEENS1_36VarlenDynamicPersistentTileSchedulerILi128ELi96ELi256ELi128ELb1ELb1ELb1ELb1ELb0ELb1EEEEEEEEEvNT_6ParamsE,@"STO_CUDA_ENTRY STV_DEFAULT"
_ZN7cutlass13device_kernelIN5flash11enable_sm90INS1_16FlashAttnFwdSm90INS1_25CollectiveMainloopFwdSm90ILi2EN4cute5tupleIJNS5_1CILi1EEES8_S8_EEENS6_IJNS7_ILi128EEENS7_ILi96EEENS7_ILi192EEEEEELi192ENS_10bfloat16_tEfNS_4arch4Sm90ELb0ELb1ELb0ELb1ELb1ELb1ELb0ELb1ELb1ELb1ELb1ELb0EEENS1_21CollectiveEpilogueFwdINS6_IJSA_SC_SB_EEES9_SE_SG_Li256ELb1ELb1ELb1ELb0EEENS1_36VarlenDynamicPersistentTileSchedulerILi128ELi96ELi256ELi128ELb1ELb1ELb1ELb1ELb0ELb1EEEEEEEEEvNT_6ParamsE:
[----:B------:R-:W-:Y:S01]  /*0000*/  LDC R1, c[0x0][0x37c] ;  /* 0x0000df00ff017b82 */ /* 0x000fe20000000800 */
[----:B------:R-:W-:Y:S05]  /*0010*/  EXIT ;  /* 0x000000000000794d */ /* 0x000fea0003800000 */
.L_x_14:
        /* <DEDUP_REMOVED lines=14> */
.L_x_59:


//--------------------- .text._ZN7cutlass13device_kernelIN5flash11enable_sm90INS1_16FlashAttnFwdSm90INS1_25CollectiveMainloopFwdSm90ILi2EN4cute5tupleIJNS5_1CILi1EEES8_S8_EEENS6_IJNS7_ILi128EEENS7_ILi96EEENS7_ILi192EEEEEELi192ENS_10bfloat16_tEfNS_4arch4Sm90ELb1ELb0ELb0ELb0ELb1ELb0ELb0ELb1ELb1ELb1ELb1ELb0EEENS1_21CollectiveEpilogueFwdINS6_IJSA_SC_SB_EEES9_SE_SG_Li256ELb0ELb1ELb1ELb0EEENS1_19SingleTileSchedulerILb0ELb1ELb1ELi128EEEEEEEEEvNT_6ParamsE --------------------------
	.section	.text._ZN7cutlass13device_kernelIN5flash11enable_sm90INS1_16FlashAttnFwdSm90INS1_25CollectiveMainloopFwdSm90ILi2EN4cute5tupleIJNS5_1CILi1EEES8_S8_EEENS6_IJNS7_ILi128EEENS7_ILi96EEENS7_ILi192EEEEEELi192ENS_10bfloat16_tEfNS_4arch4Sm90ELb1ELb0ELb0ELb0ELb1ELb0ELb0ELb1ELb1ELb1ELb1ELb0EEENS1_21CollectiveEpilogueFwdINS6_IJSA_SC_SB_EEES9_SE_SG_Li256ELb0ELb1ELb1ELb0EEENS1_19SingleTileSchedulerILb0ELb1ELb1ELi128EEEEEEEEEvNT_6ParamsE,"ax",@progbits
	.align	128
.text._ZN7cutlass13device_kernelIN5flash11enable_sm90INS1_16FlashAttnFwdSm90INS1_25CollectiveMainloopFwdSm90ILi2EN4cute5tupleIJNS5_1CILi1EEES8_S8_EEENS6_IJNS7_ILi128EEENS7_ILi96EEENS7_ILi192EEEEEELi192ENS_10bfloat16_tEfNS_4arch4Sm90ELb1ELb0ELb0ELb0ELb1ELb0ELb0ELb1ELb1ELb1ELb1ELb0EEENS1_21CollectiveEpilogueFwdINS6_IJSA_SC_SB_EEES9_SE_SG_Li256ELb0ELb1ELb1ELb0EEENS1_19SingleTileSchedulerILb0ELb1ELb1ELi128EEEEEEEEEvNT_6ParamsE:
        .type           _ZN7cutlass13device_kernelIN5flash11enable_sm90INS1_16FlashAttnFwdSm90INS1_25CollectiveMainloopFwdSm90ILi2EN4cute5tupleIJNS5_1CILi1EEES8_S8_EEENS6_IJNS7_ILi128EEENS7_ILi96EEENS7_ILi192EEEEEELi192ENS_10bfloat16_tEfNS_4arch4Sm90ELb1ELb0ELb0ELb0ELb1ELb0ELb0ELb1ELb1ELb1ELb1ELb0EEENS1_21CollectiveEpilogueFwdINS6_IJSA_SC_SB_EEES9_SE_SG_Li256ELb0ELb1ELb1ELb0EEENS1_19SingleTileSchedulerILb0ELb1ELb1ELi128EEEEEEEEEvNT_6ParamsE,@function
        .size           _ZN7cutlass13device_kernelIN5flash11enable_sm90INS1_16FlashAttnFwdSm90INS1_25CollectiveMainloopFwdSm90ILi2EN4cute5tupleIJNS5_1CILi1EEES8_S8_EEENS6_IJNS7_ILi128EEENS7_ILi96EEENS7_ILi192EEEEEELi192ENS_10bfloat16_tEfNS_4arch4Sm90ELb1ELb0ELb0ELb0ELb1ELb0ELb0ELb1ELb1ELb1ELb1ELb0EEENS1_21CollectiveEpilogueFwdINS6_IJSA_SC_SB_EEES9_SE_SG_Li256ELb0ELb1ELb1ELb0EEENS1_19SingleTileSchedulerILb0ELb1ELb1ELi128EEEEEEEEEvNT_6ParamsE,(.L_x_60 - _ZN7cutlass13device_kernelIN5flash11enable_sm90INS1_16FlashAttnFwdSm90INS1_25CollectiveMainloopFwdSm90ILi2EN4cute5tupleIJNS5_1CILi1EEES8_S8_EEENS6_IJNS7_ILi128EEENS7_ILi96EEENS7_ILi192EEEEEELi192ENS_10bfloat16_tEfNS_4arch4Sm90ELb1ELb0ELb0ELb0ELb1ELb0ELb0ELb1ELb1ELb1ELb1ELb0EEENS1_21CollectiveEpilogueFwdINS6_IJSA_SC_SB_EEES9_SE_SG_Li256ELb0ELb1ELb1ELb0EEENS1_19SingleTileSchedulerILb0ELb1ELb1ELi128EEEEEEEEEvNT_6ParamsE)
        .other          _ZN7cutlass13device_kernelIN5flash11enable_sm90INS1_16FlashAttnFwdSm90INS1_25CollectiveMainloopFwdSm90ILi2EN4cute5tupleIJNS5_1CILi1EEES8_S8_EEENS6_IJNS7_ILi128EEENS7_ILi96EEENS7_ILi192EEEEEELi192ENS_10bfloat16_tEfNS_4arch4Sm90ELb1ELb0ELb0ELb0ELb1ELb0ELb0ELb1ELb1ELb1ELb1ELb0EEENS1_21CollectiveEpilogueFwdINS6_IJSA_SC_SB_EEES9_SE_SG_Li256ELb0ELb1ELb1ELb0EEENS1_19SingleTileSchedulerILb0ELb1ELb1ELi128EEEEEEEEEvNT_6ParamsE,@"STO_CUDA_ENTRY STV_DEFAULT"
_ZN7cutlass13device_kernelIN5flash11enable_sm90INS1_16FlashAttnFwdSm90INS1_25CollectiveMainloopFwdSm90ILi2EN4cute5tupleIJNS5_1CILi1EEES8_S8_EEENS6_IJNS7_ILi128EEENS7_ILi96EEENS7_ILi192EEEEEELi192ENS_10bfloat16_tEfNS_4arch4Sm90ELb1ELb0ELb0ELb0ELb1ELb0ELb0ELb1ELb1ELb1ELb1ELb0EEENS1_21CollectiveEpilogueFwdINS6_IJSA_SC_SB_EEES9_SE_SG_Li256ELb0ELb1ELb1ELb0EEENS1_19SingleTileSchedulerILb0ELb1ELb1ELi128EEEEEEEEEvNT_6ParamsE:
[----:B------:R-:W-:Y:S01]  /*0000*/  LDC R1, c[0x0][0x37c] ;  /* 0x0000df00ff017b82 */ /* 0x000fe20000000800 */
[----:B------:R-:W-:Y:S05]  /*0010*/  EXIT ;  /* 0x000000000000794d */ /* 0x000fea0003800000 */
.L_x_15:
        /* <DEDUP_REMOVED lines=14> */
.L_x_60:


//--------------------- .text._ZN7cutlass13device_kernelIN5flash11enable_sm90INS1_16FlashAttnFwdSm90INS1_25CollectiveMainloopFwdSm90ILi2EN4cute5tupleIJNS5_1CILi1EEES8_S8_EEENS6_IJNS7_ILi128EEENS7_ILi96EEENS7_ILi192EEEEEELi192ENS_10bfloat16_tEfNS_4arch4Sm90ELb1ELb0ELb0ELb1ELb1ELb0ELb0ELb1ELb1ELb1ELb1ELb0EEENS1_21CollectiveEpilogueFwdINS6_IJSA_SC_SB_EEES9_SE_SG_Li256ELb1ELb1ELb1ELb0EEENS1_36VarlenDynamicPersistentTileSchedulerILi128ELi96ELi256ELi128ELb1ELb1ELb1ELb1ELb1ELb1EEEEEEEEEvNT_6ParamsE --------------------------
	.section	.text._ZN7cutlass13device_kernelIN5flash11enable_sm90INS1_16FlashAttnFwdSm90INS1_25CollectiveMainloopFwdSm90ILi2EN4cute5tupleIJNS5_1CILi1EEES8_S8_EEENS6_IJNS7_ILi128EEENS7_ILi96EEENS7_ILi192EEEEEELi192ENS_10bfloat16_tEfNS_4arch4Sm90ELb1ELb0ELb0ELb1ELb1ELb0ELb0ELb1ELb1ELb1ELb1ELb0EEENS1_21CollectiveEpilogueFwdINS6_IJSA_SC_SB_EEES9_SE_SG_Li256ELb1ELb1ELb1ELb0EEENS1_36VarlenDynamicPersistentTileSchedulerILi128ELi96ELi256ELi128ELb1ELb1ELb1ELb1ELb1ELb1EEEEEEEEEvNT_6ParamsE,"ax",@progbits
	.align	128
.text._ZN7cutlass13device_kernelIN5flash11enable_sm90INS1_16FlashAttnFwdSm90INS1_25CollectiveMainloopFwdSm90ILi2EN4cute5tupleIJNS5_1CILi1EEES8_S8_EEENS6_IJNS7_ILi128EEENS7_ILi96EEENS7_ILi192EEEEEELi192ENS_10bfloat16_tEfNS_4arch4Sm90ELb1ELb0ELb0ELb1ELb1ELb0ELb0ELb1ELb1ELb1ELb1ELb0EEENS1_21CollectiveEpilogueFwdINS6_IJSA_SC_SB_EEES9_SE_SG_Li256ELb1ELb1ELb1ELb0EEENS1_36VarlenDynamicPersistentTileSchedulerILi128ELi96ELi256ELi128ELb1ELb1ELb1ELb1ELb1ELb1EEEEEEEEEvNT_6ParamsE:
        .type           _ZN7cutlass13device_kernelIN5flash11enable_sm90INS1_16FlashAttnFwdSm90INS1_25CollectiveMainloopFwdSm90ILi2EN4cute5tupleIJNS5_1CILi1EEES8_S8_EEENS6_IJNS7_ILi128EEENS7_ILi96EEENS7_ILi192EEEEEELi192ENS_10bfloat16_tEfNS_4arch4Sm90ELb1ELb0ELb0ELb1ELb1ELb0ELb0ELb1ELb1ELb1ELb1ELb0EEENS1_21CollectiveEpilogueFwdINS6_IJSA_SC_SB_EEES9_SE_SG_Li256ELb1ELb1ELb1ELb0EEENS1_36VarlenDynamicPersistentTileSchedulerILi128ELi96ELi256ELi128ELb1ELb1ELb1ELb1ELb1ELb1EEEEEEEEEvNT_6ParamsE,@function
        .size           _ZN7cutlass13device_kernelIN5flash11enable_sm90INS1_16FlashAttnFwdSm90INS1_25CollectiveMainloopFwdSm90ILi2EN4cute5tupleIJNS5_1CILi1EEES8_S8_EEENS6_IJNS7_ILi128EEENS7_ILi96EEENS7_ILi192EEEEEELi192ENS_10bfloat16_tEfNS_4arch4Sm90ELb1ELb0ELb0ELb1ELb1ELb0ELb0ELb1ELb1ELb1ELb1ELb0EEENS1_21CollectiveEpilogueFwdINS6_IJSA_SC_SB_EEES9_SE_SG_Li256ELb1ELb1ELb1ELb0EEENS1_36VarlenDynamicPersistentTileSchedulerILi128ELi96ELi256ELi128ELb1ELb1ELb1ELb1ELb1ELb1EEEEEEEEEvNT_6ParamsE,(.L_x_61 - _ZN7cutlass13device_kernelIN5flash11enable_sm90INS1_16FlashAttnFwdSm90INS1_25CollectiveMainloopFwdSm90ILi2EN4cute5tupleIJNS5_1CILi1EEES8_S8_EEENS6_IJNS7_ILi128EEENS7_ILi96EEENS7_ILi192EEEEEELi192ENS_10bfloat16_tEfNS_4arch4Sm90ELb1ELb0ELb0ELb1ELb1ELb0ELb0ELb1ELb1ELb1ELb1ELb0EEENS1_21CollectiveEpilogueFwdINS6_IJSA_SC_SB_EEES9_SE_SG_Li256ELb1ELb1ELb1ELb0EEENS1_36VarlenDynamicPersistentTileSchedulerILi128ELi96ELi256ELi128ELb1ELb1ELb1ELb1ELb1ELb1EEEEEEEEEvNT_6ParamsE)
        .other          _ZN7cutlass13device_kernelIN5flash11enable_sm90INS1_16FlashAttnFwdSm90INS1_25CollectiveMainloopFwdSm90ILi2EN4cute5tupleIJNS5_1CILi1EEES8_S8_EEENS6_IJNS7_ILi128EEENS7_ILi96EEENS7_ILi192EEEEEELi192ENS_10bfloat16_tEfNS_4arch4Sm90ELb1ELb0ELb0ELb1ELb1ELb0ELb0ELb1ELb1ELb1ELb1ELb0EEENS1_21CollectiveEpilogueFwdINS6_IJSA_SC_SB_EEES9_SE_SG_Li256ELb1ELb1ELb1ELb0EEENS1_36VarlenDynamicPersistentTileSchedulerILi128ELi96ELi256ELi128ELb1ELb1ELb1ELb1ELb1ELb1EEEEEEEEEvNT_6ParamsE,@"STO_CUDA_ENTRY STV_DEFAULT"
_ZN7cutlass13device_kernelIN5flash11enable_sm90INS1_16FlashAttnFwdSm90INS1_25CollectiveMainloopFwdSm90ILi2EN4cute5tupleIJNS5_1CILi1EEES8_S8_EEENS6_IJNS7_ILi128EEENS7_ILi96EEENS7_ILi192EEEEEELi192ENS_10bfloat16_tEfNS_4arch4Sm90ELb1ELb0ELb0ELb1ELb1ELb0ELb0ELb1ELb1ELb1ELb1ELb0EEENS1_21CollectiveEpilogueFwdINS6_IJSA_SC_SB_EEES9_SE_SG_Li256ELb1ELb1ELb1ELb0EEENS1_36VarlenDynamicPersistentTileSchedulerILi128ELi96ELi256ELi128ELb1ELb1ELb1ELb1ELb1ELb1EEEEEEEEEvNT_6ParamsE:
[----:B------:R-:W-:Y:S01]  /*0000*/  LDC R1, c[0x0][0x37c] ;  /* 0x0000df00ff017b82 */ /* 0x000fe20000000800 */
[----:B------:R-:W-:Y:S05]  /*0010*/  EXIT ;  /* 0x000000000000794d */ /* 0x000fea0003800000 */
.L_x_16:
        /* <DEDUP_REMOVED lines=14> */
.L_x_61:


//--------------------- .text._ZN7cutlass13device_kernelIN5flash11enable_sm90INS1_16FlashAttnFwdSm90INS1_25CollectiveMainloopFwdSm90ILi2EN4cute5tupleIJNS5_1CILi1EEES8_S8_EEENS6_IJNS7_ILi128EEENS7_ILi96EEENS7_ILi192EEEEEELi192ENS_10bfloat16_tEfNS_4arch4Sm90ELb1ELb0ELb0ELb1ELb1ELb1ELb0ELb1ELb1ELb1ELb1ELb0EEENS1_21CollectiveEpilogueFwdINS6_IJSA_SC_SB_EEES9_SE_SG_Li256ELb1ELb1ELb1ELb0EEENS1_36VarlenDynamicPersistentTileSchedulerILi128ELi96ELi256ELi128ELb1ELb1ELb1ELb1ELb1ELb1EEEEEEEEEvNT_6ParamsE --------------------------
	.section	.text._ZN7cutlass13device_kernelIN5flash11enable_sm90INS1_16FlashAttnFwdSm90INS1_25CollectiveMainloopFwdSm90ILi2EN4cute5tupleIJNS5_1CILi1EEES8_S8_EEENS6_IJNS7_ILi128EEENS7_ILi96EEENS7_ILi192EEEEEELi192ENS_10bfloat16_tEfNS_4arch4Sm90ELb1ELb0ELb0ELb1ELb1ELb1ELb0ELb1ELb1ELb1ELb1ELb0EEENS1_21CollectiveEpilogueFwdINS6_IJSA_SC_SB_EEES9_SE_SG_Li256ELb1ELb1ELb1ELb0EEENS1_36VarlenDynamicPersistentTileSchedulerILi128ELi96ELi256ELi128ELb1ELb1ELb1ELb1ELb1ELb1EEEEEEEEEvNT_6ParamsE,"ax",@progbits
	.align	128
.text._ZN7cutlass13device_kernelIN5flash11enable_sm90INS1_16FlashAttnFwdSm90INS1_25CollectiveMainloopFwdSm90ILi2EN4cute5tupleIJNS5_1CILi1EEES8_S8_EEENS6_IJNS7_ILi128EEENS7_ILi96EEENS7_ILi192EEEEEELi192ENS_10bfloat16_tEfNS_4arch4Sm90ELb1ELb0ELb0ELb1ELb1ELb1ELb0ELb1ELb1ELb1ELb1ELb0EEENS1_21CollectiveEpilogueFwdINS6_IJSA_SC_SB_EEES9_SE_SG_Li256ELb1ELb1ELb1ELb0EEENS1_36VarlenDynamicPersistentTileSchedulerILi128ELi96ELi256ELi128ELb1ELb1ELb1ELb1ELb1ELb1EEEEEEEEEvNT_6ParamsE:
        .type           _ZN7cutlass13device_kernelIN5flash11enable_sm90INS1_16FlashAttnFwdSm90INS1_25CollectiveMainloopFwdSm90ILi2EN4cute5tupleIJNS5_1CILi1EEES8_S8_EEENS6_IJNS7_ILi128EEENS7_ILi96EEENS7_ILi192EEEEEELi192ENS_10bfloat16_tEfNS_4arch4Sm90ELb1ELb0ELb0ELb1ELb1ELb1ELb0ELb1ELb1ELb1ELb1ELb0EEENS1_21CollectiveEpilogueFwdINS6_IJSA_SC_SB_EEES9_SE_SG_Li256ELb1ELb1ELb1ELb0EEENS1_36VarlenDynamicPersistentTileSchedulerILi128ELi96ELi256ELi128ELb1ELb1ELb1ELb1ELb1ELb1EEEEEEEEEvNT_6ParamsE,@function
        .size           _ZN7cutlass13device_kernelIN5flash11enable_sm90INS1_16FlashAttnFwdSm90INS1_25CollectiveMainloopFwdSm90ILi2EN4cute5tupleIJNS5_1CILi1EEES8_S8_EEENS6_IJNS7_ILi128EEENS7_ILi96EEENS7_ILi192EEEEEELi192ENS_10bfloat16_tEfNS_4arch4Sm90ELb1ELb0ELb0ELb1ELb1ELb1ELb0ELb1ELb1ELb1ELb1ELb0EEENS1_21CollectiveEpilogueFwdINS6_IJSA_SC_SB_EEES9_SE_SG_Li256ELb1ELb1ELb1ELb0EEENS1_36VarlenDynamicPersistentTileSchedulerILi128ELi96ELi256ELi128ELb1ELb1ELb1ELb1ELb1ELb1EEEEEEEEEvNT_6ParamsE,(.L_x_62 - _ZN7cutlass13device_kernelIN5flash11enable_sm90INS1_16FlashAttnFwdSm90INS1_25CollectiveMainloopFwdSm90ILi2EN4cute5tupleIJNS5_1CILi1EEES8_S8_EEENS6_IJNS7_ILi128EEENS7_ILi96EEENS7_ILi192EEEEEELi192ENS_10bfloat16_tEfNS_4arch4Sm90ELb1ELb0ELb0ELb1ELb1ELb1ELb0ELb1ELb1ELb1ELb1ELb0EEENS1_21CollectiveEpilogueFwdINS6_IJSA_SC_SB_EEES9_SE_SG_Li256ELb1ELb1ELb1ELb0EEENS1_36VarlenDynamicPersistentTileSchedulerILi128ELi96ELi256ELi128ELb1ELb1ELb1ELb1ELb1ELb1EEEEEEEEEvNT_6ParamsE)
        .other          _ZN7cutlass13device_kernelIN5flash11enable_sm90INS1_16FlashAttnFwdSm90INS1_25CollectiveMainloopFwdSm90ILi2EN4cute5tupleIJNS5_1CILi1EEES8_S8_EEENS6_IJNS7_ILi128EEENS7_ILi96EEENS7_ILi192EEEEEELi192ENS_10bfloat16_tEfNS_4arch4Sm90ELb1ELb0ELb0ELb1ELb1ELb1ELb0ELb1ELb1ELb1ELb1ELb0EEENS1_21CollectiveEpilogueFwdINS6_IJSA_SC_SB_EEES9_SE_SG_Li256ELb1ELb1ELb1ELb0EEENS1_36VarlenDynamicPersistentTileSchedulerILi128ELi96ELi256ELi128ELb1ELb1ELb1ELb1ELb1ELb1EEEEEEEEEvNT_6ParamsE,@"STO_CUDA_ENTRY STV_DEFAULT"
_ZN7cutlass13device_kernelIN5flash11enable_sm90INS1_16FlashAttnFwdSm90INS1_25CollectiveMainloopFwdSm90ILi2EN4cute5tupleIJNS5_1CILi1EEES8_S8_EEENS6_IJNS7_ILi128EEENS7_ILi96EEENS7_ILi192EEEEEELi192ENS_10bfloat16_tEfNS_4arch4Sm90ELb1ELb0ELb0ELb1ELb1ELb1ELb0ELb1ELb1ELb1ELb1ELb0EEENS1_21CollectiveEpilogueFwdINS6_IJSA_SC_SB_EEES9_SE_SG_Li256ELb1ELb1ELb1ELb0EEENS1_36VarlenDynamicPersistentTileSchedulerILi128ELi96ELi256ELi128ELb1ELb1ELb1ELb1ELb1ELb1EEEEEEEEEvNT_6ParamsE:
[----:B------:R-:W-:Y:S01]  /*0000*/  LDC R1, c[0x0][0x37c] ;  /* 0x0000df00ff017b82 */ /* 0x000fe20000000800 */
[----:B------:R-:W-:Y:S05]  /*0010*/  EXIT ;  /* 0x000000000000794d */ /* 0x000fea0003800000 */
.L_x_17:
        /* <DEDUP_REMOVED lines=14> */
.L_x_62:


//--------------------- .text._ZN7cutlass13device_kernelIN5flash11enable_sm90INS1_16FlashAttnFwdSm90INS1_25CollectiveMainloopFwdSm90ILi2EN4cute5tupleIJNS5_1CILi1EEES8_S8_EEENS6_IJNS7_ILi128EEESA_SA_EEELi128ENS_10bfloat16_tEfNS_4arch4Sm90ELb0ELb0ELb0ELb0ELb1ELb0ELb0ELb1ELb1ELb1ELb1ELb0EEENS1_21CollectiveEpilogueFwdISB_S9_SC_SE_Li256ELb0ELb1ELb1ELb0EEENS1_19SingleTileSchedulerILb0ELb1ELb1ELi128EEEEEEEEEvNT_6ParamsE --------------------------
	.section	.text._ZN7cutlass13device_kernelIN5flash11enable_sm90INS1_16FlashAttnFwdSm90INS1_25CollectiveMainloopFwdSm90ILi2EN4cute5tupleIJNS5_1CILi1EEES8_S8_EEENS6_IJNS7_ILi128EEESA_SA_EEELi128ENS_10bfloat16_tEfNS_4arch4Sm90ELb0ELb0ELb0ELb0ELb1ELb0ELb0ELb1ELb1ELb1ELb1ELb0EEENS1_21CollectiveEpilogueFwdISB_S9_SC_SE_Li256ELb0ELb1ELb1ELb0EEENS1_19SingleTileSchedulerILb0ELb1ELb1ELi128EEEEEEEEEvNT_6ParamsE,"ax",@progbits
	.align	128
.text._ZN7cutlass13device_kernelIN5flash11enable_sm90INS1_16FlashAttnFwdSm90INS1_25CollectiveMainloopFwdSm90ILi2EN4cute5tupleIJNS5_1CILi1EEES8_S8_EEENS6_IJNS7_ILi128EEESA_SA_EEELi128ENS_10bfloat16_tEfNS_4arch4Sm90ELb0ELb0ELb0ELb0ELb1ELb0ELb0ELb1ELb1ELb1ELb1ELb0EEENS1_21CollectiveEpilogueFwdISB_S9_SC_SE_Li256ELb0ELb1ELb1ELb0EEENS1_19SingleTileSchedulerILb0ELb1ELb1ELi128EEEEEEEEEvNT_6ParamsE:
        .type           _ZN7cutlass13device_kernelIN5flash11enable_sm90INS1_16FlashAttnFwdSm90INS1_25CollectiveMainloopFwdSm90ILi2EN4cute5tupleIJNS5_1CILi1EEES8_S8_EEENS6_IJNS7_ILi128EEESA_SA_EEELi128ENS_10bfloat16_tEfNS_4arch4Sm90ELb0ELb0ELb0ELb0ELb1ELb0ELb0ELb1ELb1ELb1ELb1ELb0EEENS1_21CollectiveEpilogueFwdISB_S9_SC_SE_Li256ELb0ELb1ELb1ELb0EEENS1_19SingleTileSchedulerILb0ELb1ELb1ELi128EEEEEEEEEvNT_6ParamsE,@function
        .size           _ZN7cutlass13device_kernelIN5flash11enable_sm90INS1_16FlashAttnFwdSm90INS1_25CollectiveMainloopFwdSm90ILi2EN4cute5tupleIJNS5_1CILi1EEES8_S8_EEENS6_IJNS7_ILi128EEESA_SA_EEELi128ENS_10bfloat16_tEfNS_4arch4Sm90ELb0ELb0ELb0ELb0ELb1ELb0ELb0ELb1ELb1ELb1ELb1ELb0EEENS1_21CollectiveEpilogueFwdISB_S9_SC_SE_Li256ELb0ELb1ELb1ELb0EEENS1_19SingleTileSchedulerILb0ELb1ELb1ELi128EEEEEEEEEvNT_6ParamsE,(.L_x_63 - _ZN7cutlass13device_kernelIN5flash11enable_sm90INS1_16FlashAttnFwdSm90INS1_25CollectiveMainloopFwdSm90ILi2EN4cute5tupleIJNS5_1CILi1EEES8_S8_EEENS6_IJNS7_ILi128EEESA_SA_EEELi128ENS_10bfloat16_tEfNS_4arch4Sm90ELb0ELb0ELb0ELb0ELb1ELb0ELb0ELb1ELb1ELb1ELb1ELb0EEENS1_21CollectiveEpilogueFwdISB_S9_SC_SE_Li256ELb0ELb1ELb1ELb0EEENS1_19SingleTileSchedulerILb0ELb1ELb1ELi128EEEEEEEEEvNT_6ParamsE)
        .other          _ZN7cutlass13device_kernelIN5flash11enable_sm90INS1_16FlashAttnFwdSm90INS1_25CollectiveMainloopFwdSm90ILi2EN4cute5tupleIJNS5_1CILi1EEES8_S8_EEENS6_IJNS7_ILi128EEESA_SA_EEELi128ENS_10bfloat16_tEfNS_4arch4Sm90ELb0ELb0ELb0ELb0ELb1ELb0ELb0ELb1ELb1ELb1ELb1ELb0EEENS1_21CollectiveEpilogueFwdISB_S9_SC_SE_Li256ELb0ELb1ELb1ELb0EEENS1_19SingleTileSchedulerILb0ELb1ELb1ELi128EEEEEEEEEvNT_6ParamsE,@"STO_CUDA_ENTRY STV_DEFAULT"
_ZN7cutlass13device_kernelIN5flash11enable_sm90INS1_16FlashAttnFwdSm90INS1_25CollectiveMainloopFwdSm90ILi2EN4cute5tupleIJNS5_1CILi1EEES8_S8_EEENS6_IJNS7_ILi128EEESA_SA_EEELi128ENS_10bfloat16_tEfNS_4arch4Sm90ELb0ELb0ELb0ELb0ELb1ELb0ELb0ELb1ELb1ELb1ELb1ELb0EEENS1_21CollectiveEpilogueFwdISB_S9_SC_SE_Li256ELb0ELb1ELb1ELb0EEENS1_19SingleTileSchedulerILb0ELb1ELb1ELi128EEEEEEEEEvNT_6ParamsE:
[----:B------:R-:W-:Y:S01]  /*0000*/  LDC R1, c[0x0][0x37c] ;  /* 0x0000df00ff017b82 */ /* 0x000fe20000000800 */
[----:B------:R-:W-:Y:S05]  /*0010*/  EXIT ;  /* 0x000000000000794d */ /* 0x000fea0003800000 */
.L_x_18:
        /* <DEDUP_REMOVED lines=14> */
.L_x_63:


//--------------------- .text._ZN7cutlass13device_kernelIN5flash11enable_sm90INS1_16FlashAttnFwdSm90INS1_25CollectiveMainloopFwdSm90ILi2EN4cute5tupleIJNS5_1CILi1EEES8_S8_EEENS6_IJNS7_ILi128EEESA_SA_EEELi128ENS_10bfloat16_tEfNS_4arch4Sm90ELb0ELb0ELb0ELb1ELb1ELb0ELb0ELb1ELb1ELb1ELb1ELb0EEENS1_21CollectiveEpilogueFwdISB_S9_SC_SE_Li256ELb1ELb1ELb1ELb0EEENS1_36VarlenDynamicPersistentTileSchedulerILi128ELi128ELi256ELi128ELb1ELb1ELb1ELb0ELb1ELb1EEEEEEEEEvNT_6ParamsE --------------------------
	.section	.text._ZN7cutlass13device_kernelIN5flash11enable_sm90INS1_16FlashAttnFwdSm90INS1_25CollectiveMainloopFwdSm90ILi2EN4cute5tupleIJNS5_1CILi1EEES8_S8_EEENS6_IJNS7_ILi128EEESA_SA_EEELi128ENS_10bfloat16_tEfNS_4arch4Sm90ELb0ELb0ELb0ELb1ELb1ELb0ELb0ELb1ELb1ELb1ELb1ELb0EEENS1_21CollectiveEpilogueFwdISB_S9_SC_SE_Li256ELb1ELb1ELb1ELb0EEENS1_36VarlenDynamicPersistentTileSchedulerILi128ELi128ELi256ELi128ELb1ELb1ELb1ELb0ELb1ELb1EEEEEEEEEvNT_6ParamsE,"ax",@progbits
	.align	128
.text._ZN7cutlass13device_kernelIN5flash11enable_sm90INS1_16FlashAttnFwdSm90INS1_25CollectiveMainloopFwdSm90ILi2EN4cute5tupleIJNS5_1CILi1EEES8_S8_EEENS6_IJNS7_ILi128EEESA_SA_EEELi128ENS_10bfloat16_tEfNS_4arch4Sm90ELb0ELb0ELb0ELb1ELb1ELb0ELb0ELb1ELb1ELb1ELb1ELb0EEENS1_21CollectiveEpilogueFwdISB_S9_SC_SE_Li256ELb1ELb1ELb1ELb0EEENS1_36VarlenDynamicPersistentTileSchedulerILi128ELi128ELi256ELi128ELb1ELb1ELb1ELb0ELb1ELb1EEEEEEEEEvNT_6ParamsE:
        .type           _ZN7cutlass13device_kernelIN5flash11enable_sm90INS1_16FlashAttnFwdSm90INS1_25CollectiveMainloopFwdSm90ILi2EN4cute5tupleIJNS5_1CILi1EEES8_S8_EEENS6_IJNS7_ILi128EEESA_SA_EEELi128ENS_10bfloat16_tEfNS_4arch4Sm90ELb0ELb0ELb0ELb1ELb1ELb0ELb0ELb1ELb1ELb1ELb1ELb0EEENS1_21CollectiveEpilogueFwdISB_S9_SC_SE_Li256ELb1ELb1ELb1ELb0EEENS1_36VarlenDynamicPersistentTileSchedulerILi128ELi128ELi256ELi128ELb1ELb1ELb1ELb0ELb1ELb1EEEEEEEEEvNT_6ParamsE,@function
        .size           _ZN7cutlass13device_kernelIN5flash11enable_sm90INS1_16FlashAttnFwdSm90INS1_25CollectiveMainloopFwdSm90ILi2EN4cute5tupleIJNS5_1CILi1EEES8_S8_EEENS6_IJNS7_ILi128EEESA_SA_EEELi128ENS_10bfloat16_tEfNS_4arch4Sm90ELb0ELb0ELb0ELb1ELb1ELb0ELb0ELb1ELb1ELb1ELb1ELb0EEENS1_21CollectiveEpilogueFwdISB_S9_SC_SE_Li256ELb1ELb1ELb1ELb0EEENS1_36VarlenDynamicPersistentTileSchedulerILi128ELi128ELi256ELi128ELb1ELb1ELb1ELb0ELb1ELb1EEEEEEEEEvNT_6ParamsE,(.L_x_64 - _ZN7cutlass13device_kernelIN5flash11enable_sm90INS1_16FlashAttnFwdSm90INS1_25CollectiveMainloopFwdSm90ILi2EN4cute5tupleIJNS5_1CILi1EEES8_S8_EEENS6_IJNS7_ILi128EEESA_SA_EEELi128ENS_10bfloat16_tEfNS_4arch4Sm90ELb0ELb0ELb0ELb1ELb1ELb0ELb0ELb1ELb1ELb1ELb1ELb0EEENS1_21CollectiveEpilogueFwdISB_S9_SC_SE_Li256ELb1ELb1ELb1ELb0EEENS1_36VarlenDynamicPersistentTileSchedulerILi128ELi128ELi256ELi128ELb1ELb1ELb1ELb0ELb1ELb1EEEEEEEEEvNT_6ParamsE)
        .other          _ZN7cutlass13device_kernelIN5flash11enable_sm90INS1_16FlashAttnFwdSm90INS1_25CollectiveMainloopFwdSm90ILi2EN4cute5tupleIJNS5_1CILi1EEES8_S8_EEENS6_IJNS7_ILi128EEESA_SA_EEELi128ENS_10bfloat16_tEfNS_4arch4Sm90ELb0ELb0ELb0ELb1ELb1ELb0ELb0ELb1ELb1ELb1ELb1ELb0EEENS1_21CollectiveEpilogueFwdISB_S9_SC_SE_Li256ELb1ELb1ELb1ELb0EEENS1_36VarlenDynamicPersistentTileSchedulerILi128ELi128ELi256ELi128ELb1ELb1ELb1ELb0ELb1ELb1EEEEEEEEEvNT_6ParamsE,@"STO_CUDA_ENTRY STV_DEFAULT"
_ZN7cutlass13device_kernelIN5flash11enable_sm90INS1_16FlashAttnFwdSm90INS1_25CollectiveMainloopFwdSm90ILi2EN4cute5tupleIJNS5_1CILi1EEES8_S8_EEENS6_IJNS7_ILi128EEESA_SA_EEELi128ENS_10bfloat16_tEfNS_4arch4Sm90ELb0ELb0ELb0ELb1ELb1ELb0ELb0ELb1ELb1ELb1ELb1ELb0EEENS1_21CollectiveEpilogueFwdISB_S9_SC_SE_Li256ELb1ELb1ELb1ELb0EEENS1_36VarlenDynamicPersistentTileSchedulerILi128ELi128ELi256ELi128ELb1ELb1ELb1ELb0ELb1ELb1EEEEEEEEEvNT_6ParamsE:
[----:B------:R-:W-:Y:S01]  /*0000*/  LDC R1, c[0x0][0x37c] ;  /* 0x0000df00ff017b82 */ /* 0x000fe20000000800 */
[----:B------:R-:W-:Y:S05]  /*0010*/  EXIT ;  /* 0x000000000000794d */ /* 0x000fea0003800000 */
.L_x_19:
        /* <DEDUP_REMOVED lines=14> */
.L_x_64:


//--------------------- .text._ZN7cutlass13device_kernelIN5flash11enable_sm90INS1_16FlashAttnFwdSm90INS1_25CollectiveMainloopFwdSm90ILi2EN4cute5tupleIJNS5_1CILi1EEES8_S8_EEENS6_IJNS7_ILi128EEESA_SA_EEELi128ENS_10bfloat16_tEfNS_4arch4Sm90ELb0ELb0ELb0ELb1ELb1ELb1ELb0ELb1ELb1ELb1ELb1ELb0EEENS1_21CollectiveEpilogueFwdISB_S9_SC_SE_Li256ELb1ELb1ELb1ELb0EEENS1_36VarlenDynamicPersistentTileSchedulerILi128ELi128ELi256ELi128ELb1ELb1ELb1ELb0ELb1ELb1EEEEEEEEEvNT_6ParamsE --------------------------
	.section	.text._ZN7cutlass13device_kernelIN5flash11enable_sm90INS1_16FlashAttnFwdSm90INS1_25CollectiveMainloopFwdSm90ILi2EN4cute5tupleIJNS5_1CILi1EEES8_S8_EEENS6_IJNS7_ILi128EEESA_SA_EEELi128ENS_10bfloat16_tEfNS_4arch4Sm90ELb0ELb0ELb0ELb1ELb1ELb1ELb0ELb1ELb1ELb1ELb1ELb0EEENS1_21CollectiveEpilogueFwdISB_S9_SC_SE_Li256ELb1ELb1ELb1ELb0EEENS1_36VarlenDynamicPersistentTileSchedulerILi128ELi128ELi256ELi128ELb1ELb1ELb1ELb0ELb1ELb1EEEEEEEEEvNT_6ParamsE,"ax",@progbits
	.align	128
.text._ZN7cutlass13device_kernelIN5flash11enable_sm90INS1_16FlashAttnFwdSm90INS1_25CollectiveMainloopFwdSm90ILi2EN4cute5tupleIJNS5_1CILi1EEES8_S8_EEENS6_IJNS7_ILi128EEESA_SA_EEELi128ENS_10bfloat16_tEfNS_4arch4Sm90ELb0ELb0ELb0ELb1ELb1ELb1ELb0ELb1ELb1ELb1ELb1ELb0EEENS1_21CollectiveEpilogueFwdISB_S9_SC_SE_Li256ELb1ELb1ELb1ELb0EEENS1_36VarlenDynamicPersistentTileSchedulerILi128ELi128ELi256ELi128ELb1ELb1ELb1ELb0ELb1ELb1EEEEEEEEEvNT_6ParamsE:
        .type           _ZN7cutlass13device_kernelIN5flash11enable_sm90INS1_16FlashAttnFwdSm90INS1_25CollectiveMainloopFwdSm90ILi2EN4cute5tupleIJNS5_1CILi1EEES8_S8_EEENS6_IJNS7_ILi128EEESA_SA_EEELi128ENS_10bfloat16_tEfNS_4arch4Sm90ELb0ELb0ELb0ELb1ELb1ELb1ELb0ELb1ELb1ELb1ELb1ELb0EEENS1_21CollectiveEpilogueFwdISB_S9_SC_SE_Li256ELb1ELb1ELb1ELb0EEENS1_36VarlenDynamicPersistentTileSchedulerILi128ELi128ELi256ELi128ELb1ELb1ELb1ELb0ELb1ELb1EEEEEEEEEvNT_6ParamsE,@function
        .size           _ZN7cutlass13device_kernelIN5flash11enable_sm90INS1_16FlashAttnFwdSm90INS1_25CollectiveMainloopFwdSm90ILi2EN4cute5tupleIJNS5_1CILi1EEES8_S8_EEENS6_IJNS7_ILi128EEESA_SA_EEELi128ENS_10bfloat16_tEfNS_4arch4Sm90ELb0ELb0ELb0ELb1ELb1ELb1ELb0ELb1ELb1ELb1ELb1ELb0EEENS1_21CollectiveEpilogueFwdISB_S9_SC_SE_Li256ELb1ELb1ELb1ELb0EEENS1_36VarlenDynamicPersistentTileSchedulerILi128ELi128ELi256ELi128ELb1ELb1ELb1ELb0ELb1ELb1EEEEEEEEEvNT_6ParamsE,(.L_x_65 - _ZN7cutlass13device_kernelIN5flash11enable_sm90INS1_16FlashAttnFwdSm90INS1_25CollectiveMainloopFwdSm90ILi2EN4cute5tupleIJNS5_1CILi1EEES8_S8_EEENS6_IJNS7_ILi128EEESA_SA_EEELi128ENS_10bfloat16_tEfNS_4arch4Sm90ELb0ELb0ELb0ELb1ELb1ELb1ELb0ELb1ELb1ELb1ELb1ELb0EEENS1_21CollectiveEpilogueFwdISB_S9_SC_SE_Li256ELb1ELb1ELb1ELb0EEENS1_36VarlenDynamicPersistentTileSchedulerILi128ELi128ELi256ELi128ELb1ELb1ELb1ELb0ELb1ELb1EEEEEEEEEvNT_6ParamsE)
        .other          _ZN7cutlass13device_kernelIN5flash11enable_sm90INS1_16FlashAttnFwdSm90INS1_25CollectiveMainloopFwdSm90ILi2EN4cute5tupleIJNS5_1CILi1EEES8_S8_EEENS6_IJNS7_ILi128EEESA_SA_EEELi128ENS_10bfloat16_tEfNS_4arch4Sm90ELb0ELb0ELb0ELb1ELb1ELb1ELb0ELb1ELb1ELb1ELb1ELb0EEENS1_21CollectiveEpilogueFwdISB_S9_SC_SE_Li256ELb1ELb1ELb1ELb0EEENS1_36VarlenDynamicPersistentTileSchedulerILi128ELi128ELi256ELi128ELb1ELb1ELb1ELb0ELb1ELb1EEEEEEEEEvNT_6ParamsE,@"STO_CUDA_ENTRY STV_DEFAULT"
_ZN7cutlass13device_kernelIN5flash11enable_sm90INS1_16FlashAttnFwdSm90INS1_25CollectiveMainloopFwdSm90ILi2EN4cute5tupleIJNS5_1CILi1EEES8_S8_EEENS6_IJNS7_ILi128EEESA_SA_EEELi128ENS_10bfloat16_tEfNS_4arch4Sm90ELb0ELb0ELb0ELb1ELb1ELb1ELb0ELb1ELb1ELb1ELb1ELb0EEENS1_21CollectiveEpilogueFwdISB_S9_SC_SE_Li256ELb1ELb1ELb1ELb0EEENS1_36VarlenDynamicPersistentTileSchedulerILi128ELi128ELi256ELi128ELb1ELb1ELb1ELb0ELb1ELb1EEEEEEEEEvNT_6ParamsE:
[----:B------:R-:W-:Y:S01]  /*0000*/  LDC R1, c[0x0][0x37c] ;  /* 0x0000df00ff017b82 */ /* 0x000fe20000000800 */
[----:B------:R-:W-:Y:S05]  /*0010*/  EXIT ;  /* 0x000000000000794d */ /* 0x000fea0003800000 */
.L_x_20:
        /* <DEDUP_REMOVED lines=14> */
.L_x_65:


//--------------------- .text._ZN7cutlass13device_kernelIN5flash11enable_sm90INS1_16FlashAttnFwdSm90INS1_25CollectiveMainloopFwdSm90ILi2EN4cute5tupleIJNS5_1CILi1EEES8_S8_EEENS6_IJNS7_ILi128EEESA_SA_EEELi128ENS_10bfloat16_tEfNS_4arch4Sm90ELb0ELb1ELb0ELb0ELb1ELb0ELb0ELb1ELb1ELb1ELb1ELb0EEENS1_21CollectiveEpilogueFwdISB_S9_SC_SE_Li256ELb0ELb1ELb1ELb0EEENS1_19SingleTileSchedulerILb0ELb1ELb1ELi128EEEEEEEEEvNT_6ParamsE --------------------------
	.section	.text._ZN7cutlass13device_kernelIN5flash11enable_sm90INS1_16FlashAttnFwdSm90INS1_25CollectiveMainloopFwdSm90ILi2EN4cute5tupleIJNS5_1CILi1EEES8_S8_EEENS6_IJNS7_ILi128EEESA_SA_EEELi128ENS_10bfloat16_tEfNS_4arch4Sm90ELb0ELb1ELb0ELb0ELb1ELb0ELb0ELb1ELb1ELb1ELb1ELb0EEENS1_21CollectiveEpilogueFwdISB_S9_SC_SE_Li256ELb0ELb1ELb1ELb0EEENS1_19SingleTileSchedulerILb0ELb1ELb1ELi128EEEEEEEEEvNT_6ParamsE,"ax",@progbits
	.align	128
.text._ZN7cutlass13device_kernelIN5flash11enable_sm90INS1_16FlashAttnFwdSm90INS1_25CollectiveMainloopFwdSm90ILi2EN4cute5tupleIJNS5_1CILi1EEES8_S8_EEENS6_IJNS7_ILi128EEESA_SA_EEELi128ENS_10bfloat16_tEfNS_4arch4Sm90ELb0ELb1ELb0ELb0ELb1ELb0ELb0ELb1ELb1ELb1ELb1ELb0EEENS1_21CollectiveEpilogueFwdISB_S9_SC_SE_Li256ELb0ELb1ELb1ELb0EEENS1_19SingleTileSchedulerILb0ELb1ELb1ELi128EEEEEEEEEvNT_6ParamsE:
        .type           _ZN7cutlass13device_kernelIN5flash11enable_sm90INS1_16FlashAttnFwdSm90INS1_25CollectiveMainloopFwdSm90ILi2EN4cute5tupleIJNS5_1CILi1EEES8_S8_EEENS6_IJNS7_ILi128EEESA_SA_EEELi128ENS_10bfloat16_tEfNS_4arch4Sm90ELb0ELb1ELb0ELb0ELb1ELb0ELb0ELb1ELb1ELb1ELb1ELb0EEENS1_21CollectiveEpilogueFwdISB_S9_SC_SE_Li256ELb0ELb1ELb1ELb0EEENS1_19SingleTileSchedulerILb0ELb1ELb1ELi128EEEEEEEEEvNT_6ParamsE,@function
        .size           _ZN7cutlass13device_kernelIN5flash11enable_sm90INS1_16FlashAttnFwdSm90INS1_25CollectiveMainloopFwdSm90ILi2EN4cute5tupleIJNS5_1CILi1EEES8_S8_EEENS6_IJNS7_ILi128EEESA_SA_EEELi128ENS_10bfloat16_tEfNS_4arch4Sm90ELb0ELb1ELb0ELb0ELb1ELb0ELb0ELb1ELb1ELb1ELb1ELb0EEENS1_21CollectiveEpilogueFwdISB_S9_SC_SE_Li256ELb0ELb1ELb1ELb0EEENS1_19SingleTileSchedulerILb0ELb1ELb1ELi128EEEEEEEEEvNT_6ParamsE,(.L_x_66 - _ZN7cutlass13device_kernelIN5flash11enable_sm90INS1_16FlashAttnFwdSm90INS1_25CollectiveMainloopFwdSm90ILi2EN4cute5tupleIJNS5_1CILi1EEES8_S8_EEENS6_IJNS7_ILi128EEESA_SA_EEELi128ENS_10bfloat16_tEfNS_4arch4Sm90ELb0ELb1ELb0ELb0ELb1ELb0ELb0ELb1ELb1ELb1ELb1ELb0EEENS1_21CollectiveEpilogueFwdISB_S9_SC_SE_Li256ELb0ELb1ELb1ELb0EEENS1_19SingleTileSchedulerILb0ELb1ELb1ELi128EEEEEEEEEvNT_6ParamsE)
        .other          _ZN7cutlass13device_kernelIN5flash11enable_sm90INS1_16FlashAttnFwdSm90INS1_25CollectiveMainloopFwdSm90ILi2EN4cute5tupleIJNS5_1CILi1EEES8_S8_EEENS6_IJNS7_ILi128EEESA_SA_EEELi128ENS_10bfloat16_tEfNS_4arch4Sm90ELb0ELb1ELb0ELb0ELb1ELb0ELb0ELb1ELb1ELb1ELb1ELb0EEENS1_21CollectiveEpilogueFwdISB_S9_SC_SE_Li256ELb0ELb1ELb1ELb0EEENS1_19SingleTileSchedulerILb0ELb1ELb1ELi128EEEEEEEEEvNT_6ParamsE,@"STO_CUDA_ENTRY STV_DEFAULT"
_ZN7cutlass13device_kernelIN5flash11enable_sm90INS1_16FlashAttnFwdSm90INS1_25CollectiveMainloopFwdSm90ILi2EN4cute5tupleIJNS5_1CILi1EEES8_S8_EEENS6_IJNS7_ILi128EEESA_SA_EEELi128ENS_10bfloat16_tEfNS_4arch4Sm90ELb0ELb1ELb0ELb0ELb1ELb0ELb0ELb1ELb1ELb1ELb1ELb0EEENS1_21CollectiveEpilogueFwdISB_S9_SC_SE_Li256ELb0ELb1ELb1ELb0EEENS1_19SingleTileSchedulerILb0ELb1ELb1ELi128EEEEEEEEEvNT_6ParamsE:
[----:B------:R-:W-:Y:S01]  /*0000*/  LDC R1, c[0x0][0x37c] ;  /* 0x0000df00ff017b82 */ /* 0x000fe20000000800 */
[----:B------:R-:W-:Y:S05]  /*0010*/  EXIT ;  /* 0x000000000000794d */ /* 0x000fea0003800000 */
.L_x_21:
        /* <DEDUP_REMOVED lines=14> */
.L_x_66:


//--------------------- .text._ZN7cutlass13device_kernelIN5flash11enable_sm90INS1_16FlashAttnFwdSm90INS1_25CollectiveMainloopFwdSm90ILi2EN4cute5tupleIJNS5_1CILi1EEES8_S8_EEENS6_IJNS7_ILi128EEESA_SA_EEELi128ENS_10bfloat16_tEfNS_4arch4Sm90ELb0ELb1ELb0ELb1ELb1ELb0ELb0ELb1ELb1ELb1ELb1ELb0EEENS1_21CollectiveEpilogueFwdISB_S9_SC_SE_Li256ELb1ELb1ELb1ELb0EEENS1_36VarlenDynamicPersistentTileSchedulerILi128ELi128ELi256ELi128ELb1ELb1ELb1ELb1ELb0ELb1EEEEEEEEEvNT_6ParamsE --------------------------
	.section	.text._ZN7cutlass13device_kernelIN5flash11enable_sm90INS1_16FlashAttnFwdSm90INS1_25CollectiveMainloopFwdSm90ILi2EN4cute5tupleIJNS5_1CILi1EEES8_S8_EEENS6_IJNS7_ILi128EEESA_SA_EEELi128ENS_10bfloat16_tEfNS_4arch4Sm90ELb0ELb1ELb0ELb1ELb1ELb0ELb0ELb1ELb1ELb1ELb1ELb0EEENS1_21CollectiveEpilogueFwdISB_S9_SC_SE_Li256ELb1ELb1ELb1ELb0EEENS1_36VarlenDynamicPersistentTileSchedulerILi128ELi128ELi256ELi128ELb1ELb1ELb1ELb1ELb0ELb1EEEEEEEEEvNT_6ParamsE,"ax",@progbits
	.align	128
.text._ZN7cutlass13device_kernelIN5flash11enable_sm90INS1_16FlashAttnFwdSm90INS1_25CollectiveMainloopFwdSm90ILi2EN4cute5tupleIJNS5_1CILi1EEES8_S8_EEENS6_IJNS7_ILi128EEESA_SA_EEELi128ENS_10bfloat16_tEfNS_4arch4Sm90ELb0ELb1ELb0ELb1ELb1ELb0ELb0ELb1ELb1ELb1ELb1ELb0EEENS1_21CollectiveEpilogueFwdISB_S9_SC_SE_Li256ELb1ELb1ELb1ELb0EEENS1_36VarlenDynamicPersistentTileSchedulerILi128ELi128ELi256ELi128ELb1ELb1ELb1ELb1ELb0ELb1EEEEEEEEEvNT_6ParamsE:
        .type           _ZN7cutlass13device_kernelIN5flash11enable_sm90INS1_16FlashAttnFwdSm90INS1_25CollectiveMainloopFwdSm90ILi2EN4cute5tupleIJNS5_1CILi1EEES8_S8_EEENS6_IJNS7_ILi128EEESA_SA_EEELi128ENS_10bfloat16_tEfNS_4arch4Sm90ELb0ELb1ELb0ELb1ELb1ELb0ELb0ELb1ELb1ELb1ELb1ELb0EEENS1_21CollectiveEpilogueFwdISB_S9_SC_SE_Li256ELb1ELb1ELb1ELb0EEENS1_36VarlenDynamicPersistentTileSchedulerILi128ELi128ELi256ELi128ELb1ELb1ELb1ELb1ELb0ELb1EEEEEEEEEvNT_6ParamsE,@function
        .size           _ZN7cutlass13device_kernelIN5flash11enable_sm90INS1_16FlashAttnFwdSm90INS1_25CollectiveMainloopFwdSm90ILi2EN4cute5tupleIJNS5_1CILi1EEES8_S8_EEENS6_IJNS7_ILi128EEESA_SA_EEELi128ENS_10bfloat16_tEfNS_4arch4Sm90ELb0ELb1ELb0ELb1ELb1ELb0ELb0ELb1ELb1ELb1ELb1ELb0EEENS1_21CollectiveEpilogueFwdISB_S9_SC_SE_Li256ELb1ELb1ELb1ELb0EEENS1_36VarlenDynamicPersistentTileSchedulerILi128ELi128ELi256ELi128ELb1ELb1ELb1ELb1ELb0ELb1EEEEEEEEEvNT_6ParamsE,(.L_x_67 - _ZN7cutlass13device_kernelIN5flash11enable_sm90INS1_16FlashAttnFwdSm90INS1_25CollectiveMainloopFwdSm90ILi2EN4cute5tupleIJNS5_1CILi1EEES8_S8_EEENS6_IJNS7_ILi128EEESA_SA_EEELi128ENS_10bfloat16_tEfNS_4arch4Sm90ELb0ELb1ELb0ELb1ELb1ELb0ELb0ELb1ELb1ELb1ELb1ELb0EEENS1_21CollectiveEpilogueFwdISB_S9_SC_SE_Li256ELb1ELb1ELb1ELb0EEENS1_36VarlenDynamicPersistentTileSchedulerILi128ELi128ELi256ELi128ELb1ELb1ELb1ELb1ELb0ELb1EEEEEEEEEvNT_6ParamsE)
        .other          _ZN7cutlass13device_kernelIN5flash11enable_sm90INS1_16FlashAttnFwdSm90INS1_25CollectiveMainloopFwdSm90ILi2EN4cute5tupleIJNS5_1CILi1EEES8_S8_EEENS6_IJNS7_ILi128EEESA_SA_EEELi128ENS_10bfloat16_tEfNS_4arch4Sm90ELb0ELb1ELb0ELb1ELb1ELb0ELb0ELb1ELb1ELb1ELb1ELb0EEENS1_21CollectiveEpilogueFwdISB_S9_SC_SE_Li256ELb1ELb1ELb1ELb0EEENS1_36VarlenDynamicPersistentTileSchedulerILi128ELi128ELi256ELi128ELb1ELb1ELb1ELb1ELb0ELb1EEEEEEEEEvNT_6ParamsE,@"STO_CUDA_ENTRY STV_DEFAULT"
_ZN7cutlass13device_kernelIN5flash11enable_sm90INS1_16FlashAttnFwdSm90INS1_25CollectiveMainloopFwdSm90ILi2EN4cute5tupleIJNS5_1CILi1EEES8_S8_EEENS6_IJNS7_ILi128EEESA_SA_EEELi128ENS_10bfloat16_tEfNS_4arch4Sm90ELb0ELb1ELb0ELb1ELb1ELb0ELb0ELb1ELb1ELb1ELb1ELb0EEENS1_21CollectiveEpilogueFwdISB_S9_SC_SE_Li256ELb1ELb1ELb1ELb0EEENS1_36VarlenDynamicPersistentTileSchedulerILi128ELi128ELi256ELi128ELb1ELb1ELb1ELb1ELb0ELb1EEEEEEEEEvNT_6ParamsE:
[----:B------:R-:W-:Y:S01]  /*0000*/  LDC R1, c[0x0][0x37c] ;  /* 0x0000df00ff017b82 */ /* 0x000fe20000000800 */
[----:B------:R-:W-:Y:S05]  /*0010*/  EXIT ;  /* 0x000000000000794d */ /* 0x000fea0003800000 */
.L_x_22:
        /* <DEDUP_REMOVED lines=14> */
.L_x_67:


//--------------------- .text._ZN7cutlass13device_kernelIN5flash11enable_sm90INS1_16FlashAttnFwdSm90INS1_25CollectiveMainloopFwdSm90ILi2EN4cute5tupleIJNS5_1CILi1EEES8_S8_EEENS6_IJNS7_ILi128EEESA_SA_EEELi128ENS_10bfloat16_tEfNS_4arch4Sm90ELb0ELb1ELb0ELb1ELb1ELb1ELb0ELb1ELb1ELb1ELb1ELb0EEENS1_21CollectiveEpilogueFwdISB_S9_SC_SE_Li256ELb1ELb1ELb1ELb0EEENS1_36VarlenDynamicPersistentTileSchedulerILi128ELi128ELi256ELi128ELb1ELb1ELb1ELb1ELb0ELb1EEEEEEEEEvNT_6ParamsE --------------------------
	.section	.text._ZN7cutlass13device_kernelIN5flash11enable_sm90INS1_16FlashAttnFwdSm90INS1_25CollectiveMainloopFwdSm90ILi2EN4cute5tupleIJNS5_1CILi1EEES8_S8_EEENS6_IJNS7_ILi128EEESA_SA_EEELi128ENS_10bfloat16_tEfNS_4arch4Sm90ELb0ELb1ELb0ELb1ELb1ELb1ELb0ELb1ELb1ELb1ELb1ELb0EEENS1_21CollectiveEpilogueFwdISB_S9_SC_SE_Li256ELb1ELb1ELb1ELb0EEENS1_36VarlenDynamicPersistentTileSchedulerILi128ELi128ELi256ELi128ELb1ELb1ELb1ELb1ELb0ELb1EEEEEEEEEvNT_6ParamsE,"ax",@progbits
	.align	128
.text._ZN7cutlass13device_kernelIN5flash11enable_sm90INS1_16FlashAttnFwdSm90INS1_25CollectiveMainloopFwdSm90ILi2EN4cute5tupleIJNS5_1CILi1EEES8_S8_EEENS6_IJNS7_ILi128EEESA_SA_EEELi128ENS_10bfloat16_tEfNS_4arch4Sm90ELb0ELb1ELb0ELb1ELb1ELb1ELb0ELb1ELb1ELb1ELb1ELb0EEENS1_21CollectiveEpilogueFwdISB_S9_SC_SE_Li256ELb1ELb1ELb1ELb0EEENS1_36VarlenDynamicPersistentTileSchedulerILi128ELi128ELi256ELi128ELb1ELb1ELb1ELb1ELb0ELb1EEEEEEEEEvNT_6ParamsE:
        .type           _ZN7cutlass13device_kernelIN5flash11enable_sm90INS1_16FlashAttnFwdSm90INS1_25CollectiveMainloopFwdSm90ILi2EN4cute5tupleIJNS5_1CILi1EEES8_S8_EEENS6_IJNS7_ILi128EEESA_SA_EEELi128ENS_10bfloat16_tEfNS_4arch4Sm90ELb0ELb1ELb0ELb1ELb1ELb1ELb0ELb1ELb1ELb1ELb1ELb0EEENS1_21CollectiveEpilogueFwdISB_S9_SC_SE_Li256ELb1ELb1ELb1ELb0EEENS1_36VarlenDynamicPersistentTileSchedulerILi128ELi128ELi256ELi128ELb1ELb1ELb1ELb1ELb0ELb1EEEEEEEEEvNT_6ParamsE,@function
        .size           _ZN7cutlass13device_kernelIN5flash11enable_sm90INS1_16FlashAttnFwdSm90INS1_25CollectiveMainloopFwdSm90ILi2EN4cute5tupleIJNS5_1CILi1EEES8_S8_EEENS6_IJNS7_ILi128EEESA_SA_EEELi128ENS_10bfloat16_tEfNS_4arch4Sm90ELb0ELb1ELb0ELb1ELb1ELb1ELb0ELb1ELb1ELb1ELb1ELb0EEENS1_21CollectiveEpilogueFwdISB_S9_SC_SE_Li256ELb1ELb1ELb1ELb0EEENS1_36VarlenDynamicPersistentTileSchedulerILi128ELi128ELi256ELi128ELb1ELb1ELb1ELb1ELb0ELb1EEEEEEEEEvNT_6ParamsE,(.L_x_68 - _ZN7cutlass13device_kernelIN5flash11enable_sm90INS1_16FlashAttnFwdSm90INS1_25CollectiveMainloopFwdSm90ILi2EN4cute5tupleIJNS5_1CILi1EEES8_S8_EEENS6_IJNS7_ILi128EEESA_SA_EEELi128ENS_10bfloat16_tEfNS_4arch4Sm90ELb0ELb1ELb0ELb1ELb1ELb1ELb0ELb1ELb1ELb1ELb1ELb0EEENS1_21CollectiveEpilogueFwdISB_S9_SC_SE_Li256ELb1ELb1ELb1ELb0EEENS1_36VarlenDynamicPersistentTileSchedulerILi128ELi128ELi256ELi128ELb1ELb1ELb1ELb1ELb0ELb1EEEEEEEEEvNT_6ParamsE)
        .other          _ZN7cutlass13device_kernelIN5flash11enable_sm90INS1_16FlashAttnFwdSm90INS1_25CollectiveMainloopFwdSm90ILi2EN4cute5tupleIJNS5_1CILi1EEES8_S8_EEENS6_IJNS7_ILi128EEESA_SA_EEELi128ENS_10bfloat16_tEfNS_4arch4Sm90ELb0ELb1ELb0ELb1ELb1ELb1ELb0ELb1ELb1ELb1ELb1ELb0EEENS1_21CollectiveEpilogueFwdISB_S9_SC_SE_Li256ELb1ELb1ELb1ELb0EEENS1_36VarlenDynamicPersistentTileSchedulerILi128ELi128ELi256ELi128ELb1ELb1ELb1ELb1ELb0ELb1EEEEEEEEEvNT_6ParamsE,@"STO_CUDA_ENTRY STV_DEFAULT"
_ZN7cutlass13device_kernelIN5flash11enable_sm90INS1_16FlashAttnFwdSm90INS1_25CollectiveMainloopFwdSm90ILi2EN4cute5tupleIJNS5_1CILi1EEES8_S8_EEENS6_IJNS7_ILi128EEESA_SA_EEELi128ENS_10bfloat16_tEfNS_4arch4Sm90ELb0ELb1ELb0ELb1ELb1ELb1ELb0ELb1ELb1ELb1ELb1ELb0EEENS1_21CollectiveEpilogueFwdISB_S9_SC_SE_Li256ELb1ELb1ELb1ELb0EEENS1_36VarlenDynamicPersistentTileSchedulerILi128ELi128ELi256ELi128ELb1ELb1ELb1ELb1ELb0ELb1EEEEEEEEEvNT_6ParamsE:
[----:B------:R-:W-:Y:S01]  /*0000*/  LDC R1, c[0x0][0x37c] ;  /* 0x0000df00ff017b82 */ /* 0x000fe20000000800 */
[----:B------:R-:W-:Y:S05]  /*0010*/  EXIT ;  /* 0x000000000000794d */ /* 0x000fea0003800000 */
.L_x_23:
        /* <DEDUP_REMOVED lines=14> */
.L_x_68:


//--------------------- .text._ZN7cutlass13device_kernelIN5flash11enable_sm90INS1_16FlashAttnFwdSm90INS1_25CollectiveMainloopFwdSm90ILi2EN4cute5tupleIJNS5_1CILi1EEES8_S8_EEENS6_IJNS7_ILi128EEESA_SA_EEELi128ENS_10bfloat16_tEfNS_4arch4Sm90ELb1ELb0ELb0ELb0ELb1ELb0ELb0ELb1ELb1ELb1ELb1ELb0EEENS1_21CollectiveEpilogueFwdISB_S9_SC_SE_Li256ELb0ELb1ELb1ELb0EEENS1_19SingleTileSchedulerILb0ELb1ELb1ELi128EEEEEEEEEvNT_6ParamsE --------------------------
	.section	.text._ZN7cutlass13device_kernelIN5flash11enable_sm90INS1_16FlashAttnFwdSm90INS1_25CollectiveMainloopFwdSm90ILi2EN4cute5tupleIJNS5_1CILi1EEES8_S8_EEENS6_IJNS7_ILi128EEESA_SA_EEELi128ENS_10bfloat16_tEfNS_4arch4Sm90ELb1ELb0ELb0ELb0ELb1ELb0ELb0ELb1ELb1ELb1ELb1ELb0EEENS1_21CollectiveEpilogueFwdISB_S9_SC_SE_Li256ELb0ELb1ELb1ELb0EEENS1_19SingleTileSchedulerILb0ELb1ELb1ELi128EEEEEEEEEvNT_6ParamsE,"ax",@progbits
	.align	128
.text._ZN7cutlass13device_kernelIN5flash11enable_sm90INS1_16FlashAttnFwdSm90INS1_25CollectiveMainloopFwdSm90ILi2EN4cute5tupleIJNS5_1CILi1EEES8_S8_EEENS6_IJNS7_ILi128EEESA_SA_EEELi128ENS_10bfloat16_tEfNS_4arch4Sm90ELb1ELb0ELb0ELb0ELb1ELb0ELb0ELb1ELb1ELb1ELb1ELb0EEENS1_21CollectiveEpilogueFwdISB_S9_SC_SE_Li256ELb0ELb1ELb1ELb0EEENS1_19SingleTileSchedulerILb0ELb1ELb1ELi128EEEEEEEEEvNT_6ParamsE:
        .type           _ZN7cutlass13device_kernelIN5flash11enable_sm90INS1_16FlashAttnFwdSm90INS1_25CollectiveMainloopFwdSm90ILi2EN4cute5tupleIJNS5_1CILi1EEES8_S8_EEENS6_IJNS7_ILi128EEESA_SA_EEELi128ENS_10bfloat16_tEfNS_4arch4Sm90ELb1ELb0ELb0ELb0ELb1ELb0ELb0ELb1ELb1ELb1ELb1ELb0EEENS1_21CollectiveEpilogueFwdISB_S9_SC_SE_Li256ELb0ELb1ELb1ELb0EEENS1_19SingleTileSchedulerILb0ELb1ELb1ELi128EEEEEEEEEvNT_6ParamsE,@function
        .size           _ZN7cutlass13device_kernelIN5flash11enable_sm90INS1_16FlashAttnFwdSm90INS1_25CollectiveMainloopFwdSm90ILi2EN4cute5tupleIJNS5_1CILi1EEES8_S8_EEENS6_IJNS7_ILi128EEESA_SA_EEELi128ENS_10bfloat16_tEfNS_4arch4Sm90ELb1ELb0ELb0ELb0ELb1ELb0ELb0ELb1ELb1ELb1ELb1ELb0EEENS1_21CollectiveEpilogueFwdISB_S9_SC_SE_Li256ELb0ELb1ELb1ELb0EEENS1_19SingleTileSchedulerILb0ELb1ELb1ELi128EEEEEEEEEvNT_6ParamsE,(.L_x_69 - _ZN7cutlass13device_kernelIN5flash11enable_sm90INS1_16FlashAttnFwdSm90INS1_25CollectiveMainloopFwdSm90ILi2EN4cute5tupleIJNS5_1CILi1EEES8_S8_EEENS6_IJNS7_ILi128EEESA_SA_EEELi128ENS_10bfloat16_tEfNS_4arch4Sm90ELb1ELb0ELb0ELb0ELb1ELb0ELb0ELb1ELb1ELb1ELb1ELb0EEENS1_21CollectiveEpilogueFwdISB_S9_SC_SE_Li256ELb0ELb1ELb1ELb0EEENS1_19SingleTileSchedulerILb0ELb1ELb1ELi128EEEEEEEEEvNT_6ParamsE)
        .other          _ZN7cutlass13device_kernelIN5flash11enable_sm90INS1_16FlashAttnFwdSm90INS1_25CollectiveMainloopFwdSm90ILi2EN4cute5tupleIJNS5_1CILi1EEES8_S8_EEENS6_IJNS7_ILi128EEESA_SA_EEELi128ENS_10bfloat16_tEfNS_4arch4Sm90ELb1ELb0ELb0ELb0ELb1ELb0ELb0ELb1ELb1ELb1ELb1ELb0EEENS1_21CollectiveEpilogueFwdISB_S9_SC_SE_Li256ELb0ELb1ELb1ELb0EEENS1_19SingleTileSchedulerILb0ELb1ELb1ELi128EEEEEEEEEvNT_6ParamsE,@"STO_CUDA_ENTRY STV_DEFAULT"
_ZN7cutlass13device_kernelIN5flash11enable_sm90INS1_16FlashAttnFwdSm90INS1_25CollectiveMainloopFwdSm90ILi2EN4cute5tupleIJNS5_1CILi1EEES8_S8_EEENS6_IJNS7_ILi128EEESA_SA_EEELi128ENS_10bfloat16_tEfNS_4arch4Sm90ELb1ELb0ELb0ELb0ELb1ELb0ELb0ELb1ELb1ELb1ELb1ELb0EEENS1_21CollectiveEpilogueFwdISB_S9_SC_SE_Li256ELb0ELb1ELb1ELb0EEENS1_19SingleTileSchedulerILb0ELb1ELb1ELi128EEEEEEEEEvNT_6ParamsE:
[----:B------:R-:W-:Y:S01]  /*0000*/  LDC R1, c[0x0][0x37c] ;  /* 0x0000df00ff017b82 */ /* 0x000fe20000000800 */
[----:B------:R-:W-:Y:S05]  /*0010*/  EXIT ;  /* 0x000000000000794d */ /* 0x000fea0003800000 */
.L_x_24:
        /* <DEDUP_REMOVED lines=14> */
.L_x_69:


//--------------------- .text._ZN7cutlass13device_kernelIN5flash11enable_sm90INS1_16FlashAttnFwdSm90INS1_25CollectiveMainloopFwdSm90ILi2EN4cute5tupleIJNS5_1CILi1EEES8_S8_EEENS6_IJNS7_ILi128EEESA_SA_EEELi128ENS_10bfloat16_tEfNS_4arch4Sm90ELb1ELb0ELb0ELb1ELb1ELb0ELb0ELb1ELb1ELb1ELb1ELb0EEENS1_21CollectiveEpilogueFwdISB_S9_SC_SE_Li256ELb1ELb1ELb1ELb0EEENS1_36VarlenDynamicPersistentTileSchedulerILi128ELi128ELi256ELi128ELb1ELb1ELb1ELb1ELb1ELb1EEEEEEEEEvNT_6ParamsE --------------------------
	.section	.text._ZN7cutlass13device_kernelIN5flash11enable_sm90INS1_16FlashAttnFwdSm90INS1_25CollectiveMainloopFwdSm90ILi2EN4cute5tupleIJNS5_1CILi1EEES8_S8_EEENS6_IJNS7_ILi128EEESA_SA_EEELi128ENS_10bfloat16_tEfNS_4arch4Sm90ELb1ELb0ELb0ELb1ELb1ELb0ELb0ELb1ELb1ELb1ELb1ELb0EEENS1_21CollectiveEpilogueFwdISB_S9_SC_SE_Li256ELb1ELb1ELb1ELb0EEENS1_36VarlenDynamicPersistentTileSchedulerILi128ELi128ELi256ELi128ELb1ELb1ELb1ELb1ELb1ELb1EEEEEEEEEvNT_6ParamsE,"ax",@progbits
	.align	128
.text._ZN7cutlass13device_kernelIN5flash11enable_sm90INS1_16FlashAttnFwdSm90INS1_25CollectiveMainloopFwdSm90ILi2EN4cute5tupleIJNS5_1CILi1EEES8_S8_EEENS6_IJNS7_ILi128EEESA_SA_EEELi128ENS_10bfloat16_tEfNS_4arch4Sm90ELb1ELb0ELb0ELb1ELb1ELb0ELb0ELb1ELb1ELb1ELb1ELb0EEENS1_21CollectiveEpilogueFwdISB_S9_SC_SE_Li256ELb1ELb1ELb1ELb0EEENS1_36VarlenDynamicPersistentTileSchedulerILi128ELi128ELi256ELi128ELb1ELb1ELb1ELb1ELb1ELb1EEEEEEEEEvNT_6ParamsE:
        .type           _ZN7cutlass13device_kernelIN5flash11enable_sm90INS1_16FlashAttnFwdSm90INS1_25CollectiveMainloopFwdSm90ILi2EN4cute5tupleIJNS5_1CILi1EEES8_S8_EEENS6_IJNS7_ILi128EEESA_SA_EEELi128ENS_10bfloat16_tEfNS_4arch4Sm90ELb1ELb0ELb0ELb1ELb1ELb0ELb0ELb1ELb1ELb1ELb1ELb0EEENS1_21CollectiveEpilogueFwdISB_S9_SC_SE_Li256ELb1ELb1ELb1ELb0EEENS1_36VarlenDynamicPersistentTileSchedulerILi128ELi128ELi256ELi128ELb1ELb1ELb1ELb1ELb1ELb1EEEEEEEEEvNT_6ParamsE,@function
        .size           _ZN7cutlass13device_kernelIN5flash11enable_sm90INS1_16FlashAttnFwdSm90INS1_25CollectiveMainloopFwdSm90ILi2EN4cute5tupleIJNS5_1CILi1EEES8_S8_EEENS6_IJNS7_ILi128EEESA_SA_EEELi128ENS_10bfloat16_tEfNS_4arch4Sm90ELb1ELb0ELb0ELb1ELb1ELb0ELb0ELb1ELb1ELb1ELb1ELb0EEENS1_21CollectiveEpilogueFwdISB_S9_SC_SE_Li256ELb1ELb1ELb1ELb0EEENS1_36VarlenDynamicPersistentTileSchedulerILi128ELi128ELi256ELi128ELb1ELb1ELb1ELb1ELb1ELb1EEEEEEEEEvNT_6ParamsE,(.L_x_70 - _ZN7cutlass13device_kernelIN5flash11enable_sm90INS1_16FlashAttnFwdSm90INS1_25CollectiveMainloopFwdSm90ILi2EN4cute5tupleIJNS5_1CILi1EEES8_S8_EEENS6_IJNS7_ILi128EEESA_SA_EEELi128ENS_10bfloat16_tEfNS_4arch4Sm90ELb1ELb0ELb0ELb1ELb1ELb0ELb0ELb1ELb1ELb1ELb1ELb0EEENS1_21CollectiveEpilogueFwdISB_S9_SC_SE_Li256ELb1ELb1ELb1ELb0EEENS1_36VarlenDynamicPersistentTileSchedulerILi128ELi128ELi256ELi128ELb1ELb1ELb1ELb1ELb1ELb1EEEEEEEEEvNT_6ParamsE)
        .other          _ZN7cutlass13device_kernelIN5flash11enable_sm90INS1_16FlashAttnFwdSm90INS1_25CollectiveMainloopFwdSm90ILi2EN4cute5tupleIJNS5_1CILi1EEES8_S8_EEENS6_IJNS7_ILi128EEESA_SA_EEELi128ENS_10bfloat16_tEfNS_4arch4Sm90ELb1ELb0ELb0ELb1ELb1ELb0ELb0ELb1ELb1ELb1ELb1ELb0EEENS1_21CollectiveEpilogueFwdISB_S9_SC_SE_Li256ELb1ELb1ELb1ELb0EEENS1_36VarlenDynamicPersistentTileSchedulerILi128ELi128ELi256ELi128ELb1ELb1ELb1ELb1ELb1ELb1EEEEEEEEEvNT_6ParamsE,@"STO_CUDA_ENTRY STV_DEFAULT"
_ZN7cutlass13device_kernelIN5flash11enable_sm90INS1_16FlashAttnFwdSm90INS1_25CollectiveMainloopFwdSm90ILi2EN4cute5tupleIJNS5_1CILi1EEES8_S8_EEENS6_IJNS7_ILi128EEESA_SA_EEELi128ENS_10bfloat16_tEfNS_4arch4Sm90ELb1ELb0ELb0ELb1ELb1ELb0ELb0ELb1ELb1ELb1ELb1ELb0EEENS1_21CollectiveEpilogueFwdISB_S9_SC_SE_Li256ELb1ELb1ELb1ELb0EEENS1_36VarlenDynamicPersistentTileSchedulerILi128ELi128ELi256ELi128ELb1ELb1ELb1ELb1ELb1ELb1EEEEEEEEEvNT_6ParamsE:
[----:B------:R-:W-:Y:S01]  /*0000*/  LDC R1, c[0x0][0x37c] ;  /* 0x0000df00ff017b82 */ /* 0x000fe20000000800 */
[----:B------:R-:W-:Y:S05]  /*0010*/  EXIT ;  /* 0x000000000000794d */ /* 0x000fea0003800000 */
.L_x_25:
        /* <DEDUP_REMOVED lines=14> */
.L_x_70:


//--------------------- .text._ZN7cutlass13device_kernelIN5flash11enable_sm90INS1_16FlashAttnFwdSm90INS1_25CollectiveMainloopFwdSm90ILi2EN4cute5tupleIJNS5_1CILi1EEES8_S8_EEENS6_IJNS7_ILi128EEESA_SA_EEELi128ENS_10bfloat16_tEfNS_4arch4Sm90ELb1ELb0ELb0ELb1ELb1ELb1ELb0ELb1ELb1ELb1ELb1ELb0EEENS1_21CollectiveEpilogueFwdISB_S9_SC_SE_Li256ELb1ELb1ELb1ELb0EEENS1_36VarlenDynamicPersistentTileSchedulerILi128ELi128ELi256ELi128ELb1ELb1ELb1ELb1ELb1ELb1EEEEEEEEEvNT_6ParamsE --------------------------
	.section	.text._ZN7cutlass13device_kernelIN5flash11enable_sm90INS1_16FlashAttnFwdSm90INS1_25CollectiveMainloopFwdSm90ILi2EN4cute5tupleIJNS5_1CILi1EEES8_S8_EEENS6_IJNS7_ILi128EEESA_SA_EEELi128ENS_10bfloat16_tEfNS_4arch4Sm90ELb1ELb0ELb0ELb1ELb1ELb1ELb0ELb1ELb1ELb1ELb1ELb0EEENS1_21CollectiveEpilogueFwdISB_S9_SC_SE_Li256ELb1ELb1ELb1ELb0EEENS1_36VarlenDynamicPersistentTileSchedulerILi128ELi128ELi256ELi128ELb1ELb1ELb1ELb1ELb1ELb1EEEEEEEEEvNT_6ParamsE,"ax",@progbits
	.align	128
.text._ZN7cutlass13device_kernelIN5flash11enable_sm90INS1_16FlashAttnFwdSm90INS1_25CollectiveMainloopFwdSm90ILi2EN4cute5tupleIJNS5_1CILi1EEES8_S8_EEENS6_IJNS7_ILi128EEESA_SA_EEELi128ENS_10bfloat16_tEfNS_4arch4Sm90ELb1ELb0ELb0ELb1ELb1ELb1ELb0ELb1ELb1ELb1ELb1ELb0EEENS1_21CollectiveEpilogueFwdISB_S9_SC_SE_Li256ELb1ELb1ELb1ELb0EEENS1_36VarlenDynamicPersistentTileSchedulerILi128ELi128ELi256ELi128ELb1ELb1ELb1ELb1ELb1ELb1EEEEEEEEEvNT_6ParamsE:
        .type           _ZN7cutlass13device_kernelIN5flash11enable_sm90INS1_16FlashAttnFwdSm90INS1_25CollectiveMainloopFwdSm90ILi2EN4cute5tupleIJNS5_1CILi1EEES8_S8_EEENS6_IJNS7_ILi128EEESA_SA_EEELi128ENS_10bfloat16_tEfNS_4arch4Sm90ELb1ELb0ELb0ELb1ELb1ELb1ELb0ELb1ELb1ELb1ELb1ELb0EEENS1_21CollectiveEpilogueFwdISB_S9_SC_SE_Li256ELb1ELb1ELb1ELb0EEENS1_36VarlenDynamicPersistentTileSchedulerILi128ELi128ELi256ELi128ELb1ELb1ELb1ELb1ELb1ELb1EEEEEEEEEvNT_6ParamsE,@function
        .size           _ZN7cutlass13device_kernelIN5flash11enable_sm90INS1_16FlashAttnFwdSm90INS1_25CollectiveMainloopFwdSm90ILi2EN4cute5tupleIJNS5_1CILi1EEES8_S8_EEENS6_IJNS7_ILi128EEESA_SA_EEELi128ENS_10bfloat16_tEfNS_4arch4Sm90ELb1ELb0ELb0ELb1ELb1ELb1ELb0ELb1ELb1ELb1ELb1ELb0EEENS1_21CollectiveEpilogueFwdISB_S9_SC_SE_Li256ELb1ELb1ELb1ELb0EEENS1_36VarlenDynamicPersistentTileSchedulerILi128ELi128ELi256ELi128ELb1ELb1ELb1ELb1ELb1ELb1EEEEEEEEEvNT_6ParamsE,(.L_x_71 - _ZN7cutlass13device_kernelIN5flash11enable_sm90INS1_16FlashAttnFwdSm90INS1_25CollectiveMainloopFwdSm90ILi2EN4cute5tupleIJNS5_1CILi1EEES8_S8_EEENS6_IJNS7_ILi128EEESA_SA_EEELi128ENS_10bfloat16_tEfNS_4arch4Sm90ELb1ELb0ELb0ELb1ELb1ELb1ELb0ELb1ELb1ELb1ELb1ELb0EEENS1_21CollectiveEpilogueFwdISB_S9_SC_SE_Li256ELb1ELb1ELb1ELb0EEENS1_36VarlenDynamicPersistentTileSchedulerILi128ELi128ELi256ELi128ELb1ELb1ELb1ELb1ELb1ELb1EEEEEEEEEvNT_6ParamsE)
        .other          _ZN7cutlass13device_kernelIN5flash11enable_sm90INS1_16FlashAttnFwdSm90INS1_25CollectiveMainloopFwdSm90ILi2EN4cute5tupleIJNS5_1CILi1EEES8_S8_EEENS6_IJNS7_ILi128EEESA_SA_EEELi128ENS_10bfloat16_tEfNS_4arch4Sm90ELb1ELb0ELb0ELb1ELb1ELb1ELb0ELb1ELb1ELb1ELb1ELb0EEENS1_21CollectiveEpilogueFwdISB_S9_SC_SE_Li256ELb1ELb1ELb1ELb0EEENS1_36VarlenDynamicPersistentTileSchedulerILi128ELi128ELi256ELi128ELb1ELb1ELb1ELb1ELb1ELb1EEEEEEEEEvNT_6ParamsE,@"STO_CUDA_ENTRY STV_DEFAULT"
_ZN7cutlass13device_kernelIN5flash11enable_sm90INS1_16FlashAttnFwdSm90INS1_25CollectiveMainloopFwdSm90ILi2EN4cute5tupleIJNS5_1CILi1EEES8_S8_EEENS6_IJNS7_ILi128EEESA_SA_EEELi128ENS_10bfloat16_tEfNS_4arch4Sm90ELb1ELb0ELb0ELb1ELb1ELb1ELb0ELb1ELb1ELb1ELb1ELb0EEENS1_21CollectiveEpilogueFwdISB_S9_SC_SE_Li256ELb1ELb1ELb1ELb0EEENS1_36VarlenDynamicPersistentTileSchedulerILi128ELi128ELi256ELi128ELb1ELb1ELb1ELb1ELb1ELb1EEEEEEEEEvNT_6ParamsE:
[----:B------:R-:W-:Y:S01]  /*0000*/  LDC R1, c[0x0][0x37c] ;  /* 0x0000df00ff017b82 */ /* 0x000fe20000000800 */
[----:B------:R-:W-:Y:S05]  /*0010*/  EXIT ;  /* 0x000000000000794d */ /* 0x000fea0003800000 */
.L_x_26:
        /* <DEDUP_REMOVED lines=14> */
.L_x_71:


//--------------------- .text._ZN7cutlass13device_kernelIN5flash11enable_sm90INS1_16FlashAttnFwdSm90INS1_25CollectiveMainloopFwdSm90ILi2EN4cute5tupleIJNS5_1CILi1EEES8_S8_EEENS6_IJNS7_ILi192EEENS7_ILi128EEENS7_ILi96EEEEEELi96ENS_10bfloat16_tEfNS_4arch4Sm90ELb0ELb0ELb0ELb0ELb1ELb0ELb0ELb0ELb1ELb1ELb1ELb0EEENS1_21CollectiveEpilogueFwdINS6_IJSA_SC_SB_EEES9_SE_SG_Li384ELb0ELb1ELb1ELb0EEENS1_19SingleTileSchedulerILb0ELb1ELb1ELi192EEEEEEEEEvNT_6ParamsE --------------------------
	.section	.text._ZN7cutlass13device_kernelIN5flash11enable_sm90INS1_16FlashAttnFwdSm90INS1_25CollectiveMainloopFwdSm90ILi2EN4cute5tupleIJNS5_1CILi1EEES8_S8_EEENS6_IJNS7_ILi192EEENS7_ILi128EEENS7_ILi96EEEEEELi96ENS_10bfloat16_tEfNS_4arch4Sm90ELb0ELb0ELb0ELb0ELb1ELb0ELb0ELb0ELb1ELb1ELb1ELb0EEENS1_21CollectiveEpilogueFwdINS6_IJSA_SC_SB_EEES9_SE_SG_Li384ELb0ELb1ELb1ELb0EEENS1_19SingleTileSchedulerILb0ELb1ELb1ELi192EEEEEEEEEvNT_6ParamsE,"ax",@progbits
	.align	128
.text._ZN7cutlass13device_kernelIN5flash11enable_sm90INS1_16FlashAttnFwdSm90INS1_25CollectiveMainloopFwdSm90ILi2EN4cute5tupleIJNS5_1CILi1EEES8_S8_EEENS6_IJNS7_ILi192EEENS7_ILi128EEENS7_ILi96EEEEEELi96ENS_10bfloat16_tEfNS_4arch4Sm90ELb0ELb0ELb0ELb0ELb1ELb0ELb0ELb0ELb1ELb1ELb1ELb0EEENS1_21CollectiveEpilogueFwdINS6_IJSA_SC_SB_EEES9_SE_SG_Li384ELb0ELb1ELb1ELb0EEENS1_19SingleTileSchedulerILb0ELb1ELb1ELi192EEEEEEEEEvNT_6ParamsE:
        .type           _ZN7cutlass13device_kernelIN5flash11enable_sm90INS1_16FlashAttnFwdSm90INS1_25CollectiveMainloopFwdSm90ILi2EN4cute5tupleIJNS5_1CILi1EEES8_S8_EEENS6_IJNS7_ILi192EEENS7_ILi128EEENS7_ILi96EEEEEELi96ENS_10bfloat16_tEfNS_4arch4Sm90ELb0ELb0ELb0ELb0ELb1ELb0ELb0ELb0ELb1ELb1ELb1ELb0EEENS1_21CollectiveEpilogueFwdINS6_IJSA_SC_SB_EEES9_SE_SG_Li384ELb0ELb1ELb1ELb0EEENS1_19SingleTileSchedulerILb0ELb1ELb1ELi192EEEEEEEEEvNT_6ParamsE,@function
        .size           _ZN7cutlass13device_kernelIN5flash11enable_sm90INS1_16FlashAttnFwdSm90INS1_25CollectiveMainloopFwdSm90ILi2EN4cute5tupleIJNS5_1CILi1EEES8_S8_EEENS6_IJNS7_ILi192EEENS7_ILi128EEENS7_ILi96EEEEEELi96ENS_10bfloat16_tEfNS_4arch4Sm90ELb0ELb0ELb0ELb0ELb1ELb0ELb0ELb0ELb1ELb1ELb1ELb0EEENS1_21CollectiveEpilogueFwdINS6_IJSA_SC_SB_EEES9_SE_SG_Li384ELb0ELb1ELb1ELb0EEENS1_19SingleTileSchedulerILb0ELb1ELb1ELi192EEEEEEEEEvNT_6ParamsE,(.L_x_72 - _ZN7cutlass13device_kernelIN5flash11enable_sm90INS1_16FlashAttnFwdSm90INS1_25CollectiveMainloopFwdSm90ILi2EN4cute5tupleIJNS5_1CILi1EEES8_S8_EEENS6_IJNS7_ILi192EEENS7_ILi128EEENS7_ILi96EEEEEELi96ENS_10bfloat16_tEfNS_4arch4Sm90ELb0ELb0ELb0ELb0ELb1ELb0ELb0ELb0ELb1ELb1ELb1ELb0EEENS1_21CollectiveEpilogueFwdINS6_IJSA_SC_SB_EEES9_SE_SG_Li384ELb0ELb1ELb1ELb0EEENS1_19SingleTileSchedulerILb0ELb1ELb1ELi192EEEEEEEEEvNT_6ParamsE)
        .other          _ZN7cutlass13device_kernelIN5flash11enable_sm90INS1_16FlashAttnFwdSm90INS1_25CollectiveMainloopFwdSm90ILi2EN4cute5tupleIJNS5_1CILi1EEES8_S8_EEENS6_IJNS7_ILi192EEENS7_ILi128EEENS7_ILi96EEEEEELi96ENS_10bfloat16_tEfNS_4arch4Sm90ELb0ELb0ELb0ELb0ELb1ELb0ELb0ELb0ELb1ELb1ELb1ELb0EEENS1_21CollectiveEpilogueFwdINS6_IJSA_SC_SB_EEES9_SE_SG_Li384ELb0ELb1ELb1ELb0EEENS1_19SingleTileSchedulerILb0ELb1ELb1ELi192EEEEEEEEEvNT_6ParamsE,@"STO_CUDA_ENTRY STV_DEFAULT"
_ZN7cutlass13device_kernelIN5flash11enable_sm90INS1_16FlashAttnFwdSm90INS1_25CollectiveMainloopFwdSm90ILi2EN4cute5tupleIJNS5_1CILi1EEES8_S8_EEENS6_IJNS7_ILi192EEENS7_ILi128EEENS7_ILi96EEEEEELi96ENS_10bfloat16_tEfNS_4arch4Sm90ELb0ELb0ELb0ELb0ELb1ELb0ELb0ELb0ELb1ELb1ELb1ELb0EEENS1_21CollectiveEpilogueFwdINS6_IJSA_SC_SB_EEES9_SE_SG_Li384ELb0ELb1ELb1ELb0EEENS1_19SingleTileSchedulerILb0ELb1ELb1ELi192EEEEEEEEEvNT_6ParamsE:
[----:B------:R-:W-:Y:S01]  /*0000*/  LDC R1, c[0x0][0x37c] ;  /* 0x0000df00ff017b82 */ /* 0x000fe20000000800 */
[----:B------:R-:W-:Y:S05]  /*0010*/  EXIT ;  /* 0x000000000000794d */ /* 0x000fea0003800000 */
.L_x_27:
        /* <DEDUP_REMOVED lines=14> */
.L_x_72:


//--------------------- .text._ZN7cutlass13device_kernelIN5flash11enable_sm90INS1_16FlashAttnFwdSm90INS1_25CollectiveMainloopFwdSm90ILi2EN4cute5tupleIJNS5_1CILi1EEES8_S8_EEENS6_IJNS7_ILi192EEENS7_ILi128EEENS7_ILi96EEEEEELi96ENS_10bfloat16_tEfNS_4arch4Sm90ELb0ELb0ELb0ELb1ELb1ELb0ELb0ELb0ELb1ELb1ELb1ELb0EEENS1_21CollectiveEpilogueFwdINS6_IJSA_SC_SB_EEES9_SE_SG_Li384ELb1ELb1ELb1ELb0EEENS1_36VarlenDynamicPersistentTileSchedulerILi192ELi128ELi384ELi128ELb1ELb1ELb1ELb0ELb1ELb1EEEEEEEEEvNT_6ParamsE --------------------------
	.section	.text._ZN7cutlass13device_kernelIN5flash11enable_sm90INS1_16FlashAttnFwdSm90INS1_25CollectiveMainloopFwdSm90ILi2EN4cute5tupleIJNS5_1CILi1EEES8_S8_EEENS6_IJNS7_ILi192EEENS7_ILi128EEENS7_ILi96EEEEEELi96ENS_10bfloat16_tEfNS_4arch4Sm90ELb0ELb0ELb0ELb1ELb1ELb0ELb0ELb0ELb1ELb1ELb1ELb0EEENS1_21CollectiveEpilogueFwdINS6_IJSA_SC_SB_EEES9_SE_SG_Li384ELb1ELb1ELb1ELb0EEENS1_36VarlenDynamicPersistentTileSchedulerILi192ELi128ELi384ELi128ELb1ELb1ELb1ELb0ELb1ELb1EEEEEEEEEvNT_6ParamsE,"ax",@progbits
	.align	128
.text._ZN7cutlass13device_kernelIN5flash11enable_sm90INS1_16FlashAttnFwdSm90INS1_25CollectiveMainloopFwdSm90ILi2EN4cute5tupleIJNS5_1CILi1EEES8_S8_EEENS6_IJNS7_ILi192EEENS7_ILi128EEENS7_ILi96EEEEEELi96ENS_10bfloat16_tEfNS_4arch4Sm90ELb0ELb0ELb0ELb1ELb1ELb0ELb0ELb0ELb1ELb1ELb1ELb0EEENS1_21CollectiveEpilogueFwdINS6_IJSA_SC_SB_EEES9_SE_SG_Li384ELb1ELb1ELb1ELb0EEENS1_36VarlenDynamicPersistentTileSchedulerILi192ELi128ELi384ELi128ELb1ELb1ELb1ELb0ELb1ELb1EEEEEEEEEvNT_6ParamsE:
        .type           _ZN7cutlass13device_kernelIN5flash11enable_sm90INS1_16FlashAttnFwdSm90INS1_25CollectiveMainloopFwdSm90ILi2EN4cute5tupleIJNS5_1CILi1EEES8_S8_EEENS6_IJNS7_ILi192EEENS7_ILi128EEENS7_ILi96EEEEEELi96ENS_10bfloat16_tEfNS_4arch4Sm90ELb0ELb0ELb0ELb1ELb1ELb0ELb0ELb0ELb1ELb1ELb1ELb0EEENS1_21CollectiveEpilogueFwdINS6_IJSA_SC_SB_EEES9_SE_SG_Li384ELb1ELb1ELb1ELb0EEENS1_36VarlenDynamicPersistentTileSchedulerILi192ELi128ELi384ELi128ELb1ELb1ELb1ELb0ELb1ELb1EEEEEEEEEvNT_6ParamsE,@function
        .size           _ZN7cutlass13device_kernelIN5flash11enable_sm90INS1_16FlashAttnFwdSm90INS1_25CollectiveMainloopFwdSm90ILi2EN4cute5tupleIJNS5_1CILi1EEES8_S8_EEENS6_IJNS7_ILi192EEENS7_ILi128EEENS7_ILi96EEEEEELi96ENS_10bfloat16_tEfNS_4arch4Sm90ELb0ELb0ELb0ELb1ELb1ELb0ELb0ELb0ELb1ELb1ELb1ELb0EEENS1_21CollectiveEpilogueFwdINS6_IJSA_SC_SB_EEES9_SE_SG_Li384ELb1ELb1ELb1ELb0EEENS1_36VarlenDynamicPersistentTileSchedulerILi192ELi128ELi384ELi128ELb1ELb1ELb1ELb0ELb1ELb1EEEEEEEEEvNT_6ParamsE,(.L_x_73 - _ZN7cutlass13device_kernelIN5flash11enable_sm90INS1_16FlashAttnFwdSm90INS1_25CollectiveMainloopFwdSm90ILi2EN4cute5tupleIJNS5_1CILi1EEES8_S8_EEENS6_IJNS7_ILi192EEENS7_ILi128EEENS7_ILi96EEEEEELi96ENS_10bfloat16_tEfNS_4arch4Sm90ELb0ELb0ELb0ELb1ELb1ELb0ELb0ELb0ELb1ELb1ELb1ELb0EEENS1_21CollectiveEpilogueFwdINS6_IJSA_SC_SB_EEES9_SE_SG_Li384ELb1ELb1ELb1ELb0EEENS1_36VarlenDynamicPersistentTileSchedulerILi192ELi128ELi384ELi128ELb1ELb1ELb1ELb0ELb1ELb1EEEEEEEEEvNT_6ParamsE)
        .other          _ZN7cutlass13device_kernelIN5flash11enable_sm90INS1_16FlashAttnFwdSm90INS1_25CollectiveMainloopFwdSm90ILi2EN4cute5tupleIJNS5_1CILi1EEES8_S8_EEENS6_IJNS7_ILi192EEENS7_ILi128EEENS7_ILi96EEEEEELi96ENS_10bfloat16_tEfNS_4arch4Sm90ELb0ELb0ELb0ELb1ELb1ELb0ELb0ELb0ELb1ELb1ELb1ELb0EEENS1_21CollectiveEpilogueFwdINS6_IJSA_SC_SB_EEES9_SE_SG_Li384ELb1ELb1ELb1ELb0EEENS1_36VarlenDynamicPersistentTileSchedulerILi192ELi128ELi384ELi128ELb1ELb1ELb1ELb0ELb1ELb1EEEEEEEEEvNT_6ParamsE,@"STO_CUDA_ENTRY STV_DEFAULT"
_ZN7cutlass13device_kernelIN5flash11enable_sm90INS1_16FlashAttnFwdSm90INS1_25CollectiveMainloopFwdSm90ILi2EN4cute5tupleIJNS5_1CILi1EEES8_S8_EEENS6_IJNS7_ILi192EEENS7_ILi128EEENS7_ILi96EEEEEELi96ENS_10bfloat16_tEfNS_4arch4Sm90ELb0ELb0ELb0ELb1ELb1ELb0ELb0ELb0ELb1ELb1ELb1ELb0EEENS1_21CollectiveEpilogueFwdINS6_IJSA_SC_SB_EEES9_SE_SG_Li384ELb1ELb1ELb1ELb0EEENS1_36VarlenDynamicPersistentTileSchedulerILi192ELi128ELi384ELi128ELb1ELb1ELb1ELb0ELb1ELb1EEEEEEEEEvNT_6ParamsE:
[----:B------:R-:W-:Y:S01]  /*0000*/  LDC R1, c[0x0][0x37c] ;  /* 0x0000df00ff017b82 */ /* 0x000fe20000000800 */
[----:B------:R-:W-:Y:S05]  /*0010*/  EXIT ;  /* 0x000000000000794d */ /* 0x000fea0003800000 */
.L_x_28:
        /* <DEDUP_REMOVED lines=14> */
.L_x_73:


//--------------------- .text._ZN7cutlass13device_kernelIN5flash11enable_sm90INS1_16FlashAttnFwdSm90INS1_25CollectiveMainloopFwdSm90ILi2EN4cute5tupleIJNS5_1CILi1EEES8_S8_EEENS6_IJNS7_ILi192EEENS7_ILi128EEENS7_ILi96EEEEEELi96ENS_10bfloat16_tEfNS_4arch4Sm90ELb0ELb0ELb0ELb1ELb1ELb1ELb0ELb0ELb1ELb1ELb1ELb0EEENS1_21CollectiveEpilogueFwdINS6_IJSA_SC_SB_EEES9_SE_SG_Li384ELb1ELb1ELb1ELb0EEENS1_36VarlenDynamicPersistentTileSchedulerILi192ELi128ELi384ELi128ELb1ELb1ELb1ELb0ELb1ELb1EEEEEEEEEvNT_6ParamsE --------------------------
	.section	.text._ZN7cutlass13device_kernelIN5flash11enable_sm90INS1_16FlashAttnFwdSm90INS1_25CollectiveMainloopFwdSm90ILi2EN4cute5tupleIJNS5_1CILi1EEES8_S8_EEENS6_IJNS7_ILi192EEENS7_ILi128EEENS7_ILi96EEEEEELi96ENS_10bfloat16_tEfNS_4arch4Sm90ELb0ELb0ELb0ELb1ELb1ELb1ELb0ELb0ELb1ELb1ELb1ELb0EEENS1_21CollectiveEpilogueFwdINS6_IJSA_SC_SB_EEES9_SE_SG_Li384ELb1ELb1ELb1ELb0EEENS1_36VarlenDynamicPersistentTileSchedulerILi192ELi128ELi384ELi128ELb1ELb1ELb1ELb0ELb1ELb1EEEEEEEEEvNT_6ParamsE,"ax",@progbits
	.align	128
.text._ZN7cutlass13device_kernelIN5flash11enable_sm90INS1_16FlashAttnFwdSm90INS1_25CollectiveMainloopFwdSm90ILi2EN4cute5tupleIJNS5_1CILi1EEES8_S8_EEENS6_IJNS7_ILi192EEENS7_ILi128EEENS7_ILi96EEEEEELi96ENS_10bfloat16_tEfNS_4arch4Sm90ELb0ELb0ELb0ELb1ELb1ELb1ELb0ELb0ELb1ELb1ELb1ELb0EEENS1_21CollectiveEpilogueFwdINS6_IJSA_SC_SB_EEES9_SE_SG_Li384ELb1ELb1ELb1ELb0EEENS1_36VarlenDynamicPersistentTileSchedulerILi192ELi128ELi384ELi128ELb1ELb1ELb1ELb0ELb1ELb1EEEEEEEEEvNT_6ParamsE:
        .type           _ZN7cutlass13device_kernelIN5flash11enable_sm90INS1_16FlashAttnFwdSm90INS1_25CollectiveMainloopFwdSm90ILi2EN4cute5tupleIJNS5_1CILi1EEES8_S8_EEENS6_IJNS7_ILi192EEENS7_ILi128EEENS7_ILi96EEEEEELi96ENS_10bfloat16_tEfNS_4arch4Sm90ELb0ELb0ELb0ELb1ELb1ELb1ELb0ELb0ELb1ELb1ELb1ELb0EEENS1_21CollectiveEpilogueFwdINS6_IJSA_SC_SB_EEES9_SE_SG_Li384ELb1ELb1ELb1ELb0EEENS1_36VarlenDynamicPersistentTileSchedulerILi192ELi128ELi384ELi128ELb1ELb1ELb1ELb0ELb1ELb1EEEEEEEEEvNT_6ParamsE,@function
        .size           _ZN7cutlass13device_kernelIN5flash11enable_sm90INS1_16FlashAttnFwdSm90INS1_25CollectiveMainloopFwdSm90ILi2EN4cute5tupleIJNS5_1CILi1EEES8_S8_EEENS6_IJNS7_ILi192EEENS7_ILi128EEENS7_ILi96EEEEEELi96ENS_10bfloat16_tEfNS_4arch4Sm90ELb0ELb0ELb0ELb1ELb1ELb1ELb0ELb0ELb1ELb1ELb1ELb0EEENS1_21CollectiveEpilogueFwdINS6_IJSA_SC_SB_EEES9_SE_SG_Li384ELb1ELb1ELb1ELb0EEENS1_36VarlenDynamicPersistentTileSchedulerILi192ELi128ELi384ELi128ELb1ELb1ELb1ELb0ELb1ELb1EEEEEEEEEvNT_6ParamsE,(.L_x_74 - _ZN7cutlass13device_kernelIN5flash11enable_sm90INS1_16FlashAttnFwdSm90INS1_25CollectiveMainloopFwdSm90ILi2EN4cute5tupleIJNS5_1CILi1EEES8_S8_EEENS6_IJNS7_ILi192EEENS7_ILi128EEENS7_ILi96EEEEEELi96ENS_10bfloat16_tEfNS_4arch4Sm90ELb0ELb0ELb0ELb1ELb1ELb1ELb0ELb0ELb1ELb1ELb1ELb0EEENS1_21CollectiveEpilogueFwdINS6_IJSA_SC_SB_EEES9_SE_SG_Li384ELb1ELb1ELb1ELb0EEENS1_36VarlenDynamicPersistentTileSchedulerILi192ELi128ELi384ELi128ELb1ELb1ELb1ELb0ELb1ELb1EEEEEEEEEvNT_6ParamsE)
        .other          _ZN7cutlass13device_kernelIN5flash11enable_sm90INS1_16FlashAttnFwdSm90INS1_25CollectiveMainloopFwdSm90ILi2EN4cute5tupleIJNS5_1CILi1EEES8_S8_EEENS6_IJNS7_ILi192EEENS7_ILi128EEENS7_ILi96EEEEEELi96ENS_10bfloat16_tEfNS_4arch4Sm90ELb0ELb0ELb0ELb1ELb1ELb1ELb0ELb0ELb1ELb1ELb1ELb0EEENS1_21CollectiveEpilogueFwdINS6_IJSA_SC_SB_EEES9_SE_SG_Li384ELb1ELb1ELb1ELb0EEENS1_36VarlenDynamicPersistentTileSchedulerILi192ELi128ELi384ELi128ELb1ELb1ELb1ELb0ELb1ELb1EEEEEEEEEvNT_6ParamsE,@"STO_CUDA_ENTRY STV_DEFAULT"
_ZN7cutlass13device_kernelIN5flash11enable_sm90INS1_16FlashAttnFwdSm90INS1_25CollectiveMainloopFwdSm90ILi2EN4cute5tupleIJNS5_1CILi1EEES8_S8_EEENS6_IJNS7_ILi192EEENS7_ILi128EEENS7_ILi96EEEEEELi96ENS_10bfloat16_tEfNS_4arch4Sm90ELb0ELb0ELb0ELb1ELb1ELb1ELb0ELb0ELb1ELb1ELb1ELb0EEENS1_21CollectiveEpilogueFwdINS6_IJSA_SC_SB_EEES9_SE_SG_Li384ELb1ELb1ELb1ELb0EEENS1_36VarlenDynamicPersistentTileSchedulerILi192ELi128ELi384ELi128ELb1ELb1ELb1ELb0ELb1ELb1EEEEEEEEEvNT_6ParamsE:
[----:B------:R-:W-:Y:S01]  /*0000*/  LDC R1, c[0x0][0x37c] ;  /* 0x0000df00ff017b82 */ /* 0x000fe20000000800 */
[----:B------:R-:W-:Y:S05]  /*0010*/  EXIT ;  /* 0x000000000000794d */ /* 0x000fea0003800000 */
.L_x_29:
        /* <DEDUP_REMOVED lines=14> */
.L_x_74:


//--------------------- .text._ZN7cutlass13device_kernelIN5flash11enable_sm90INS1_16FlashAttnFwdSm90INS1_25CollectiveMainloopFwdSm90ILi2EN4cute5tupleIJNS5_1CILi1EEES8_S8_EEENS6_IJNS7_ILi192EEENS7_ILi128EEENS7_ILi96EEEEEELi96ENS_10bfloat16_tEfNS_4arch4Sm90ELb0ELb1ELb0ELb0ELb1ELb0ELb0ELb0ELb1ELb1ELb1ELb0EEENS1_21CollectiveEpilogueFwdINS6_IJSA_SC_SB_EEES9_SE_SG_Li384ELb0ELb1ELb1ELb0EEENS1_19SingleTileSchedulerILb0ELb1ELb1ELi192EEEEEEEEEvNT_6ParamsE --------------------------
	.section	.text._ZN7cutlass13device_kernelIN5flash11enable_sm90INS1_16FlashAttnFwdSm90INS1_25CollectiveMainloopFwdSm90ILi2EN4cute5tupleIJNS5_1CILi1EEES8_S8_EEENS6_IJNS7_ILi192EEENS7_ILi128EEENS7_ILi96EEEEEELi96ENS_10bfloat16_tEfNS_4arch4Sm90ELb0ELb1ELb0ELb0ELb1ELb0ELb0ELb0ELb1ELb1ELb1ELb0EEENS1_21CollectiveEpilogueFwdINS6_IJSA_SC_SB_EEES9_SE_SG_Li384ELb0ELb1ELb1ELb0EEENS1_19SingleTileSchedulerILb0ELb1ELb1ELi192EEEEEEEEEvNT_6ParamsE,"ax",@progbits
	.align	128
.text._ZN7cutlass13device_kernelIN5flash11enable_sm90INS1_16FlashAttnFwdSm90INS1_25CollectiveMainloopFwdSm90ILi2EN4cute5tupleIJNS5_1CILi1EEES8_S8_EEENS6_IJNS7_ILi192EEENS7_ILi128EEENS7_ILi96EEEEEELi96ENS_10bfloat16_tEfNS_4arch4Sm90ELb0ELb1ELb0ELb0ELb1ELb0ELb0ELb0ELb1ELb1ELb1ELb0EEENS1_21CollectiveEpilogueFwdINS6_IJSA_SC_SB_EEES9_SE_SG_Li384ELb0ELb1ELb1ELb0EEENS1_19SingleTileSchedulerILb0ELb1ELb1ELi192EEEEEEEEEvNT_6ParamsE:
        .type           _ZN7cutlass13device_kernelIN5flash11enable_sm90INS1_16FlashAttnFwdSm90INS1_25CollectiveMainloopFwdSm90ILi2EN4cute5tupleIJNS5_1CILi1EEES8_S8_EEENS6_IJNS7_ILi192EEENS7_ILi128EEENS7_ILi96EEEEEELi96ENS_10bfloat16_tEfNS_4arch4Sm90ELb0ELb1ELb0ELb0ELb1ELb0ELb0ELb0ELb1ELb1ELb1ELb0EEENS1_21CollectiveEpilogueFwdINS6_IJSA_SC_SB_EEES9_SE_SG_Li384ELb0ELb1ELb1ELb0EEENS1_19SingleTileSchedulerILb0ELb1ELb1ELi192EEEEEEEEEvNT_6ParamsE,@function
        .size           _ZN7cutlass13device_kernelIN5flash11enable_sm90INS1_16FlashAttnFwdSm90INS1_25CollectiveMainloopFwdSm90ILi2EN4cute5tupleIJNS5_1CILi1EEES8_S8_EEENS6_IJNS7_ILi192EEENS7_ILi128EEENS7_ILi96EEEEEELi96ENS_10bfloat16_tEfNS_4arch4Sm90ELb0ELb1ELb0ELb0ELb1ELb0ELb0ELb0ELb1ELb1ELb1ELb0EEENS1_21CollectiveEpilogueFwdINS6_IJSA_SC_SB_EEES9_SE_SG_Li384ELb0ELb1ELb1ELb0EEENS1_19SingleTileSchedulerILb0ELb1ELb1ELi192EEEEEEEEEvNT_6ParamsE,(.L_x_75 - _ZN7cutlass13device_kernelIN5flash11enable_sm90INS1_16FlashAttnFwdSm90INS1_25CollectiveMainloopFwdSm90ILi2EN4cute5tupleIJNS5_1CILi1EEES8_S8_EEENS6_IJNS7_ILi192EEENS7_ILi128EEENS7_ILi96EEEEEELi96ENS_10bfloat16_tEfNS_4arch4Sm90ELb0ELb1ELb0ELb0ELb1ELb0ELb0ELb0ELb1ELb1ELb1ELb0EEENS1_21CollectiveEpilogueFwdINS6_IJSA_SC_SB_EEES9_SE_SG_Li384ELb0ELb1ELb1ELb0EEENS1_19SingleTileSchedulerILb0ELb1ELb1ELi192EEEEEEEEEvNT_6ParamsE)
        .other          _ZN7cutlass13device_kernelIN5flash11enable_sm90INS1_16FlashAttnFwdSm90INS1_25CollectiveMainloopFwdSm90ILi2EN4cute5tupleIJNS5_1CILi1EEES8_S8_EEENS6_IJNS7_ILi192EEENS7_ILi128EEENS7_ILi96EEEEEELi96ENS_10bfloat16_tEfNS_4arch4Sm90ELb0ELb1ELb0ELb0ELb1ELb0ELb0ELb0ELb1ELb1ELb1ELb0EEENS1_21CollectiveEpilogueFwdINS6_IJSA_SC_SB_EEES9_SE_SG_Li384ELb0ELb1ELb1ELb0EEENS1_19SingleTileSchedulerILb0ELb1ELb1ELi192EEEEEEEEEvNT_6ParamsE,@"STO_CUDA_ENTRY STV_DEFAULT"
_ZN7cutlass13device_kernelIN5flash11enable_sm90INS1_16FlashAttnFwdSm90INS1_25CollectiveMainloopFwdSm90ILi2EN4cute5tupleIJNS5_1CILi1EEES8_S8_EEENS6_IJNS7_ILi192EEENS7_ILi128EEENS7_ILi96EEEEEELi96ENS_10bfloat16_tEfNS_4arch4Sm90ELb0ELb1ELb0ELb0ELb1ELb0ELb0ELb0ELb1ELb1ELb1ELb0EEENS1_21CollectiveEpilogueFwdINS6_IJSA_SC_SB_EEES9_SE_SG_Li384ELb0ELb1ELb1ELb0EEENS1_19SingleTileSchedulerILb0ELb1ELb1ELi192EEEEEEEEEvNT_6ParamsE:
[----:B------:R-:W-:Y:S01]  /*0000*/  LDC R1, c[0x0][0x37c] ;  /* 0x0000df00ff017b82 */ /* 0x000fe20000000800 */
[----:B------:R-:W-:Y:S05]  /*0010*/  EXIT ;  /* 0x000000000000794d */ /* 0x000fea0003800000 */
.L_x_30:
        /* <DEDUP_REMOVED lines=14> */
.L_x_75:


//--------------------- .text._ZN7cutlass13device_kernelIN5flash11enable_sm90INS1_16FlashAttnFwdSm90INS1_25CollectiveMainloopFwdSm90ILi2EN4cute5tupleIJNS5_1CILi1EEES8_S8_EEENS6_IJNS7_ILi192EEENS7_ILi128EEENS7_ILi96EEEEEELi96ENS_10bfloat16_tEfNS_4arch4Sm90ELb0ELb1ELb0ELb1ELb1ELb0ELb0ELb0ELb1ELb1ELb1ELb0EEENS1_21CollectiveEpilogueFwdINS6_IJSA_SC_SB_EEES9_SE_SG_Li384ELb1ELb1ELb1ELb0EEENS1_36VarlenDynamicPersistentTileSchedulerILi192ELi128ELi384ELi128ELb1ELb1ELb1ELb1ELb0ELb1EEEEEEEEEvNT_6ParamsE --------------------------
	.section	.text._ZN7cutlass13device_kernelIN5flash11enable_sm90INS1_16FlashAttnFwdSm90INS1_25CollectiveMainloopFwdSm90ILi2EN4cute5tupleIJNS5_1CILi1EEES8_S8_EEENS6_IJNS7_ILi192EEENS7_ILi128EEENS7_ILi96EEEEEELi96ENS_10bfloat16_tEfNS_4arch4Sm90ELb0ELb1ELb0ELb1ELb1ELb0ELb0ELb0ELb1ELb1ELb1ELb0EEENS1_21CollectiveEpilogueFwdINS6_IJSA_SC_SB_EEES9_SE_SG_Li384ELb1ELb1ELb1ELb0EEENS1_36VarlenDynamicPersistentTileSchedulerILi192ELi128ELi384ELi128ELb1ELb1ELb1ELb1ELb0ELb1EEEEEEEEEvNT_6ParamsE,"ax",@progbits
	.align	128
.text._ZN7cutlass13device_kernelIN5flash11enable_sm90INS1_16FlashAttnFwdSm90INS1_25CollectiveMainloopFwdSm90ILi2EN4cute5tupleIJNS5_1CILi1EEES8_S8_EEENS6_IJNS7_ILi192EEENS7_ILi128EEENS7_ILi96EEEEEELi96ENS_10bfloat16_tEfNS_4arch4Sm90ELb0ELb1ELb0ELb1ELb1ELb0ELb0ELb0ELb1ELb1ELb1ELb0EEENS1_21CollectiveEpilogueFwdINS6_IJSA_SC_SB_EEES9_SE_SG_Li384ELb1ELb1ELb1ELb0EEENS1_36VarlenDynamicPersistentTileSchedulerILi192ELi128ELi384ELi128ELb1ELb1ELb1ELb1ELb0ELb1EEEEEEEEEvNT_6ParamsE:
        .type           _ZN7cutlass13device_kernelIN5flash11enable_sm90INS1_16FlashAttnFwdSm90INS1_25CollectiveMainloopFwdSm90ILi2EN4cute5tupleIJNS5_1CILi1EEES8_S8_EEENS6_IJNS7_ILi192EEENS7_ILi128EEENS7_ILi96EEEEEELi96ENS_10bfloat16_tEfNS_4arch4Sm90ELb0ELb1ELb0ELb1ELb1ELb0ELb0ELb0ELb1ELb1ELb1ELb0EEENS1_21CollectiveEpilogueFwdINS6_IJSA_SC_SB_EEES9_SE_SG_Li384ELb1ELb1ELb1ELb0EEENS1_36VarlenDynamicPersistentTileSchedulerILi192ELi128ELi384ELi128ELb1ELb1ELb1ELb1ELb0ELb1EEEEEEEEEvNT_6ParamsE,@function
        .size           _ZN7cutlass13device_kernelIN5flash11enable_sm90INS1_16FlashAttnFwdSm90INS1_25CollectiveMainloopFwdSm90ILi2EN4cute5tupleIJNS5_1CILi1EEES8_S8_EEENS6_IJNS7_ILi192EEENS7_ILi128EEENS7_ILi96EEEEEELi96ENS_10bfloat16_tEfNS_4arch4Sm90ELb0ELb1ELb0ELb1ELb1ELb0ELb0ELb0ELb1ELb1ELb1ELb0EEENS1_21CollectiveEpilogueFwdINS6_IJSA_SC_SB_EEES9_SE_SG_Li384ELb1ELb1ELb1ELb0EEENS1_36VarlenDynamicPersistentTileSchedulerILi192ELi128ELi384ELi128ELb1ELb1ELb1ELb1ELb0ELb1EEEEEEEEEvNT_6ParamsE,(.L_x_76 - _ZN7cutlass13device_kernelIN5flash11enable_sm90INS1_16FlashAttnFwdSm90INS1_25CollectiveMainloopFwdSm90ILi2EN4cute5tupleIJNS5_1CILi1EEES8_S8_EEENS6_IJNS7_ILi192EEENS7_ILi128EEENS7_ILi96EEEEEELi96ENS_10bfloat16_tEfNS_4arch4Sm90ELb0ELb1ELb0ELb1ELb1ELb0ELb0ELb0ELb1ELb1ELb1ELb0EEENS1_21CollectiveEpilogueFwdINS6_IJSA_SC_SB_EEES9_SE_SG_Li384ELb1ELb1ELb1ELb0EEENS1_36VarlenDynamicPersistentTileSchedulerILi192ELi128ELi384ELi128ELb1ELb1ELb1ELb1ELb0ELb1EEEEEEEEEvNT_6ParamsE)
        .other          _ZN7cutlass13device_kernelIN5flash11enable_sm90INS1_16FlashAttnFwdSm90INS1_25CollectiveMainloopFwdSm90ILi2EN4cute5tupleIJNS5_1CILi1EEES8_S8_EEENS6_IJNS7_ILi192EEENS7_ILi128EEENS7_ILi96EEEEEELi96ENS_10bfloat16_tEfNS_4arch4Sm90ELb0ELb1ELb0ELb1ELb1ELb0ELb0ELb0ELb1ELb1ELb1ELb0EEENS1_21CollectiveEpilogueFwdINS6_IJSA_SC_SB_EEES9_SE_SG_Li384ELb1ELb1ELb1ELb0EEENS1_36VarlenDynamicPersistentTileSchedulerILi192ELi128ELi384ELi128ELb1ELb1ELb1ELb1ELb0ELb1EEEEEEEEEvNT_6ParamsE,@"STO_CUDA_ENTRY STV_DEFAULT"
_ZN7cutlass13device_kernelIN5flash11enable_sm90INS1_16FlashAttnFwdSm90INS1_25CollectiveMainloopFwdSm90ILi2EN4cute5tupleIJNS5_1CILi1EEES8_S8_EEENS6_IJNS7_ILi192EEENS7_ILi128EEENS7_ILi96EEEEEELi96ENS_10bfloat16_tEfNS_4arch4Sm90ELb0ELb1ELb0ELb1ELb1ELb0ELb0ELb0ELb1ELb1ELb1ELb0EEENS1_21CollectiveEpilogueFwdINS6_IJSA_SC_SB_EEES9_SE_SG_Li384ELb1ELb1ELb1ELb0EEENS1_36VarlenDynamicPersistentTileSchedulerILi192ELi128ELi384ELi128ELb1ELb1ELb1ELb1ELb0ELb1EEEEEEEEEvNT_6ParamsE:
[----:B------:R-:W-:Y:S01]  /*0000*/  LDC R1, c[0x0][0x37c] ;  /* 0x0000df00ff017b82 */ /* 0x000fe20000000800 */
[----:B------:R-:W-:Y:S05]  /*0010*/  EXIT ;  /* 0x000000000000794d */ /* 0x000fea0003800000 */
.L_x_31:
        /* <DEDUP_REMOVED lines=14> */
.L_x_76:


//--------------------- .text._ZN7cutlass13device_kernelIN5flash11enable_sm90INS1_16FlashAttnFwdSm90INS1_25CollectiveMainloopFwdSm90ILi2EN4cute5tupleIJNS5_1CILi1EEES8_S8_EEENS6_IJNS7_ILi192EEENS7_ILi128EEENS7_ILi96EEEEEELi96ENS_10bfloat16_tEfNS_4arch4Sm90ELb0ELb1ELb0ELb1ELb1ELb1ELb0ELb0ELb1ELb1ELb1ELb0EEENS1_21CollectiveEpilogueFwdINS6_IJSA_SC_SB_EEES9_SE_SG_Li384ELb1ELb1ELb1ELb0EEENS1_36VarlenDynamicPersistentTileSchedulerILi192ELi128ELi384ELi128ELb1ELb1ELb1ELb1ELb0ELb1EEEEEEEEEvNT_6ParamsE --------------------------
	.section	.text._ZN7cutlass13device_kernelIN5flash11enable_sm90INS1_16FlashAttnFwdSm90INS1_25CollectiveMainloopFwdSm90ILi2EN4cute5tupleIJNS5_1CILi1EEES8_S8_EEENS6_IJNS7_ILi192EEENS7_ILi128EEENS7_ILi96EEEEEELi96ENS_10bfloat16_tEfNS_4arch4Sm90ELb0ELb1ELb0ELb1ELb1ELb1ELb0ELb0ELb1ELb1ELb1ELb0EEENS1_21CollectiveEpilogueFwdINS6_IJSA_SC_SB_EEES9_SE_SG_Li384ELb1ELb1ELb1ELb0EEENS1_36VarlenDynamicPersistentTileSchedulerILi192ELi128ELi384ELi128ELb1ELb1ELb1ELb1ELb0ELb1EEEEEEEEEvNT_6ParamsE,"ax",@progbits
	.align	128
.text._ZN7cutlass13device_kernelIN5flash11enable_sm90INS1_16FlashAttnFwdSm90INS1_25CollectiveMainloopFwdSm90ILi2EN4cute5tupleIJNS5_1CILi1EEES8_S8_EEENS6_IJNS7_ILi192EEENS7_ILi128EEENS7_ILi96EEEEEELi96ENS_10bfloat16_tEfNS_4arch4Sm90ELb0ELb1ELb0ELb1ELb1ELb1ELb0ELb0ELb1ELb1ELb1ELb0EEENS1_21CollectiveEpilogueFwdINS6_IJSA_SC_SB_EEES9_SE_SG_Li384ELb1ELb1ELb1ELb0EEENS1_36VarlenDynamicPersistentTileSchedulerILi192ELi128ELi384ELi128ELb1ELb1ELb1ELb1ELb0ELb1EEEEEEEEEvNT_6ParamsE:
        .type           _ZN7cutlass13device_kernelIN5flash11enable_sm90INS1_16FlashAttnFwdSm90INS1_25CollectiveMainloopFwdSm90ILi2EN4cute5tupleIJNS5_1CILi1EEES8_S8_EEENS6_IJNS7_ILi192EEENS7_ILi128EEENS7_ILi96EEEEEELi96ENS_10bfloat16_tEfNS_4arch4Sm90ELb0ELb1ELb0ELb1ELb1ELb1ELb0ELb0ELb1ELb1ELb1ELb0EEENS1_21CollectiveEpilogueFwdINS6_IJSA_SC_SB_EEES9_SE_SG_Li384ELb1ELb1ELb1ELb0EEENS1_36VarlenDynamicPersistentTileSchedulerILi192ELi128ELi384ELi128ELb1ELb1ELb1ELb1ELb0ELb1EEEEEEEEEvNT_6ParamsE,@function
        .size           _ZN7cutlass13device_kernelIN5flash11enable_sm90INS1_16FlashAttnFwdSm90INS1_25CollectiveMainloopFwdSm90ILi2EN4cute5tupleIJNS5_1CILi1EEES8_S8_EEENS6_IJNS7_ILi192EEENS7_ILi128EEENS7_ILi96EEEEEELi96ENS_10bfloat16_tEfNS_4arch4Sm90ELb0ELb1ELb0ELb1ELb1ELb1ELb0ELb0ELb1ELb1ELb1ELb0EEENS1_21CollectiveEpilogueFwdINS6_IJSA_SC_SB_EEES9_SE_SG_Li384ELb1ELb1ELb1ELb0EEENS1_36VarlenDynamicPersistentTileSchedulerILi192ELi128ELi384ELi128ELb1ELb1ELb1ELb1ELb0ELb1EEEEEEEEEvNT_6ParamsE,(.L_x_77 - _ZN7cutlass13device_kernelIN5flash11enable_sm90INS1_16FlashAttnFwdSm90INS1_25CollectiveMainloopFwdSm90ILi2EN4cute5tupleIJNS5_1CILi1EEES8_S8_EEENS6_IJNS7_ILi192EEENS7_ILi128EEENS7_ILi96EEEEEELi96ENS_10bfloat16_tEfNS_4arch4Sm90ELb0ELb1ELb0ELb1ELb1ELb1ELb0ELb0ELb1ELb1ELb1ELb0EEENS1_21CollectiveEpilogueFwdINS6_IJSA_SC_SB_EEES9_SE_SG_Li384ELb1ELb1ELb1ELb0EEENS1_36VarlenDynamicPersistentTileSchedulerILi192ELi128ELi384ELi128ELb1ELb1ELb1ELb1ELb0ELb1EEEEEEEEEvNT_6ParamsE)
        .other          _ZN7cutlass13device_kernelIN5flash11enable_sm90INS1_16FlashAttnFwdSm90INS1_25CollectiveMainloopFwdSm90ILi2EN4cute5tupleIJNS5_1CILi1EEES8_S8_EEENS6_IJNS7_ILi192EEENS7_ILi128EEENS7_ILi96EEEEEELi96ENS_10bfloat16_tEfNS_4arch4Sm90ELb0ELb1ELb0ELb1ELb1ELb1ELb0ELb0ELb1ELb1ELb1ELb0EEENS1_21CollectiveEpilogueFwdINS6_IJSA_SC_SB_EEES9_SE_SG_Li384ELb1ELb1ELb1ELb0EEENS1_36VarlenDynamicPersistentTileSchedulerILi192ELi128ELi384ELi128ELb1ELb1ELb1ELb1ELb0ELb1EEEEEEEEEvNT_6ParamsE,@"STO_CUDA_ENTRY STV_DEFAULT"
_ZN7cutlass13device_kernelIN5flash11enable_sm90INS1_16FlashAttnFwdSm90INS1_25CollectiveMainloopFwdSm90ILi2EN4cute5tupleIJNS5_1CILi1EEES8_S8_EEENS6_IJNS7_ILi192EEENS7_ILi128EEENS7_ILi96EEEEEELi96ENS_10bfloat16_tEfNS_4arch4Sm90ELb0ELb1ELb0ELb1ELb1ELb1ELb0ELb0ELb1ELb1ELb1ELb0EEENS1_21CollectiveEpilogueFwdINS6_IJSA_SC_SB_EEES9_SE_SG_Li384ELb1ELb1ELb1ELb0EEENS1_36VarlenDynamicPersistentTileSchedulerILi192ELi128ELi384ELi128ELb1ELb1ELb1ELb1ELb0ELb1EEEEEEEEEvNT_6ParamsE:
[----:B------:R-:W-:Y:S01]  /*0000*/  LDC R1, c[0x0][0x37c] ;  /* 0x0000df00ff017b82 */ /* 0x000fe20000000800 */
[----:B------:R-:W-:Y:S05]  /*0010*/  EXIT ;  /* 0x000000000000794d */ /* 0x000fea0003800000 */
.L_x_32:
        /* <DEDUP_REMOVED lines=14> */
.L_x_77:


//--------------------- .text._ZN7cutlass13device_kernelIN5flash11enable_sm90INS1_16FlashAttnFwdSm90INS1_25CollectiveMainloopFwdSm90ILi2EN4cute5tupleIJNS5_1CILi1EEES8_S8_EEENS6_IJNS7_ILi192EEENS7_ILi128EEENS7_ILi96EEEEEELi96ENS_10bfloat16_tEfNS_4arch4Sm90ELb1ELb0ELb0ELb0ELb1ELb0ELb0ELb0ELb1ELb1ELb1ELb0EEENS1_21CollectiveEpilogueFwdINS6_IJSA_SC_SB_EEES9_SE_SG_Li384ELb0ELb1ELb1ELb0EEENS1_19SingleTileSchedulerILb0ELb1ELb1ELi192EEEEEEEEEvNT_6ParamsE --------------------------
	.section	.text._ZN7cutlass13device_kernelIN5flash11enable_sm90INS1_16FlashAttnFwdSm90INS1_25CollectiveMainloopFwdSm90ILi2EN4cute5tupleIJNS5_1CILi1EEES8_S8_EEENS6_IJNS7_ILi192EEENS7_ILi128EEENS7_ILi96EEEEEELi96ENS_10bfloat16_tEfNS_4arch4Sm90ELb1ELb0ELb0ELb0ELb1ELb0ELb0ELb0ELb1ELb1ELb1ELb0EEENS1_21CollectiveEpilogueFwdINS6_IJSA_SC_SB_EEES9_SE_SG_Li384ELb0ELb1ELb1ELb0EEENS1_19SingleTileSchedulerILb0ELb1ELb1ELi192EEEEEEEEEvNT_6ParamsE,"ax",@progbits
	.align	128
.text._ZN7cutlass13device_kernelIN5flash11enable_sm90INS1_16FlashAttnFwdSm90INS1_25CollectiveMainloopFwdSm90ILi2EN4cute5tupleIJNS5_1CILi1EEES8_S8_EEENS6_IJNS7_ILi192EEENS7_ILi128EEENS7_ILi96EEEEEELi96ENS_10bfloat16_tEfNS_4arch4Sm90ELb1ELb0ELb0ELb0ELb1ELb0ELb0ELb0ELb1ELb1ELb1ELb0EEENS1_21CollectiveEpilogueFwdINS6_IJSA_SC_SB_EEES9_SE_SG_Li384ELb0ELb1ELb1ELb0EEENS1_19SingleTileSchedulerILb0ELb1ELb1ELi192EEEEEEEEEvNT_6ParamsE:
        .type           _ZN7cutlass13device_kernelIN5flash11enable_sm90INS1_16FlashAttnFwdSm90INS1_25CollectiveMainloopFwdSm90ILi2EN4cute5tupleIJNS5_1CILi1EEES8_S8_EEENS6_IJNS7_ILi192EEENS7_ILi128EEENS7_ILi96EEEEEELi96ENS_10bfloat16_tEfNS_4arch4Sm90ELb1ELb0ELb0ELb0ELb1ELb0ELb0ELb0ELb1ELb1ELb1ELb0EEENS1_21CollectiveEpilogueFwdINS6_IJSA_SC_SB_EEES9_SE_SG_Li384ELb0ELb1ELb1ELb0EEENS1_19SingleTileSchedulerILb0ELb1ELb1ELi192EEEEEEEEEvNT_6ParamsE,@function
        .size           _ZN7cutlass13device_kernelIN5flash11enable_sm90INS1_16FlashAttnFwdSm90INS1_25CollectiveMainloopFwdSm90ILi2EN4cute5tupleIJNS5_1CILi1EEES8_S8_EEENS6_IJNS7_ILi192EEENS7_ILi128EEENS7_ILi96EEEEEELi96ENS_10bfloat16_tEfNS_4arch4Sm90ELb1ELb0ELb0ELb0ELb1ELb0ELb0ELb0ELb1ELb1ELb1ELb0EEENS1_21CollectiveEpilogueFwdINS6_IJSA_SC_SB_EEES9_SE_SG_Li384ELb0ELb1ELb1ELb0EEENS1_19SingleTileSchedulerILb0ELb1ELb1ELi192EEEEEEEEEvNT_6ParamsE,(.L_x_78 - _ZN7cutlass13device_kernelIN5flash11enable_sm90INS1_16FlashAttnFwdSm90INS1_25CollectiveMainloopFwdSm90ILi2EN4cute5tupleIJNS5_1CILi1EEES8_S8_EEENS6_IJNS7_ILi192EEENS7_ILi128EEENS7_ILi96EEEEEELi96ENS_10bfloat16_tEfNS_4arch4Sm90ELb1ELb0ELb0ELb0ELb1ELb0ELb0ELb0ELb1ELb1ELb1ELb0EEENS1_21CollectiveEpilogueFwdINS6_IJSA_SC_SB_EEES9_SE_SG_Li384ELb0ELb1ELb1ELb0EEENS1_19SingleTileSchedulerILb0ELb1ELb1ELi192EEEEEEEEEvNT_6ParamsE)
        .other          _ZN7cutlass13device_kernelIN5flash11enable_sm90INS1_16FlashAttnFwdSm90INS1_25CollectiveMainloopFwdSm90ILi2EN4cute5tupleIJNS5_1CILi1EEES8_S8_EEENS6_IJNS7_ILi192EEENS7_ILi128EEENS7_ILi96EEEEEELi96ENS_10bfloat16_tEfNS_4arch4Sm90ELb1ELb0ELb0ELb0ELb1ELb0ELb0ELb0ELb1ELb1ELb1ELb0EEENS1_21CollectiveEpilogueFwdINS6_IJSA_SC_SB_EEES9_SE_SG_Li384ELb0ELb1ELb1ELb0EEENS1_19SingleTileSchedulerILb0ELb1ELb1ELi192EEEEEEEEEvNT_6ParamsE,@"STO_CUDA_ENTRY STV_DEFAULT"
_ZN7cutlass13device_kernelIN5flash11enable_sm90INS1_16FlashAttnFwdSm90INS1_25CollectiveMainloopFwdSm90ILi2EN4cute5tupleIJNS5_1CILi1EEES8_S8_EEENS6_IJNS7_ILi192EEENS7_ILi128EEENS7_ILi96EEEEEELi96ENS_10bfloat16_tEfNS_4arch4Sm90ELb1ELb0ELb0ELb0ELb1ELb0ELb0ELb0ELb1ELb1ELb1ELb0EEENS1_21CollectiveEpilogueFwdINS6_IJSA_SC_SB_EEES9_SE_SG_Li384ELb0ELb1ELb1ELb0EEENS1_19SingleTileSchedulerILb0ELb1ELb1ELi192EEEEEEEEEvNT_6ParamsE:
[----:B------:R-:W-:Y:S01]  /*0000*/  LDC R1, c[0x0][0x37c] ;  /* 0x0000df00ff017b82 */ /* 0x000fe20000000800 */
[----:B------:R-:W-:Y:S05]  /*0010*/  EXIT ;  /* 0x000000000000794d */ /* 0x000fea0003800000 */
.L_x_33:
        /* <DEDUP_REMOVED lines=14> */
.L_x_78:


//--------------------- .text._ZN7cutlass13device_kernelIN5flash11enable_sm90INS1_16FlashAttnFwdSm90INS1_25CollectiveMainloopFwdSm90ILi2EN4cute5tupleIJNS5_1CILi1EEES8_S8_EEENS6_IJNS7_ILi192EEENS7_ILi128EEENS7_ILi96EEEEEELi96ENS_10bfloat16_tEfNS_4arch4Sm90ELb1ELb0ELb0ELb1ELb1ELb0ELb0ELb0ELb1ELb1ELb1ELb0EEENS1_21CollectiveEpilogueFwdINS6_IJSA_SC_SB_EEES9_SE_SG_Li384ELb1ELb1ELb1ELb0EEENS1_36VarlenDynamicPersistentTileSchedulerILi192ELi128ELi384ELi128ELb1ELb1ELb1ELb1ELb1ELb1EEEEEEEEEvNT_6ParamsE --------------------------
	.section	.text._ZN7cutlass13device_kernelIN5flash11enable_sm90INS1_16FlashAttnFwdSm90INS1_25CollectiveMainloopFwdSm90ILi2EN4cute5tupleIJNS5_1CILi1EEES8_S8_EEENS6_IJNS7_ILi192EEENS7_ILi128EEENS7_ILi96EEEEEELi96ENS_10bfloat16_tEfNS_4arch4Sm90ELb1ELb0ELb0ELb1ELb1ELb0ELb0ELb0ELb1ELb1ELb1ELb0EEENS1_21CollectiveEpilogueFwdINS6_IJSA_SC_SB_EEES9_SE_SG_Li384ELb1ELb1ELb1ELb0EEENS1_36VarlenDynamicPersistentTileSchedulerILi192ELi128ELi384ELi128ELb1ELb1ELb1ELb1ELb1ELb1EEEEEEEEEvNT_6ParamsE,"ax",@progbits
	.align	128
.text._ZN7cutlass13device_kernelIN5flash11enable_sm90INS1_16FlashAttnFwdSm90INS1_25CollectiveMainloopFwdSm90ILi2EN4cute5tupleIJNS5_1CILi1EEES8_S8_EEENS6_IJNS7_ILi192EEENS7_ILi128EEENS7_ILi96EEEEEELi96ENS_10bfloat16_tEfNS_4arch4Sm90ELb1ELb0ELb0ELb1ELb1ELb0ELb0ELb0ELb1ELb1ELb1ELb0EEENS1_21CollectiveEpilogueFwdINS6_IJSA_SC_SB_EEES9_SE_SG_Li384ELb1ELb1ELb1ELb0EEENS1_36VarlenDynamicPersistentTileSchedulerILi192ELi128ELi384ELi128ELb1ELb1ELb1ELb1ELb1ELb1EEEEEEEEEvNT_6ParamsE:
        .type           _ZN7cutlass13device_kernelIN5flash11enable_sm90INS1_16FlashAttnFwdSm90INS1_25CollectiveMainloopFwdSm90ILi2EN4cute5tupleIJNS5_1CILi1EEES8_S8_EEENS6_IJNS7_ILi192EEENS7_ILi128EEENS7_ILi96EEEEEELi96ENS_10bfloat16_tEfNS_4arch4Sm90ELb1ELb0ELb0ELb1ELb1ELb0ELb0ELb0ELb1ELb1ELb1ELb0EEENS1_21CollectiveEpilogueFwdINS6_IJSA_SC_SB_EEES9_SE_SG_Li384ELb1ELb1ELb1ELb0EEENS1_36VarlenDynamicPersistentTileSchedulerILi192ELi128ELi384ELi128ELb1ELb1ELb1ELb1ELb1ELb1EEEEEEEEEvNT_6ParamsE,@function
        .size           _ZN7cutlass13device_kernelIN5flash11enable_sm90INS1_16FlashAttnFwdSm90INS1_25CollectiveMainloopFwdSm90ILi2EN4cute5tupleIJNS5_1CILi1EEES8_S8_EEENS6_IJNS7_ILi192EEENS7_ILi128EEENS7_ILi96EEEEEELi96ENS_10bfloat16_tEfNS_4arch4Sm90ELb1ELb0ELb0ELb1ELb1ELb0ELb0ELb0ELb1ELb1ELb1ELb0EEENS1_21CollectiveEpilogueFwdINS6_IJSA_SC_SB_EEES9_SE_SG_Li384ELb1ELb1ELb1ELb0EEENS1_36VarlenDynamicPersistentTileSchedulerILi192ELi128ELi384ELi128ELb1ELb1ELb1ELb1ELb1ELb1EEEEEEEEEvNT_6ParamsE,(.L_x_79 - _ZN7cutlass13device_kernelIN5flash11enable_sm90INS1_16FlashAttnFwdSm90INS1_25CollectiveMainloopFwdSm90ILi2EN4cute5tupleIJNS5_1CILi1EEES8_S8_EEENS6_IJNS7_ILi192EEENS7_ILi128EEENS7_ILi96EEEEEELi96ENS_10bfloat16_tEfNS_4arch4Sm90ELb1ELb0ELb0ELb1ELb1ELb0ELb0ELb0ELb1ELb1ELb1ELb0EEENS1_21CollectiveEpilogueFwdINS6_IJSA_SC_SB_EEES9_SE_SG_Li384ELb1ELb1ELb1ELb0EEENS1_36VarlenDynamicPersistentTileSchedulerILi192ELi128ELi384ELi128ELb1ELb1ELb1ELb1ELb1ELb1EEEEEEEEEvNT_6ParamsE)
        .other          _ZN7cutlass13device_kernelIN5flash11enable_sm90INS1_16FlashAttnFwdSm90INS1_25CollectiveMainloopFwdSm90ILi2EN4cute5tupleIJNS5_1CILi1EEES8_S8_EEENS6_IJNS7_ILi192EEENS7_ILi128EEENS7_ILi96EEEEEELi96ENS_10bfloat16_tEfNS_4arch4Sm90ELb1ELb0ELb0ELb1ELb1ELb0ELb0ELb0ELb1ELb1ELb1ELb0EEENS1_21CollectiveEpilogueFwdINS6_IJSA_SC_SB_EEES9_SE_SG_Li384ELb1ELb1ELb1ELb0EEENS1_36VarlenDynamicPersistentTileSchedulerILi192ELi128ELi384ELi128ELb1ELb1ELb1ELb1ELb1ELb1EEEEEEEEEvNT_6ParamsE,@"STO_CUDA_ENTRY STV_DEFAULT"
_ZN7cutlass13device_kernelIN5flash11enable_sm90INS1_16FlashAttnFwdSm90INS1_25CollectiveMainloopFwdSm90ILi2EN4cute5tupleIJNS5_1CILi1EEES8_S8_EEENS6_IJNS7_ILi192EEENS7_ILi128EEENS7_ILi96EEEEEELi96ENS_10bfloat16_tEfNS_4arch4Sm90ELb1ELb0ELb0ELb1ELb1ELb0ELb0ELb0ELb1ELb1ELb1ELb0EEENS1_21CollectiveEpilogueFwdINS6_IJSA_SC_SB_EEES9_SE_SG_Li384ELb1ELb1ELb1ELb0EEENS1_36VarlenDynamicPersistentTileSchedulerILi192ELi128ELi384ELi128ELb1ELb1ELb1ELb1ELb1ELb1EEEEEEEEEvNT_6ParamsE:
[----:B------:R-:W-:Y:S01]  /*0000*/  LDC R1, c[0x0][0x37c] ;  /* 0x0000df00ff017b82 */ /* 0x000fe20000000800 */
[----:B------:R-:W-:Y:S05]  /*0010*/  EXIT ;  /* 0x000000000000794d */ /* 0x000fea0003800000 */
.L_x_34:
        /* <DEDUP_REMOVED lines=14> */
.L_x_79:


//--------------------- .text._ZN7cutlass13device_kernelIN5flash11enable_sm90INS1_16FlashAttnFwdSm90INS1_25CollectiveMainloopFwdSm90ILi2EN4cute5tupleIJNS5_1CILi1EEES8_S8_EEENS6_IJNS7_ILi192EEENS7_ILi128EEENS7_ILi96EEEEEELi96ENS_10bfloat16_tEfNS_4arch4Sm90ELb1ELb0ELb0ELb1ELb1ELb1ELb0ELb0ELb1ELb1ELb1ELb0EEENS1_21CollectiveEpilogueFwdINS6_IJSA_SC_SB_EEES9_SE_SG_Li384ELb1ELb1ELb1ELb0EEENS1_36VarlenDynamicPersistentTileSchedulerILi192ELi128ELi384ELi128ELb1ELb1ELb1ELb1ELb1ELb1EEEEEEEEEvNT_6ParamsE --------------------------
	.section	.text._ZN7cutlass13device_kernelIN5flash11enable_sm90INS1_16FlashAttnFwdSm90INS1_25CollectiveMainloopFwdSm90ILi2EN4cute5tupleIJNS5_1CILi1EEES8_S8_EEENS6_IJNS7_ILi192EEENS7_ILi128EEENS7_ILi96EEEEEELi96ENS_10bfloat16_tEfNS_4arch4Sm90ELb1ELb0ELb0ELb1ELb1ELb1ELb0ELb0ELb1ELb1ELb1ELb0EEENS1_21CollectiveEpilogueFwdINS6_IJSA_SC_SB_EEES9_SE_SG_Li384ELb1ELb1ELb1ELb0EEENS1_36VarlenDynamicPersistentTileSchedulerILi192ELi128ELi384ELi128ELb1ELb1ELb1ELb1ELb1ELb1EEEEEEEEEvNT_6ParamsE,"ax",@progbits
	.align	128
.text._ZN7cutlass13device_kernelIN5flash11enable_sm90INS1_16FlashAttnFwdSm90INS1_25CollectiveMainloopFwdSm90ILi2EN4cute5tupleIJNS5_1CILi1EEES8_S8_EEENS6_IJNS7_ILi192EEENS7_ILi128EEENS7_ILi96EEEEEELi96ENS_10bfloat16_tEfNS_4arch4Sm90ELb1ELb0ELb0ELb1ELb1ELb1ELb0ELb0ELb1ELb1ELb1ELb0EEENS1_21CollectiveEpilogueFwdINS6_IJSA_SC_SB_EEES9_SE_SG_Li384ELb1ELb1ELb1ELb0EEENS1_36VarlenDynamicPersistentTileSchedulerILi192ELi128ELi384ELi128ELb1ELb1ELb1ELb1ELb1ELb1EEEEEEEEEvNT_6ParamsE:
        .type           _ZN7cutlass13device_kernelIN5flash11enable_sm90INS1_16FlashAttnFwdSm90INS1_25CollectiveMainloopFwdSm90ILi2EN4cute5tupleIJNS5_1CILi1EEES8_S8_EEENS6_IJNS7_ILi192EEENS7_ILi128EEENS7_ILi96EEEEEELi96ENS_10bfloat16_tEfNS_4arch4Sm90ELb1ELb0ELb0ELb1ELb1ELb1ELb0ELb0ELb1ELb1ELb1ELb0EEENS1_21CollectiveEpilogueFwdINS6_IJSA_SC_SB_EEES9_SE_SG_Li384ELb1ELb1ELb1ELb0EEENS1_36VarlenDynamicPersistentTileSchedulerILi192ELi128ELi384ELi128ELb1ELb1ELb1ELb1ELb1ELb1EEEEEEEEEvNT_6ParamsE,@function
        .size           _ZN7cutlass13device_kernelIN5flash11enable_sm90INS1_16FlashAttnFwdSm90INS1_25CollectiveMainloopFwdSm90ILi2EN4cute5tupleIJNS5_1CILi1EEES8_S8_EEENS6_IJNS7_ILi192EEENS7_ILi128EEENS7_ILi96EEEEEELi96ENS_10bfloat16_tEfNS_4arch4Sm90ELb1ELb0ELb0ELb1ELb1ELb1ELb0ELb0ELb1ELb1ELb1ELb0EEENS1_21CollectiveEpilogueFwdINS6_IJSA_SC_SB_EEES9_SE_SG_Li384ELb1ELb1ELb1ELb0EEENS1_36VarlenDynamicPersistentTileSchedulerILi192ELi128ELi384ELi128ELb1ELb1ELb1ELb1ELb1ELb1EEEEEEEEEvNT_6ParamsE,(.L_x_80 - _ZN7cutlass13device_kernelIN5flash11enable_sm90INS1_16FlashAttnFwdSm90INS1_25CollectiveMainloopFwdSm90ILi2EN4cute5tupleIJNS5_1CILi1EEES8_S8_EEENS6_IJNS7_ILi192EEENS7_ILi128EEENS7_ILi96EEEEEELi96ENS_10bfloat16_tEfNS_4arch4Sm90ELb1ELb0ELb0ELb1ELb1ELb1ELb0ELb0ELb1ELb1ELb1ELb0EEENS1_21CollectiveEpilogueFwdINS6_IJSA_SC_SB_EEES9_SE_SG_Li384ELb1ELb1ELb1ELb0EEENS1_36VarlenDynamicPersistentTileSchedulerILi192ELi128ELi384ELi128ELb1ELb1ELb1ELb1ELb1ELb1EEEEEEEEEvNT_6ParamsE)
        .other          _ZN7cutlass13device_kernelIN5flash11enable_sm90INS1_16FlashAttnFwdSm90INS1_25CollectiveMainloopFwdSm90ILi2EN4cute5tupleIJNS5_1CILi1EEES8_S8_EEENS6_IJNS7_ILi192EEENS7_ILi128EEENS7_ILi96EEEEEELi96ENS_10bfloat16_tEfNS_4arch4Sm90ELb1ELb0ELb0ELb1ELb1ELb1ELb0ELb0ELb1ELb1ELb1ELb0EEENS1_21CollectiveEpilogueFwdINS6_IJSA_SC_SB_EEES9_SE_SG_Li384ELb1ELb1ELb1ELb0EEENS1_36VarlenDynamicPersistentTileSchedulerILi192ELi128ELi384ELi128ELb1ELb1ELb1ELb1ELb1ELb1EEEEEEEEEvNT_6ParamsE,@"STO_CUDA_ENTRY STV_DEFAULT"
_ZN7cutlass13device_kernelIN5flash11enable_sm90INS1_16FlashAttnFwdSm90INS1_25CollectiveMainloopFwdSm90ILi2EN4cute5tupleIJNS5_1CILi1EEES8_S8_EEENS6_IJNS7_ILi192EEENS7_ILi128EEENS7_ILi96EEEEEELi96ENS_10bfloat16_tEfNS_4arch4Sm90ELb1ELb0ELb0ELb1ELb1ELb1ELb0ELb0ELb1ELb1ELb1ELb0EEENS1_21CollectiveEpilogueFwdINS6_IJSA_SC_SB_EEES9_SE_SG_Li384ELb1ELb1ELb1ELb0EEENS1_36VarlenDynamicPersistentTileSchedulerILi192ELi128ELi384ELi128ELb1ELb1ELb1ELb1ELb1ELb1EEEEEEEEEvNT_6ParamsE:
[----:B------:R-:W-:Y:S01]  /*0000*/  LDC R1, c[0x0][0x37c] ;  /* 0x0000df00ff017b82 */ /* 0x000fe20000000800 */
[----:B------:R-:W-:Y:S05]  /*0010*/  EXIT ;  /* 0x000000000000794d */ /* 0x000fea0003800000 */
.L_x_35:
        /* <DEDUP_REMOVED lines=14> */
.L_x_80:


//--------------------- .text._ZN7cutlass13device_kernelIN5flash11enable_sm90INS1_16FlashAttnFwdSm90INS1_25CollectiveMainloopFwdSm90ILi2EN4cute5tupleIJNS5_1CILi1EEES8_S8_EEENS6_IJNS7_ILi192EEENS7_ILi128EEENS7_ILi64EEEEEELi64ENS_10bfloat16_tEfNS_4arch4Sm90ELb0ELb0ELb0ELb0ELb1ELb0ELb0ELb1ELb1ELb1ELb1ELb0EEENS1_21CollectiveEpilogueFwdINS6_IJSA_SC_SB_EEES9_SE_SG_Li384ELb0ELb1ELb1ELb0EEENS1_19SingleTileSchedulerILb0ELb1ELb1ELi192EEEEEEEEEvNT_6ParamsE --------------------------
	.section	.text._ZN7cutlass13device_kernelIN5flash11enable_sm90INS1_16FlashAttnFwdSm90INS1_25CollectiveMainloopFwdSm90ILi2EN4cute5tupleIJNS5_1CILi1EEES8_S8_EEENS6_IJNS7_ILi192EEENS7_ILi128EEENS7_ILi64EEEEEELi64ENS_10bfloat16_tEfNS_4arch4Sm90ELb0ELb0ELb0ELb0ELb1ELb0ELb0ELb1ELb1ELb1ELb1ELb0EEENS1_21CollectiveEpilogueFwdINS6_IJSA_SC_SB_EEES9_SE_SG_Li384ELb0ELb1ELb1ELb0EEENS1_19SingleTileSchedulerILb0ELb1ELb1ELi192EEEEEEEEEvNT_6ParamsE,"ax",@progbits
	.align	128
.text._ZN7cutlass13device_kernelIN5flash11enable_sm90INS1_16FlashAttnFwdSm90INS1_25CollectiveMainloopFwdSm90ILi2EN4cute5tupleIJNS5_1CILi1EEES8_S8_EEENS6_IJNS7_ILi192EEENS7_ILi128EEENS7_ILi64EEEEEELi64ENS_10bfloat16_tEfNS_4arch4Sm90ELb0ELb0ELb0ELb0ELb1ELb0ELb0ELb1ELb1ELb1ELb1ELb0EEENS1_21CollectiveEpilogueFwdINS6_IJSA_SC_SB_EEES9_SE_SG_Li384ELb0ELb1ELb1ELb0EEENS1_19SingleTileSchedulerILb0ELb1ELb1ELi192EEEEEEEEEvNT_6ParamsE:
        .type           _ZN7cutlass13device_kernelIN5flash11enable_sm90INS1_16FlashAttnFwdSm90INS1_25CollectiveMainloopFwdSm90ILi2EN4cute5tupleIJNS5_1CILi1EEES8_S8_EEENS6_IJNS7_ILi192EEENS7_ILi128EEENS7_ILi64EEEEEELi64ENS_10bfloat16_tEfNS_4arch4Sm90ELb0ELb0ELb0ELb0ELb1ELb0ELb0ELb1ELb1ELb1ELb1ELb0EEENS1_21CollectiveEpilogueFwdINS6_IJSA_SC_SB_EEES9_SE_SG_Li384ELb0ELb1ELb1ELb0EEENS1_19SingleTileSchedulerILb0ELb1ELb1ELi192EEEEEEEEEvNT_6ParamsE,@function
        .size           _ZN7cutlass13device_kernelIN5flash11enable_sm90INS1_16FlashAttnFwdSm90INS1_25CollectiveMainloopFwdSm90ILi2EN4cute5tupleIJNS5_1CILi1EEES8_S8_EEENS6_IJNS7_ILi192EEENS7_ILi128EEENS7_ILi64EEEEEELi64ENS_10bfloat16_tEfNS_4arch4Sm90ELb0ELb0ELb0ELb0ELb1ELb0ELb0ELb1ELb1ELb1ELb1ELb0EEENS1_21CollectiveEpilogueFwdINS6_IJSA_SC_SB_EEES9_SE_SG_Li384ELb0ELb1ELb1ELb0EEENS1_19SingleTileSchedulerILb0ELb1ELb1ELi192EEEEEEEEEvNT_6ParamsE,(.L_x_81 - _ZN7cutlass13device_kernelIN5flash11enable_sm90INS1_16FlashAttnFwdSm90INS1_25CollectiveMainloopFwdSm90ILi2EN4cute5tupleIJNS5_1CILi1EEES8_S8_EEENS6_IJNS7_ILi192EEENS7_ILi128EEENS7_ILi64EEEEEELi64ENS_10bfloat16_tEfNS_4arch4Sm90ELb0ELb0ELb0ELb0ELb1ELb0ELb0ELb1ELb1ELb1ELb1ELb0EEENS1_21CollectiveEpilogueFwdINS6_IJSA_SC_SB_EEES9_SE_SG_Li384ELb0ELb1ELb1ELb0EEENS1_19SingleTileSchedulerILb0ELb1ELb1ELi192EEEEEEEEEvNT_6ParamsE)
        .other          _ZN7cutlass13device_kernelIN5flash11enable_sm90INS1_16FlashAttnFwdSm90INS1_25CollectiveMainloopFwdSm90ILi2EN4cute5tupleIJNS5_1CILi1EEES8_S8_EEENS6_IJNS7_ILi192EEENS7_ILi128EEENS7_ILi64EEEEEELi64ENS_10bfloat16_tEfNS_4arch4Sm90ELb0ELb0ELb0ELb0ELb1ELb0ELb0ELb1ELb1ELb1ELb1ELb0EEENS1_21CollectiveEpilogueFwdINS6_IJSA_SC_SB_EEES9_SE_SG_Li384ELb0ELb1ELb1ELb0EEENS1_19SingleTileSchedulerILb0ELb1ELb1ELi192EEEEEEEEEvNT_6ParamsE,@"STO_CUDA_ENTRY STV_DEFAULT"
_ZN7cutlass13device_kernelIN5flash11enable_sm90INS1_16FlashAttnFwdSm90INS1_25CollectiveMainloopFwdSm90ILi2EN4cute5tupleIJNS5_1CILi1EEES8_S8_EEENS6_IJNS7_ILi192EEENS7_ILi128EEENS7_ILi64EEEEEELi64ENS_10bfloat16_tEfNS_4arch4Sm90ELb0ELb0ELb0ELb0ELb1ELb0ELb0ELb1ELb1ELb1ELb1ELb0EEENS1_21CollectiveEpilogueFwdINS6_IJSA_SC_SB_EEES9_SE_SG_Li384ELb0ELb1ELb1ELb0EEENS1_19SingleTileSchedulerILb0ELb1ELb1ELi192EEEEEEEEEvNT_6ParamsE:
[----:B------:R-:W-:Y:S01]  /*0000*/  LDC R1, c[0x0][0x37c] ;  /* 0x0000df00ff017b82 */ /* 0x000fe20000000800 */
[----:B------:R-:W-:Y:S05]  /*0010*/  EXIT ;  /* 0x000000000000794d */ /* 0x000fea0003800000 */
.L_x_36:
        /* <DEDUP_REMOVED lines=14> */
.L_x_81:


//--------------------- .text._ZN7cutlass13device_kernelIN5flash11enable_sm90INS1_16FlashAttnFwdSm90INS1_25CollectiveMainloopFwdSm90ILi2EN4cute5tupleIJNS5_1CILi1EEES8_S8_EEENS6_IJNS7_ILi192EEENS7_ILi128EEENS7_ILi64EEEEEELi64ENS_10bfloat16_tEfNS_4arch4Sm90ELb0ELb0ELb0ELb1ELb1ELb0ELb0ELb1ELb1ELb1ELb1ELb0EEENS1_21CollectiveEpilogueFwdINS6_IJSA_SC_SB_EEES9_SE_SG_Li384ELb1ELb1ELb1ELb0EEENS1_36VarlenDynamicPersistentTileSchedulerILi192ELi128ELi384ELi128ELb1ELb1ELb1ELb0ELb1ELb1EEEEEEEEEvNT_6ParamsE --------------------------
	.section	.text._ZN7cutlass13device_kernelIN5flash11enable_sm90INS1_16FlashAttnFwdSm90INS1_25CollectiveMainloopFwdSm90ILi2EN4cute5tupleIJNS5_1CILi1EEES8_S8_EEENS6_IJNS7_ILi192EEENS7_ILi128EEENS7_ILi64EEEEEELi64ENS_10bfloat16_tEfNS_4arch4Sm90ELb0ELb0ELb0ELb1ELb1ELb0ELb0ELb1ELb1ELb1ELb1ELb0EEENS1_21CollectiveEpilogueFwdINS6_IJSA_SC_SB_EEES9_SE_SG_Li384ELb1ELb1ELb1ELb0EEENS1_36VarlenDynamicPersistentTileSchedulerILi192ELi128ELi384ELi128ELb1ELb1ELb1ELb0ELb1ELb1EEEEEEEEEvNT_6ParamsE,"ax",@progbits
	.align	128
.text._ZN7cutlass13device_kernelIN5flash11enable_sm90INS1_16FlashAttnFwdSm90INS1_25CollectiveMainloopFwdSm90ILi2EN4cute5tupleIJNS5_1CILi1EEES8_S8_EEENS6_IJNS7_ILi192EEENS7_ILi128EEENS7_ILi64EEEEEELi64ENS_10bfloat16_tEfNS_4arch4Sm90ELb0ELb0ELb0ELb1ELb1ELb0ELb0ELb1ELb1ELb1ELb1ELb0EEENS1_21CollectiveEpilogueFwdINS6_IJSA_SC_SB_EEES9_SE_SG_Li384ELb1ELb1ELb1ELb0EEENS1_36VarlenDynamicPersistentTileSchedulerILi192ELi128ELi384ELi128ELb1ELb1ELb1ELb0ELb1ELb1EEEEEEEEEvNT_6ParamsE:
        .type           _ZN7cutlass13device_kernelIN5flash11enable_sm90INS1_16FlashAttnFwdSm90INS1_25CollectiveMainloopFwdSm90ILi2EN4cute5tupleIJNS5_1CILi1EEES8_S8_EEENS6_IJNS7_ILi192EEENS7_ILi128EEENS7_ILi64EEEEEELi64ENS_10bfloat16_tEfNS_4arch4Sm90ELb0ELb0ELb0ELb1ELb1ELb0ELb0ELb1ELb1ELb1ELb1ELb0EEENS1_21CollectiveEpilogueFwdINS6_IJSA_SC_SB_EEES9_SE_SG_Li384ELb1ELb1ELb1ELb0EEENS1_36VarlenDynamicPersistentTileSchedulerILi192ELi128ELi384ELi128ELb1ELb1ELb1ELb0ELb1ELb1EEEEEEEEEvNT_6ParamsE,@function
        .size           _ZN7cutlass13device_kernelIN5flash11enable_sm90INS1_16FlashAttnFwdSm90INS1_25CollectiveMainloopFwdSm90ILi2EN4cute5tupleIJNS5_1CILi1EEES8_S8_EEENS6_IJNS7_ILi192EEENS7_ILi128EEENS7_ILi64EEEEEELi64ENS_10bfloat16_tEfNS_4arch4Sm90ELb0ELb0ELb0ELb1ELb1ELb0ELb0ELb1ELb1ELb1ELb1ELb0EEENS1_21CollectiveEpilogueFwdINS6_IJSA_SC_SB_EEES9_SE_SG_Li384ELb1ELb1ELb1ELb0EEENS1_36VarlenDynamicPersistentTileSchedulerILi192ELi128ELi384ELi128ELb1ELb1ELb1ELb0ELb1ELb1EEEEEEEEEvNT_6ParamsE,(.L_x_82 - _ZN7cutlass13device_kernelIN5flash11enable_sm90INS1_16FlashAttnFwdSm90INS1_25CollectiveMainloopFwdSm90ILi2EN4cute5tupleIJNS5_1CILi1EEES8_S8_EEENS6_IJNS7_ILi192EEENS7_ILi128EEENS7_ILi64EEEEEELi64ENS_10bfloat16_tEfNS_4arch4Sm90ELb0ELb0ELb0ELb1ELb1ELb0ELb0ELb1ELb1ELb1ELb1ELb0EEENS1_21CollectiveEpilogueFwdINS6_IJSA_SC_SB_EEES9_SE_SG_Li384ELb1ELb1ELb1ELb0EEENS1_36VarlenDynamicPersistentTileSchedulerILi192ELi128ELi384ELi128ELb1ELb1ELb1ELb0ELb1ELb1EEEEEEEEEvNT_6ParamsE)
        .other          _ZN7cutlass13device_kernelIN5flash11enable_sm90INS1_16FlashAttnFwdSm90INS1_25CollectiveMainloopFwdSm90ILi2EN4cute5tupleIJNS5_1CILi1EEES8_S8_EEENS6_IJNS7_ILi192EEENS7_ILi128EEENS7_ILi64EEEEEELi64ENS_10bfloat16_tEfNS_4arch4Sm90ELb0ELb0ELb0ELb1ELb1ELb0ELb0ELb1ELb1ELb1ELb1ELb0EEENS1_21CollectiveEpilogueFwdINS6_IJSA_SC_SB_EEES9_SE_SG_Li384ELb1ELb1ELb1ELb0EEENS1_36VarlenDynamicPersistentTileSchedulerILi192ELi128ELi384ELi128ELb1ELb1ELb1ELb0ELb1ELb1EEEEEEEEEvNT_6ParamsE,@"STO_CUDA_ENTRY STV_DEFAULT"
_ZN7cutlass13device_kernelIN5flash11enable_sm90INS1_16FlashAttnFwdSm90INS1_25CollectiveMainloopFwdSm90ILi2EN4cute5tupleIJNS5_1CILi1EEES8_S8_EEENS6_IJNS7_ILi192EEENS7_ILi128EEENS7_ILi64EEEEEELi64ENS_10bfloat16_tEfNS_4arch4Sm90ELb0ELb0ELb0ELb1ELb1ELb0ELb0ELb1ELb1ELb1ELb1ELb0EEENS1_21CollectiveEpilogueFwdINS6_IJSA_SC_SB_EEES9_SE_SG_Li384ELb1ELb1ELb1ELb0EEENS1_36VarlenDynamicPersistentTileSchedulerILi192ELi128ELi384ELi128ELb1ELb1ELb1ELb0ELb1ELb1EEEEEEEEEvNT_6ParamsE:
[----:B------:R-:W-:Y:S01]  /*0000*/  LDC R1, c[0x0][0x37c] ;  /* 0x0000df00ff017b82 */ /* 0x000fe20000000800 */
[----:B------:R-:W-:Y:S05]  /*0010*/  EXIT ;  /* 0x000000000000794d */ /* 0x000fea0003800000 */
.L_x_37:
        /* <DEDUP_REMOVED lines=14> */
.L_x_82:


//--------------------- .text._ZN7cutlass13device_kernelIN5flash11enable_sm90INS1_16FlashAttnFwdSm90INS1_25CollectiveMainloopFwdSm90ILi2EN4cute5tupleIJNS5_1CILi1EEES8_S8_EEENS6_IJNS7_ILi192EEENS7_ILi128EEENS7_ILi64EEEEEELi64ENS_10bfloat16_tEfNS_4arch4Sm90ELb0ELb0ELb0ELb1ELb1ELb1ELb0ELb1ELb1ELb1ELb1ELb0EEENS1_21CollectiveEpilogueFwdINS6_IJSA_SC_SB_EEES9_SE_SG_Li384ELb1ELb1ELb1ELb0EEENS1_36VarlenDynamicPersistentTileSchedulerILi192ELi128ELi384ELi128ELb1ELb1ELb1ELb0ELb1ELb1EEEEEEEEEvNT_6ParamsE --------------------------
	.section	.text._ZN7cutlass13device_kernelIN5flash11enable_sm90INS1_16FlashAttnFwdSm90INS1_25CollectiveMainloopFwdSm90ILi2EN4cute5tupleIJNS5_1CILi1EEES8_S8_EEENS6_IJNS7_ILi192EEENS7_ILi128EEENS7_ILi64EEEEEELi64ENS_10bfloat16_tEfNS_4arch4Sm90ELb0ELb0ELb0ELb1ELb1ELb1ELb0ELb1ELb1ELb1ELb1ELb0EEENS1_21CollectiveEpilogueFwdINS6_IJSA_SC_SB_EEES9_SE_SG_Li384ELb1ELb1ELb1ELb0EEENS1_36VarlenDynamicPersistentTileSchedulerILi192ELi128ELi384ELi128ELb1ELb1ELb1ELb0ELb1ELb1EEEEEEEEEvNT_6ParamsE,"ax",@progbits
	.align	128
.text._ZN7cutlass13device_kernelIN5flash11enable_sm90INS1_16FlashAttnFwdSm90INS1_25CollectiveMainloopFwdSm90ILi2EN4cute5tupleIJNS5_1CILi1EEES8_S8_EEENS6_IJNS7_ILi192EEENS7_ILi128EEENS7_ILi64EEEEEELi64ENS_10bfloat16_tEfNS_4arch4Sm90ELb0ELb0ELb0ELb1ELb1ELb1ELb0ELb1ELb1ELb1ELb1ELb0EEENS1_21CollectiveEpilogueFwdINS6_IJSA_SC_SB_EEES9_SE_SG_Li384ELb1ELb1ELb1ELb0EEENS1_36VarlenDynamicPersistentTileSchedulerILi192ELi128ELi384ELi128ELb1ELb1ELb1ELb0ELb1ELb1EEEEEEEEEvNT_6ParamsE:
        .type           _ZN7cutlass13device_kernelIN5flash11enable_sm90INS1_16FlashAttnFwdSm90INS1_25CollectiveMainloopFwdSm90ILi2EN4cute5tupleIJNS5_1CILi1EEES8_S8_EEENS6_IJNS7_ILi192EEENS7_ILi128EEENS7_ILi64EEEEEELi64ENS_10bfloat16_tEfNS_4arch4Sm90ELb0ELb0ELb0ELb1ELb1ELb1ELb0ELb1ELb1ELb1ELb1ELb0EEENS1_21CollectiveEpilogueFwdINS6_IJSA_SC_SB_EEES9_SE_SG_Li384ELb1ELb1ELb1ELb0EEENS1_36VarlenDynamicPersistentTileSchedulerILi192ELi128ELi384ELi128ELb1ELb1ELb1ELb0ELb1ELb1EEEEEEEEEvNT_6ParamsE,@function
        .size           _ZN7cutlass13device_kernelIN5flash11enable_sm90INS1_16FlashAttnFwdSm90INS1_25CollectiveMainloopFwdSm90ILi2EN4cute5tupleIJNS5_1CILi1EEES8_S8_EEENS6_IJNS7_ILi192EEENS7_ILi128EEENS7_ILi64EEEEEELi64ENS_10bfloat16_tEfNS_4arch4Sm90ELb0ELb0ELb0ELb1ELb1ELb1ELb0ELb1ELb1ELb1ELb1ELb0EEENS1_21CollectiveEpilogueFwdINS6_IJSA_SC_SB_EEES9_SE_SG_Li384ELb1ELb1ELb1ELb0EEENS1_36VarlenDynamicPersistentTileSchedulerILi192ELi128ELi384ELi128ELb1ELb1ELb1ELb0ELb1ELb1EEEEEEEEEvNT_6ParamsE,(.L_x_83 - _ZN7cutlass13device_kernelIN5flash11enable_sm90INS1_16FlashAttnFwdSm90INS1_25CollectiveMainloopFwdSm90ILi2EN4cute5tupleIJNS5_1CILi1EEES8_S8_EEENS6_IJNS7_ILi192EEENS7_ILi128EEENS7_ILi64EEEEEELi64ENS_10bfloat16_tEfNS_4arch4Sm90ELb0ELb0ELb0ELb1ELb1ELb1ELb0ELb1ELb1ELb1ELb1ELb0EEENS1_21CollectiveEpilogueFwdINS6_IJSA_SC_SB_EEES9_SE_SG_Li384ELb1ELb1ELb1ELb0EEENS1_36VarlenDynamicPersistentTileSchedulerILi192ELi128ELi384ELi128ELb1ELb1ELb1ELb0ELb1ELb1EEEEEEEEEvNT_6ParamsE)
        .other          _ZN7cutlass13device_kernelIN5flash11enable_sm90INS1_16FlashAttnFwdSm90INS1_25CollectiveMainloopFwdSm90ILi2EN4cute5tupleIJNS5_1CILi1EEES8_S8_EEENS6_IJNS7_ILi192EEENS7_ILi128EEENS7_ILi64EEEEEELi64ENS_10bfloat16_tEfNS_4arch4Sm90ELb0ELb0ELb0ELb1ELb1ELb1ELb0ELb1ELb1ELb1ELb1ELb0EEENS1_21CollectiveEpilogueFwdINS6_IJSA_SC_SB_EEES9_SE_SG_Li384ELb1ELb1ELb1ELb0EEENS1_36VarlenDynamicPersistentTileSchedulerILi192ELi128ELi384ELi128ELb1ELb1ELb1ELb0ELb1ELb1EEEEEEEEEvNT_6ParamsE,@"STO_CUDA_ENTRY STV_DEFAULT"
_ZN7cutlass13device_kernelIN5flash11enable_sm90INS1_16FlashAttnFwdSm90INS1_25CollectiveMainloopFwdSm90ILi2EN4cute5tupleIJNS5_1CILi1EEES8_S8_EEENS6_IJNS7_ILi192EEENS7_ILi128EEENS7_ILi64EEEEEELi64ENS_10bfloat16_tEfNS_4arch4Sm90ELb0ELb0ELb0ELb1ELb1ELb1ELb0ELb1ELb1ELb1ELb1ELb0EEENS1_21CollectiveEpilogueFwdINS6_IJSA_SC_SB_EEES9_SE_SG_Li384ELb1ELb1ELb1ELb0EEENS1_36VarlenDynamicPersistentTileSchedulerILi192ELi128ELi384ELi128ELb1ELb1ELb1ELb0ELb1ELb1EEEEEEEEEvNT_6ParamsE:
[----:B------:R-:W-:Y:S01]  /*0000*/  LDC R1, c[0x0][0x37c] ;  /* 0x0000df00ff017b82 */ /* 0x000fe20000000800 */
[----:B------:R-:W-:Y:S05]  /*0010*/  EXIT ;  /* 0x000000000000794d */ /* 0x000fea0003800000 */
.L_x_38:
        /* <DEDUP_REMOVED lines=14> */
.L_x_83:


//--------------------- .text._ZN7cutlass13device_kernelIN5flash11enable_sm90INS1_16FlashAttnFwdSm90INS1_25CollectiveMainloopFwdSm90ILi2EN4cute5tupleIJNS5_1CILi1EEES8_S8_EEENS6_IJNS7_ILi192EEENS7_ILi128EEENS7_ILi64EEEEEELi64ENS_10bfloat16_tEfNS_4arch4Sm90ELb0ELb1ELb0ELb0ELb1ELb0ELb0ELb1ELb1ELb1ELb1ELb0EEENS1_21CollectiveEpilogueFwdINS6_IJSA_SC_SB_EEES9_SE_SG_Li384ELb0ELb1ELb1ELb0EEENS1_19SingleTileSchedulerILb0ELb1ELb1ELi192EEEEEEEEEvNT_6ParamsE --------------------------
	.section	.text._ZN7cutlass13device_kernelIN5flash11enable_sm90INS1_16FlashAttnFwdSm90INS1_25CollectiveMainloopFwdSm90ILi2EN4cute5tupleIJNS5_1CILi1EEES8_S8_EEENS6_IJNS7_ILi192EEENS7_ILi128EEENS7_ILi64EEEEEELi64ENS_10bfloat16_tEfNS_4arch4Sm90ELb0ELb1ELb0ELb0ELb1ELb0ELb0ELb1ELb1ELb1ELb1ELb0EEENS1_21CollectiveEpilogueFwdINS6_IJSA_SC_SB_EEES9_SE_SG_Li384ELb0ELb1ELb1ELb0EEENS1_19SingleTileSchedulerILb0ELb1ELb1ELi192EEEEEEEEEvNT_6ParamsE,"ax",@progbits
	.align	128
.text._ZN7cutlass13device_kernelIN5flash11enable_sm90INS1_16FlashAttnFwdSm90INS1_25CollectiveMainloopFwdSm90ILi2EN4cute5tupleIJNS5_1CILi1EEES8_S8_EEENS6_IJNS7_ILi192EEENS7_ILi128EEENS7_ILi64EEEEEELi64ENS_10bfloat16_tEfNS_4arch4Sm90ELb0ELb1ELb0ELb0ELb1ELb0ELb0ELb1ELb1ELb1ELb1ELb0EEENS1_21CollectiveEpilogueFwdINS6_IJSA_SC_SB_EEES9_SE_SG_Li384ELb0ELb1ELb1ELb0EEENS1_19SingleTileSchedulerILb0ELb1ELb1ELi192EEEEEEEEEvNT_6ParamsE:
        .type           _ZN7cutlass13device_kernelIN5flash11enable_sm90INS1_16FlashAttnFwdSm90INS1_25CollectiveMainloopFwdSm90ILi2EN4cute5tupleIJNS5_1CILi1EEES8_S8_EEENS6_IJNS7_ILi192EEENS7_ILi128EEENS7_ILi64EEEEEELi64ENS_10bfloat16_tEfNS_4arch4Sm90ELb0ELb1ELb0ELb0ELb1ELb0ELb0ELb1ELb1ELb1ELb1ELb0EEENS1_21CollectiveEpilogueFwdINS6_IJSA_SC_SB_EEES9_SE_SG_Li384ELb0ELb1ELb1ELb0EEENS1_19SingleTileSchedulerILb0ELb1ELb1ELi192EEEEEEEEEvNT_6ParamsE,@function
        .size           _ZN7cutlass13device_kernelIN5flash11enable_sm90INS1_16FlashAttnFwdSm90INS1_25CollectiveMainloopFwdSm90ILi2EN4cute5tupleIJNS5_1CILi1EEES8_S8_EEENS6_IJNS7_ILi192EEENS7_ILi128EEENS7_ILi64EEEEEELi64ENS_10bfloat16_tEfNS_4arch4Sm90ELb0ELb1ELb0ELb0ELb1ELb0ELb0ELb1ELb1ELb1ELb1ELb0EEENS1_21CollectiveEpilogueFwdINS6_IJSA_SC_SB_EEES9_SE_SG_Li384ELb0ELb1ELb1ELb0EEENS1_19SingleTileSchedulerILb0ELb1ELb1ELi192EEEEEEEEEvNT_6ParamsE,(.L_x_84 - _ZN7cutlass13device_kernelIN5flash11enable_sm90INS1_16FlashAttnFwdSm90INS1_25CollectiveMainloopFwdSm90ILi2EN4cute5tupleIJNS5_1CILi1EEES8_S8_EEENS6_IJNS7_ILi192EEENS7_ILi128EEENS7_ILi64EEEEEELi64ENS_10bfloat16_tEfNS_4arch4Sm90ELb0ELb1ELb0ELb0ELb1ELb0ELb0ELb1ELb1ELb1ELb1ELb0EEENS1_21CollectiveEpilogueFwdINS6_IJSA_SC_SB_EEES9_SE_SG_Li384ELb0ELb1ELb1ELb0EEENS1_19SingleTileSchedulerILb0ELb1ELb1ELi192EEEEEEEEEvNT_6ParamsE)
        .other          _ZN7cutlass13device_kernelIN5flash11enable_sm90INS1_16FlashAttnFwdSm90INS1_25CollectiveMainloopFwdSm90ILi2EN4cute5tupleIJNS5_1CILi1EEES8_S8_EEENS6_IJNS7_ILi192EEENS7_ILi128EEENS7_ILi64EEEEEELi64ENS_10bfloat16_tEfNS_4arch4Sm90ELb0ELb1ELb0ELb0ELb1ELb0ELb0ELb1ELb1ELb1ELb1ELb0EEENS1_21CollectiveEpilogueFwdINS6_IJSA_SC_SB_EEES9_SE_SG_Li384ELb0ELb1ELb1ELb0EEENS1_19SingleTileSchedulerILb0ELb1ELb1ELi192EEEEEEEEEvNT_6ParamsE,@"STO_CUDA_ENTRY STV_DEFAULT"
_ZN7cutlass13device_kernelIN5flash11enable_sm90INS1_16FlashAttnFwdSm90INS1_25CollectiveMainloopFwdSm90ILi2EN4cute5tupleIJNS5_1CILi1EEES8_S8_EEENS6_IJNS7_ILi192EEENS7_ILi128EEENS7_ILi64EEEEEELi64ENS_10bfloat16_tEfNS_4arch4Sm90ELb0ELb1ELb0ELb0ELb1ELb0ELb0ELb1ELb1ELb1ELb1ELb0EEENS1_21CollectiveEpilogueFwdINS6_IJSA_SC_SB_EEES9_SE_SG_Li384ELb0ELb1ELb1ELb0EEENS1_19SingleTileSchedulerILb0ELb1ELb1ELi192EEEEEEEEEvNT_6ParamsE:
[----:B------:R-:W-:Y:S01]  /*0000*/  LDC R1, c[0x0][0x37c] ;  /* 0x0000df00ff017b82 */ /* 0x000fe20000000800 */
[----:B------:R-:W-:Y:S05]  /*0010*/  EXIT ;  /* 0x000000000000794d */ /* 0x000fea0003800000 */
.L_x_39:
        /* <DEDUP_REMOVED lines=14> */
.L_x_84:


//--------------------- .text._ZN7cutlass13device_kernelIN5flash11enable_sm90INS1_16FlashAttnFwdSm90INS1_25CollectiveMainloopFwdSm90ILi2EN4cute5tupleIJNS5_1CILi1EEES8_S8_EEENS6_IJNS7_ILi192EEENS7_ILi128EEENS7_ILi64EEEEEELi64ENS_10bfloat16_tEfNS_4arch4Sm90ELb0ELb1ELb0ELb1ELb1ELb0ELb0ELb1ELb1ELb1ELb1ELb0EEENS1_21CollectiveEpilogueFwdINS6_IJSA_SC_SB_EEES9_SE_SG_Li384ELb1ELb1ELb1ELb0EEENS1_36VarlenDynamicPersistentTileSchedulerILi192ELi128ELi384ELi128ELb1ELb1ELb1ELb1ELb0ELb1EEEEEEEEEvNT_6ParamsE --------------------------
	.section	.text._ZN7cutlass13device_kernelIN5flash11enable_sm90INS1_16FlashAttnFwdSm90INS1_25CollectiveMainloopFwdSm90ILi2EN4cute5tupleIJNS5_1CILi1EEES8_S8_EEENS6_IJNS7_ILi192EEENS7_ILi128EEENS7_ILi64EEEEEELi64ENS_10bfloat16_tEfNS_4arch4Sm90ELb0ELb1ELb0ELb1ELb1ELb0ELb0ELb1ELb1ELb1ELb1ELb0EEENS1_21CollectiveEpilogueFwdINS6_IJSA_SC_SB_EEES9_SE_SG_Li384ELb1ELb1ELb1ELb0EEENS1_36VarlenDynamicPersistentTileSchedulerILi192ELi128ELi384ELi128ELb1ELb1ELb1ELb1ELb0ELb1EEEEEEEEEvNT_6ParamsE,"ax",@progbits
	.align	128
.text._ZN7cutlass13device_kernelIN5flash11enable_sm90INS1_16FlashAttnFwdSm90INS1_25CollectiveMainloopFwdSm90ILi2EN4cute5tupleIJNS5_1CILi1EEES8_S8_EEENS6_IJNS7_ILi192EEENS7_ILi128EEENS7_ILi64EEEEEELi64ENS_10bfloat16_tEfNS_4arch4Sm90ELb0ELb1ELb0ELb1ELb1ELb0ELb0ELb1ELb1ELb1ELb1ELb0EEENS1_21CollectiveEpilogueFwdINS6_IJSA_SC_SB_EEES9_SE_SG_Li384ELb1ELb1ELb1ELb0EEENS1_36VarlenDynamicPersistentTileSchedulerILi192ELi128ELi384ELi128ELb1ELb1ELb1ELb1ELb0ELb1EEEEEEEEEvNT_6ParamsE:
        .type           _ZN7cutlass13device_kernelIN5flash11enable_sm90INS1_16FlashAttnFwdSm90INS1_25CollectiveMainloopFwdSm90ILi2EN4cute5tupleIJNS5_1CILi1EEES8_S8_EEENS6_IJNS7_ILi192EEENS7_ILi128EEENS7_ILi64EEEEEELi64ENS_10bfloat16_tEfNS_4arch4Sm90ELb0ELb1ELb0ELb1ELb1ELb0ELb0ELb1ELb1ELb1ELb1ELb0EEENS1_21CollectiveEpilogueFwdINS6_IJSA_SC_SB_EEES9_SE_SG_Li384ELb1ELb1ELb1ELb0EEENS1_36VarlenDynamicPersistentTileSchedulerILi192ELi128ELi384ELi128ELb1ELb1ELb1ELb1ELb0ELb1EEEEEEEEEvNT_6ParamsE,@function
        .size           _ZN7cutlass13device_kernelIN5flash11enable_sm90INS1_16FlashAttnFwdSm90INS1_25CollectiveMainloopFwdSm90ILi2EN4cute5tupleIJNS5_1CILi1EEES8_S8_EEENS6_IJNS7_ILi192EEENS7_ILi128EEENS7_ILi64EEEEEELi64ENS_10bfloat16_tEfNS_4arch4Sm90ELb0ELb1ELb0ELb1ELb1ELb0ELb0ELb1ELb1ELb1ELb1ELb0EEENS1_21CollectiveEpilogueFwdINS6_IJSA_SC_SB_EEES9_SE_SG_Li384ELb1ELb1ELb1ELb0EEENS1_36VarlenDynamicPersistentTileSchedulerILi192ELi128ELi384ELi128ELb1ELb1ELb1ELb1ELb0ELb1EEEEEEEEEvNT_6ParamsE,(.L_x_85 - _ZN7cutlass13device_kernelIN5flash11enable_sm90INS1_16FlashAttnFwdSm90INS1_25CollectiveMainloopFwdSm90ILi2EN4cute5tupleIJNS5_1CILi1EEES8_S8_EEENS6_IJNS7_ILi192EEENS7_ILi128EEENS7_ILi64EEEEEELi64ENS_10bfloat16_tEfNS_4arch4Sm90ELb0ELb1ELb0ELb1ELb1ELb0ELb0ELb1ELb1ELb1ELb1ELb0EEENS1_21CollectiveEpilogueFwdINS6_IJSA_SC_SB_EEES9_SE_SG_Li384ELb1ELb1ELb1ELb0EEENS1_36VarlenDynamicPersistentTileSchedulerILi192ELi128ELi384ELi128ELb1ELb1ELb1ELb1ELb0ELb1EEEEEEEEEvNT_6ParamsE)
        .other          _ZN7cutlass13device_kernelIN5flash11enable_sm90INS1_16FlashAttnFwdSm90INS1_25CollectiveMainloopFwdSm90ILi2EN4cute5tupleIJNS5_1CILi1EEES8_S8_EEENS6_IJNS7_ILi192EEENS7_ILi128EEENS7_ILi64EEEEEELi64ENS_10bfloat16_tEfNS_4arch4Sm90ELb0ELb1ELb0ELb1ELb1ELb0ELb0ELb1ELb1ELb1ELb1ELb0EEENS1_21CollectiveEpilogueFwdINS6_IJSA_SC_SB_EEES9_SE_SG_Li384ELb1ELb1ELb1ELb0EEENS1_36VarlenDynamicPersistentTileSchedulerILi192ELi128ELi384ELi128ELb1ELb1ELb1ELb1ELb0ELb1EEEEEEEEEvNT_6ParamsE,@"STO_CUDA_ENTRY STV_DEFAULT"
_ZN7cutlass13device_kernelIN5flash11enable_sm90INS1_16FlashAttnFwdSm90INS1_25CollectiveMainloopFwdSm90ILi2EN4cute5tupleIJNS5_1CILi1EEES8_S8_EEENS6_IJNS7_ILi192EEENS7_ILi128EEENS7_ILi64EEEEEELi64ENS_10bfloat16_tEfNS_4arch4Sm90ELb0ELb1ELb0ELb1ELb1ELb0ELb0ELb1ELb1ELb1ELb1ELb0EEENS1_21CollectiveEpilogueFwdINS6_IJSA_SC_SB_EEES9_SE_SG_Li384ELb1ELb1ELb1ELb0EEENS1_36VarlenDynamicPersistentTileSchedulerILi192ELi128ELi384ELi128ELb1ELb1ELb1ELb1ELb0ELb1EEEEEEEEEvNT_6ParamsE:
[----:B------:R-:W-:Y:S01]  /*0000*/  LDC R1, c[0x0][0x37c] ;  /* 0x0000df00ff017b82 */ /* 0x000fe20000000800 */
[----:B------:R-:W-:Y:S05]  /*0010*/  EXIT ;  /* 0x000000000000794d */ /* 0x000fea0003800000 */
.L_x_40:
        /* <DEDUP_REMOVED lines=14> */
.L_x_85:


//--------------------- .text._ZN7cutlass13device_kernelIN5flash11enable_sm90INS1_16FlashAttnFwdSm90INS1_25CollectiveMainloopFwdSm90ILi2EN4cute5tupleIJNS5_1CILi1EEES8_S8_EEENS6_IJNS7_ILi192EEENS7_ILi128EEENS7_ILi64EEEEEELi64ENS_10bfloat16_tEfNS_4arch4Sm90ELb0ELb1ELb0ELb1ELb1ELb1ELb0ELb1ELb1ELb1ELb1ELb0EEENS1_21CollectiveEpilogueFwdINS6_IJSA_SC_SB_EEES9_SE_SG_Li384ELb1ELb1ELb1ELb0EEENS1_36VarlenDynamicPersistentTileSchedulerILi192ELi128ELi384ELi128ELb1ELb1ELb1ELb1ELb0ELb1EEEEEEEEEvNT_6ParamsE --------------------------
	.section	.text._ZN7cutlass13device_kernelIN5flash11enable_sm90INS1_16FlashAttnFwdSm90INS1_25CollectiveMainloopFwdSm90ILi2EN4cute5tupleIJNS5_1CILi1EEES8_S8_EEENS6_IJNS7_ILi192EEENS7_ILi128EEENS7_ILi64EEEEEELi64ENS_10bfloat16_tEfNS_4arch4Sm90ELb0ELb1ELb0ELb1ELb1ELb1ELb0ELb1ELb1ELb1ELb1ELb0EEENS1_21CollectiveEpilogueFwdINS6_IJSA_SC_SB_EEES9_SE_SG_Li384ELb1ELb1ELb1ELb0EEENS1_36VarlenDynamicPersistentTileSchedulerILi192ELi128ELi384ELi128ELb1ELb1ELb1ELb1ELb0ELb1EEEEEEEEEvNT_6ParamsE,"ax",@progbits
	.align	128
.text._ZN7cutlass13device_kernelIN5flash11enable_sm90INS1_16FlashAttnFwdSm90INS1_25CollectiveMainloopFwdSm90ILi2EN4cute5tupleIJNS5_1CILi1EEES8_S8_EEENS6_IJNS7_ILi192EEENS7_ILi128EEENS7_ILi64EEEEEELi64ENS_10bfloat16_tEfNS_4arch4Sm90ELb0ELb1ELb0ELb1ELb1ELb1ELb0ELb1ELb1ELb1ELb1ELb0EEENS1_21CollectiveEpilogueFwdINS6_IJSA_SC_SB_EEES9_SE_SG_Li384ELb1ELb1ELb1ELb0EEENS1_36VarlenDynamicPersistentTileSchedulerILi192ELi128ELi384ELi128ELb1ELb1ELb1ELb1ELb0ELb1EEEEEEEEEvNT_6ParamsE:
        .type           _ZN7cutlass13device_kernelIN5flash11enable_sm90INS1_16FlashAttnFwdSm90INS1_25CollectiveMainloopFwdSm90ILi2EN4cute5tupleIJNS5_1CILi1EEES8_S8_EEENS6_IJNS7_ILi192EEENS7_ILi128EEENS7_ILi64EEEEEELi64ENS_10bfloat16_tEfNS_4arch4Sm90ELb0ELb1ELb0ELb1ELb1ELb1ELb0ELb1ELb1ELb1ELb1ELb0EEENS1_21CollectiveEpilogueFwdINS6_IJSA_SC_SB_EEES9_SE_SG_Li384ELb1ELb1ELb1ELb0EEENS1_36VarlenDynamicPersistentTileSchedulerILi192ELi128ELi384ELi128ELb1ELb1ELb1ELb1ELb0ELb1EEEEEEEEEvNT_6ParamsE,@function
        .size           _ZN7cutlass13device_kernelIN5flash11enable_sm90INS1_16FlashAttnFwdSm90INS1_25CollectiveMainloopFwdSm90ILi2EN4cute5tupleIJNS5_1CILi1EEES8_S8_EEENS6_IJNS7_ILi192EEENS7_ILi128EEENS7_ILi64EEEEEELi64ENS_10bfloat16_tEfNS_4arch4Sm90ELb0ELb1ELb0ELb1ELb1ELb1ELb0ELb1ELb1ELb1ELb1ELb0EEENS1_21CollectiveEpilogueFwdINS6_IJSA_SC_SB_EEES9_SE_SG_Li384ELb1ELb1ELb1ELb0EEENS1_36VarlenDynamicPersistentTileSchedulerILi192ELi128ELi384ELi128ELb1ELb1ELb1ELb1ELb0ELb1EEEEEEEEEvNT_6ParamsE,(.L_x_86 - _ZN7cutlass13device_kernelIN5flash11enable_sm90INS1_16FlashAttnFwdSm90INS1_25CollectiveMainloopFwdSm90ILi2EN4cute5tupleIJNS5_1CILi1EEES8_S8_EEENS6_IJNS7_ILi192EEENS7_ILi128EEENS7_ILi64EEEEEELi64ENS_10bfloat16_tEfNS_4arch4Sm90ELb0ELb1ELb0ELb1ELb1ELb1ELb0ELb1ELb1ELb1ELb1ELb0EEENS1_21CollectiveEpilogueFwdINS6_IJSA_SC_SB_EEES9_SE_SG_Li384ELb1ELb1ELb1ELb0EEENS1_36VarlenDynamicPersistentTileSchedulerILi192ELi128ELi384ELi128ELb1ELb1ELb1ELb1ELb0ELb1EEEEEEEEEvNT_6ParamsE)
        .other          _ZN7cutlass13device_kernelIN5flash11enable_sm90INS1_16FlashAttnFwdSm90INS1_25CollectiveMainloopFwdSm90ILi2EN4cute5tupleIJNS5_1CILi1EEES8_S8_EEENS6_IJNS7_ILi192EEENS7_ILi128EEENS7_ILi64EEEEEELi64ENS_10bfloat16_tEfNS_4arch4Sm90ELb0ELb1ELb0ELb1ELb1ELb1ELb0ELb1ELb1ELb1ELb1ELb0EEENS1_21CollectiveEpilogueFwdINS6_IJSA_SC_SB_EEES9_SE_SG_Li384ELb1ELb1ELb1ELb0EEENS1_36VarlenDynamicPersistentTileSchedulerILi192ELi128ELi384ELi128ELb1ELb1ELb1ELb1ELb0ELb1EEEEEEEEEvNT_6ParamsE,@"STO_CUDA_ENTRY STV_DEFAULT"
_ZN7cutlass13device_kernelIN5flash11enable_sm90INS1_16FlashAttnFwdSm90INS1_25CollectiveMainloopFwdSm90ILi2EN4cute5tupleIJNS5_1CILi1EEES8_S8_EEENS6_IJNS7_ILi192EEENS7_ILi128EEENS7_ILi64EEEEEELi64ENS_10bfloat16_tEfNS_4arch4Sm90ELb0ELb1ELb0ELb1ELb1ELb1ELb0ELb1ELb1ELb1ELb1ELb0EEENS1_21CollectiveEpilogueFwdINS6_IJSA_SC_SB_EEES9_SE_SG_Li384ELb1ELb1ELb1ELb0EEENS1_36VarlenDynamicPersistentTileSchedulerILi192ELi128ELi384ELi128ELb1ELb1ELb1ELb1ELb0ELb1EEEEEEEEEvNT_6ParamsE:
[----:B------:R-:W-:Y:S01]  /*0000*/  LDC R1, c[0x0][0x37c] ;  /* 0x0000df00ff017b82 */ /* 0x000fe20000000800 */
[----:B------:R-:W-:Y:S05]  /*0010*/  EXIT ;  /* 0x000000000000794d */ /* 0x000fea0003800000 */
.L_x_41:
        /* <DEDUP_REMOVED lines=14> */
.L_x_86:


//--------------------- .text._ZN7cutlass13device_kernelIN5flash11enable_sm90INS1_16FlashAttnFwdSm90INS1_25CollectiveMainloopFwdSm90ILi2EN4cute5tupleIJNS5_1CILi1EEES8_S8_EEENS6_IJNS7_ILi192EEENS7_ILi128EEENS7_ILi64EEEEEELi64ENS_10bfloat16_tEfNS_4arch4Sm90ELb1ELb0ELb0ELb0ELb1ELb0ELb0ELb1ELb1ELb1ELb1ELb0EEENS1_21CollectiveEpilogueFwdINS6_IJSA_SC_SB_EEES9_SE_SG_Li384ELb0ELb1ELb1ELb0EEENS1_19SingleTileSchedulerILb0ELb1ELb1ELi192EEEEEEEEEvNT_6ParamsE --------------------------
	.section	.text._ZN7cutlass13device_kernelIN5flash11enable_sm90INS1_16FlashAttnFwdSm90INS1_25CollectiveMainloopFwdSm90ILi2EN4cute5tupleIJNS5_1CILi1EEES8_S8_EEENS6_IJNS7_ILi192EEENS7_ILi128EEENS7_ILi64EEEEEELi64ENS_10bfloat16_tEfNS_4arch4Sm90ELb1ELb0ELb0ELb0ELb1ELb0ELb0ELb1ELb1ELb1ELb1ELb0EEENS1_21CollectiveEpilogueFwdINS6_IJSA_SC_SB_EEES9_SE_SG_Li384ELb0ELb1ELb1ELb0EEENS1_19SingleTileSchedulerILb0ELb1ELb1ELi192EEEEEEEEEvNT_6ParamsE,"ax",@progbits
	.align	128
.text._ZN7cutlass13device_kernelIN5flash11enable_sm90INS1_16FlashAttnFwdSm90INS1_25CollectiveMainloopFwdSm90ILi2EN4cute5tupleIJNS5_1CILi1EEES8_S8_EEENS6_IJNS7_ILi192EEENS7_ILi128EEENS7_ILi64EEEEEELi64ENS_10bfloat16_tEfNS_4arch4Sm90ELb1ELb0ELb0ELb0ELb1ELb0ELb0ELb1ELb1ELb1ELb1ELb0EEENS1_21CollectiveEpilogueFwdINS6_IJSA_SC_SB_EEES9_SE_SG_Li384ELb0ELb1ELb1ELb0EEENS1_19SingleTileSchedulerILb0ELb1ELb1ELi192EEEEEEEEEvNT_6ParamsE:
        .type           _ZN7cutlass13device_kernelIN5flash11enable_sm90INS1_16FlashAttnFwdSm90INS1_25CollectiveMainloopFwdSm90ILi2EN4cute5tupleIJNS5_1CILi1EEES8_S8_EEENS6_IJNS7_ILi192EEENS7_ILi128EEENS7_ILi64EEEEEELi64ENS_10bfloat16_tEfNS_4arch4Sm90ELb1ELb0ELb0ELb0ELb1ELb0ELb0ELb1ELb1ELb1ELb1ELb0EEENS1_21CollectiveEpilogueFwdINS6_IJSA_SC_SB_EEES9_SE_SG_Li384ELb0ELb1ELb1ELb0EEENS1_19SingleTileSchedulerILb0ELb1ELb1ELi192EEEEEEEEEvNT_6ParamsE,@function
        .size           _ZN7cutlass13device_kernelIN5flash11enable_sm90INS1_16FlashAttnFwdSm90INS1_25CollectiveMainloopFwdSm90ILi2EN4cute5tupleIJNS5_1CILi1EEES8_S8_EEENS6_IJNS7_ILi192EEENS7_ILi128EEENS7_ILi64EEEEEELi64ENS_10bfloat16_tEfNS_4arch4Sm90ELb1ELb0ELb0ELb0ELb1ELb0ELb0ELb1ELb1ELb1ELb1ELb0EEENS1_21CollectiveEpilogueFwdINS6_IJSA_SC_SB_EEES9_SE_SG_Li384ELb0ELb1ELb1ELb0EEENS1_19SingleTileSchedulerILb0ELb1ELb1ELi192EEEEEEEEEvNT_6ParamsE,(.L_x_87 - _ZN7cutlass13device_kernelIN5flash11enable_sm90INS1_16FlashAttnFwdSm90INS1_25CollectiveMainloopFwdSm90ILi2EN4cute5tupleIJNS5_1CILi1EEES8_S8_EEENS6_IJNS7_ILi192EEENS7_ILi128EEENS7_ILi64EEEEEELi64ENS_10bfloat16_tEfNS_4arch4Sm90ELb1ELb0ELb0ELb0ELb1ELb0ELb0ELb1ELb1ELb1ELb1ELb0EEENS1_21CollectiveEpilogueFwdINS6_IJSA_SC_SB_EEES9_SE_SG_Li384ELb0ELb1ELb1ELb0EEENS1_19SingleTileSchedulerILb0ELb1ELb1ELi192EEEEEEEEEvNT_6ParamsE)
        .other          _ZN7cutlass13device_kernelIN5flash11enable_sm90INS1_16FlashAttnFwdSm90INS1_25CollectiveMainloopFwdSm90ILi2EN4cute5tupleIJNS5_1CILi1EEES8_S8_EEENS6_IJNS7_ILi192EEENS7_ILi128EEENS7_ILi64EEEEEELi64ENS_10bfloat16_tEfNS_4arch4Sm90ELb1ELb0ELb0ELb0ELb1ELb0ELb0ELb1ELb1ELb1ELb1ELb0EEENS1_21CollectiveEpilogueFwdINS6_IJSA_SC_SB_EEES9_SE_SG_Li384ELb0ELb1ELb1ELb0EEENS1_19SingleTileSchedulerILb0ELb1ELb1ELi192EEEEEEEEEvNT_6ParamsE,@"STO_CUDA_ENTRY STV_DEFAULT"
_ZN7cutlass13device_kernelIN5flash11enable_sm90INS1_16FlashAttnFwdSm90INS1_25CollectiveMainloopFwdSm90ILi2EN4cute5tupleIJNS5_1CILi1EEES8_S8_EEENS6_IJNS7_ILi192EEENS7_ILi128EEENS7_ILi64EEEEEELi64ENS_10bfloat16_tEfNS_4arch4Sm90ELb1ELb0ELb0ELb0ELb1ELb0ELb0ELb1ELb1ELb1ELb1ELb0EEENS1_21CollectiveEpilogueFwdINS6_IJSA_SC_SB_EEES9_SE_SG_Li384ELb0ELb1ELb1ELb0EEENS1_19SingleTileSchedulerILb0ELb1ELb1ELi192EEEEEEEEEvNT_6ParamsE:
[----:B------:R-:W-:Y:S01]  /*0000*/  LDC R1, c[0x0][0x37c] ;  /* 0x0000df00ff017b82 */ /* 0x000fe20000000800 */
[----:B------:R-:W-:Y:S05]  /*0010*/  EXIT ;  /* 0x000000000000794d */ /* 0x000fea0003800000 */
.L_x_42:
        /* <DEDUP_REMOVED lines=14> */
.L_x_87:


//--------------------- .text._ZN7cutlass13device_kernelIN5flash11enable_sm90INS1_16FlashAttnFwdSm90INS1_25CollectiveMainloopFwdSm90ILi2EN4cute5tupleIJNS5_1CILi1EEES8_S8_EEENS6_IJNS7_ILi192EEENS7_ILi128EEENS7_ILi64EEEEEELi64ENS_10bfloat16_tEfNS_4arch4Sm90ELb1ELb0ELb0ELb1ELb1ELb0ELb0ELb1ELb1ELb1ELb1ELb0EEENS1_21CollectiveEpilogueFwdINS6_IJSA_SC_SB_EEES9_SE_SG_Li384ELb1ELb1ELb1ELb0EEENS1_36VarlenDynamicPersistentTileSchedulerILi192ELi128ELi384ELi128ELb1ELb1ELb1ELb1ELb1ELb1EEEEEEEEEvNT_6ParamsE --------------------------
	.section	.text._ZN7cutlass13device_kernelIN5flash11enable_sm90INS1_16FlashAttnFwdSm90INS1_25CollectiveMainloopFwdSm90ILi2EN4cute5tupleIJNS5_1CILi1EEES8_S8_EEENS6_IJNS7_ILi192EEENS7_ILi128EEENS7_ILi64EEEEEELi64ENS_10bfloat16_tEfNS_4arch4Sm90ELb1ELb0ELb0ELb1ELb1ELb0ELb0ELb1ELb1ELb1ELb1ELb0EEENS1_21CollectiveEpilogueFwdINS6_IJSA_SC_SB_EEES9_SE_SG_Li384ELb1ELb1ELb1ELb0EEENS1_36VarlenDynamicPersistentTileSchedulerILi192ELi128ELi384ELi128ELb1ELb1ELb1ELb1ELb1ELb1EEEEEEEEEvNT_6ParamsE,"ax",@progbits
	.align	128
.text._ZN7cutlass13device_kernelIN5flash11enable_sm90INS1_16FlashAttnFwdSm90INS1_25CollectiveMainloopFwdSm90ILi2EN4cute5tupleIJNS5_1CILi1EEES8_S8_EEENS6_IJNS7_ILi192EEENS7_ILi128EEENS7_ILi64EEEEEELi64ENS_10bfloat16_tEfNS_4arch4Sm90ELb1ELb0ELb0ELb1ELb1ELb0ELb0ELb1ELb1ELb1ELb1ELb0EEENS1_21CollectiveEpilogueFwdINS6_IJSA_SC_SB_EEES9_SE_SG_Li384ELb1ELb1ELb1ELb0EEENS1_36VarlenDynamicPersistentTileSchedulerILi192ELi128ELi384ELi128ELb1ELb1ELb1ELb1ELb1ELb1EEEEEEEEEvNT_6ParamsE:
        .type           _ZN7cutlass13device_kernelIN5flash11enable_sm90INS1_16FlashAttnFwdSm90INS1_25CollectiveMainloopFwdSm90ILi2EN4cute5tupleIJNS5_1CILi1EEES8_S8_EEENS6_IJNS7_ILi192EEENS7_ILi128EEENS7_ILi64EEEEEELi64ENS_10bfloat16_tEfNS_4arch4Sm90ELb1ELb0ELb0ELb1ELb1ELb0ELb0ELb1ELb1ELb1ELb1ELb0EEENS1_21CollectiveEpilogueFwdINS6_IJSA_SC_SB_EEES9_SE_SG_Li384ELb1ELb1ELb1ELb0EEENS1_36VarlenDynamicPersistentTileSchedulerILi192ELi128ELi384ELi128ELb1ELb1ELb1ELb1ELb1ELb1EEEEEEEEEvNT_6ParamsE,@function
        .size           _ZN7cutlass13device_kernelIN5flash11enable_sm90INS1_16FlashAttnFwdSm90INS1_25CollectiveMainloopFwdSm90ILi2EN4cute5tupleIJNS5_1CILi1EEES8_S8_EEENS6_IJNS7_ILi192EEENS7_ILi128EEENS7_ILi64EEEEEELi64ENS_10bfloat16_tEfNS_4arch4Sm90ELb1ELb0ELb0ELb1ELb1ELb0ELb0ELb1ELb1ELb1ELb1ELb0EEENS1_21CollectiveEpilogueFwdINS6_IJSA_SC_SB_EEES9_SE_SG_Li384ELb1ELb1ELb1ELb0EEENS1_36VarlenDynamicPersistentTileSchedulerILi192ELi128ELi384ELi128ELb1ELb1ELb1ELb1ELb1ELb1EEEEEEEEEvNT_6ParamsE,(.L_x_88 - _ZN7cutlass13device_kernelIN5flash11enable_sm90INS1_16FlashAttnFwdSm90INS1_25CollectiveMainloopFwdSm90ILi2EN4cute5tupleIJNS5_1CILi1EEES8_S8_EEENS6_IJNS7_ILi192EEENS7_ILi128EEENS7_ILi64EEEEEELi64ENS_10bfloat16_tEfNS_4arch4Sm90ELb1ELb0ELb0ELb1ELb1ELb0ELb0ELb1ELb1ELb1ELb1ELb0EEENS1_21CollectiveEpilogueFwdINS6_IJSA_SC_SB_EEES9_SE_SG_Li384ELb1ELb1ELb1ELb0EEENS1_36VarlenDynamicPersistentTileSchedulerILi192ELi128ELi384ELi128ELb1ELb1ELb1ELb1ELb1ELb1EEEEEEEEEvNT_6ParamsE)
        .other          _ZN7cutlass13device_kernelIN5flash11enable_sm90INS1_16FlashAttnFwdSm90INS1_25CollectiveMainloopFwdSm90ILi2EN4cute5tupleIJNS5_1CILi1EEES8_S8_EEENS6_IJNS7_ILi192EEENS7_ILi128EEENS7_ILi64EEEEEELi64ENS_10bfloat16_tEfNS_4arch4Sm90ELb1ELb0ELb0ELb1ELb1ELb0ELb0ELb1ELb1ELb1ELb1ELb0EEENS1_21CollectiveEpilogueFwdINS6_IJSA_SC_SB_EEES9_SE_SG_Li384ELb1ELb1ELb1ELb0EEENS1_36VarlenDynamicPersistentTileSchedulerILi192ELi128ELi384ELi128ELb1ELb1ELb1ELb1ELb1ELb1EEEEEEEEEvNT_6ParamsE,@"STO_CUDA_ENTRY STV_DEFAULT"
_ZN7cutlass13device_kernelIN5flash11enable_sm90INS1_16FlashAttnFwdSm90INS1_25CollectiveMainloopFwdSm90ILi2EN4cute5tupleIJNS5_1CILi1EEES8_S8_EEENS6_IJNS7_ILi192EEENS7_ILi128EEENS7_ILi64EEEEEELi64ENS_10bfloat16_tEfNS_4arch4Sm90ELb1ELb0ELb0ELb1ELb1ELb0ELb0ELb1ELb1ELb1ELb1ELb0EEENS1_21CollectiveEpilogueFwdINS6_IJSA_SC_SB_EEES9_SE_SG_Li384ELb1ELb1ELb1ELb0EEENS1_36VarlenDynamicPersistentTileSchedulerILi192ELi128ELi384ELi128ELb1ELb1ELb1ELb1ELb1ELb1EEEEEEEEEvNT_6ParamsE:
[----:B------:R-:W-:Y:S01]  /*0000*/  LDC R1, c[0x0][0x37c] ;  /* 0x0000df00ff017b82 */ /* 0x000fe20000000800 */
[----:B------:R-:W-:Y:S05]  /*0010*/  EXIT ;  /* 0x000000000000794d */ /* 0x000fea0003800000 */
.L_x_43:
        /* <DEDUP_REMOVED lines=14> */
.L_x_88:


//--------------------- .text._ZN7cutlass13device_kernelIN5flash11enable_sm90INS1_16FlashAttnFwdSm90INS1_25CollectiveMainloopFwdSm90ILi2EN4cute5tupleIJNS5_1CILi1EEES8_S8_EEENS6_IJNS7_ILi192EEENS7_ILi128EEENS7_ILi64EEEEEELi64ENS_10bfloat16_tEfNS_4arch4Sm90ELb1ELb0ELb0ELb1ELb1ELb1ELb0ELb1ELb1ELb1ELb1ELb0EEENS1_21CollectiveEpilogueFwdINS6_IJSA_SC_SB_EEES9_SE_SG_Li384ELb1ELb1ELb1ELb0EEENS1_36VarlenDynamicPersistentTileSchedulerILi192ELi128ELi384ELi128ELb1ELb1ELb1ELb1ELb1ELb1EEEEEEEEEvNT_6ParamsE --------------------------
	.section	.text._ZN7cutlass13device_kernelIN5flash11enable_sm90INS1_16FlashAttnFwdSm90INS1_25CollectiveMainloopFwdSm90ILi2EN4cute5tupleIJNS5_1CILi1EEES8_S8_EEENS6_IJNS7_ILi192EEENS7_ILi128EEENS7_ILi64EEEEEELi64ENS_10bfloat16_tEfNS_4arch4Sm90ELb1ELb0ELb0ELb1ELb1ELb1ELb0ELb1ELb1ELb1ELb1ELb0EEENS1_21CollectiveEpilogueFwdINS6_IJSA_SC_SB_EEES9_SE_SG_Li384ELb1ELb1ELb1ELb0EEENS1_36VarlenDynamicPersistentTileSchedulerILi192ELi128ELi384ELi128ELb1ELb1ELb1ELb1ELb1ELb1EEEEEEEEEvNT_6ParamsE,"ax",@progbits
	.align	128
.text._ZN7cutlass13device_kernelIN5flash11enable_sm90INS1_16FlashAttnFwdSm90INS1_25CollectiveMainloopFwdSm90ILi2EN4cute5tupleIJNS5_1CILi1EEES8_S8_EEENS6_IJNS7_ILi192EEENS7_ILi128EEENS7_ILi64EEEEEELi64ENS_10bfloat16_tEfNS_4arch4Sm90ELb1ELb0ELb0ELb1ELb1ELb1ELb0ELb1ELb1ELb1ELb1ELb0EEENS1_21CollectiveEpilogueFwdINS6_IJSA_SC_SB_EEES9_SE_SG_Li384ELb1ELb1ELb1ELb0EEENS1_36VarlenDynamicPersistentTileSchedulerILi192ELi128ELi384ELi128ELb1ELb1ELb1ELb1ELb1ELb1EEEEEEEEEvNT_6ParamsE:
        .type           _ZN7cutlass13device_kernelIN5flash11enable_sm90INS1_16FlashAttnFwdSm90INS1_25CollectiveMainloopFwdSm90ILi2EN4cute5tupleIJNS5_1CILi1EEES8_S8_EEENS6_IJNS7_ILi192EEENS7_ILi128EEENS7_ILi64EEEEEELi64ENS_10bfloat16_tEfNS_4arch4Sm90ELb1ELb0ELb0ELb1ELb1ELb1ELb0ELb1ELb1ELb1ELb1ELb0EEENS1_21CollectiveEpilogueFwdINS6_IJSA_SC_SB_EEES9_SE_SG_Li384ELb1ELb1ELb1ELb0EEENS1_36VarlenDynamicPersistentTileSchedulerILi192ELi128ELi384ELi128ELb1ELb1ELb1ELb1ELb1ELb1EEEEEEEEEvNT_6ParamsE,@function
        .size           _ZN7cutlass13device_kernelIN5flash11enable_sm90INS1_16FlashAttnFwdSm90INS1_25CollectiveMainloopFwdSm90ILi2EN4cute5tupleIJNS5_1CILi1EEES8_S8_EEENS6_IJNS7_ILi192EEENS7_ILi128EEENS7_ILi64EEEEEELi64ENS_10bfloat16_tEfNS_4arch4Sm90ELb1ELb0ELb0ELb1ELb1ELb1ELb0ELb1ELb1ELb1ELb1ELb0EEENS1_21CollectiveEpilogueFwdINS6_IJSA_SC_SB_EEES9_SE_SG_Li384ELb1ELb1ELb1ELb0EEENS1_36VarlenDynamicPersistentTileSchedulerILi192ELi128ELi384ELi128ELb1ELb1ELb1ELb1ELb1ELb1EEEEEEEEEvNT_6ParamsE,(.L_x_89 - _ZN7cutlass13device_kernelIN5flash11enable_sm90INS1_16FlashAttnFwdSm90INS1_25CollectiveMainloopFwdSm90ILi2EN4cute5tupleIJNS5_1CILi1EEES8_S8_EEENS6_IJNS7_ILi192EEENS7_ILi128EEENS7_ILi64EEEEEELi64ENS_10bfloat16_tEfNS_4arch4Sm90ELb1ELb0ELb0ELb1ELb1ELb1ELb0ELb1ELb1ELb1ELb1ELb0EEENS1_21CollectiveEpilogueFwdINS6_IJSA_SC_SB_EEES9_SE_SG_Li384ELb1ELb1ELb1ELb0EEENS1_36VarlenDynamicPersistentTileSchedulerILi192ELi128ELi384ELi128ELb1ELb1ELb1ELb1ELb1ELb1EEEEEEEEEvNT_6ParamsE)
        .other          _ZN7cutlass13device_kernelIN5flash11enable_sm90INS1_16FlashAttnFwdSm90INS1_25CollectiveMainloopFwdSm90ILi2EN4cute5tupleIJNS5_1CILi1EEES8_S8_EEENS6_IJNS7_ILi192EEENS7_ILi128EEENS7_ILi64EEEEEELi64ENS_10bfloat16_tEfNS_4arch4Sm90ELb1ELb0ELb0ELb1ELb1ELb1ELb0ELb1ELb1ELb1ELb1ELb0EEENS1_21CollectiveEpilogueFwdINS6_IJSA_SC_SB_EEES9_SE_SG_Li384ELb1ELb1ELb1ELb0EEENS1_36VarlenDynamicPersistentTileSchedulerILi192ELi128ELi384ELi128ELb1ELb1ELb1ELb1ELb1ELb1EEEEEEEEEvNT_6ParamsE,@"STO_CUDA_ENTRY STV_DEFAULT"
_ZN7cutlass13device_kernelIN5flash11enable_sm90INS1_16FlashAttnFwdSm90INS1_25CollectiveMainloopFwdSm90ILi2EN4cute5tupleIJNS5_1CILi1EEES8_S8_EEENS6_IJNS7_ILi192EEENS7_ILi128EEENS7_ILi64EEEEEELi64ENS_10bfloat16_tEfNS_4arch4Sm90ELb1ELb0ELb0ELb1ELb1ELb1ELb0ELb1ELb1ELb1ELb1ELb0EEENS1_21CollectiveEpilogueFwdINS6_IJSA_SC_SB_EEES9_SE_SG_Li384ELb1ELb1ELb1ELb0EEENS1_36VarlenDynamicPersistentTileSchedulerILi192ELi128ELi384ELi128ELb1ELb1ELb1ELb1ELb1ELb1EEEEEEEEEvNT_6ParamsE:
[----:B------:R-:W-:Y:S01]  /*0000*/  LDC R1, c[0x0][0x37c] ;  /* 0x0000df00ff017b82 */ /* 0x000fe20000000800 */
[----:B------:R-:W-:Y:S05]  /*0010*/  EXIT ;  /* 0x000000000000794d */ /* 0x000fea0003800000 */
.L_x_44:
        /* <DEDUP_REMOVED lines=14> */
.L_x_89:


//--------------------- .nv.shared.reserved.0     --------------------------
	.section	.nv.shared.reserved.0,"aw",@nobits
	.weak		__nv_reservedSMEM_offset_0_alias
	.size		__nv_reservedSMEM_offset_0_alias, 0, 64
	.other		__nv_reservedSMEM_offset_0_alias,@"STO_CUDA_RESERVED_SHARED STV_DEFAULT"
__nv_reservedSMEM_offset_0_alias:
	.zero		0
	.zero		64


//--------------------- .nv.global                --------------------------
	.section	.nv.global,"aw",@nobits
.nv.global:
	.type		_ZN78_INTERNAL_cc2cd7de_42_flash_fwd_hdimall_bf16_paged_split_sm90_cu_bdbb69e5_37584cute1_E,@object
	.size		_ZN78_INTERNAL_cc2cd7de_42_flash_fwd_hdimall_bf16_paged_split_sm90_cu_bdbb69e5_37584cute1_E,(_ZN78_INTERNAL_cc2cd7de_42_flash_fwd_hdimall_bf16_paged_split_sm90_cu_bdbb69e5_37584cuda3std3__45__cpo6cbeginE - _ZN78_INTERNAL_cc2cd7de_42_flash_fwd_hdimall_bf16_paged_split_sm90_cu_bdbb69e5_37584cute1_E)
_ZN78_INTERNAL_cc2cd7de_42_flash_fwd_hdimall_bf16_paged_split_sm90_cu_bdbb69e5_37584cute1_E:
	.zero		1
	.type		_ZN78_INTERNAL_cc2cd7de_42_flash_fwd_hdimall_bf16_paged_split_sm90_cu_bdbb69e5_37584cuda3std3__45__cpo6cbeginE,@object
	.size		_ZN78_INTERNAL_cc2cd7de_42_flash_fwd_hdimall_bf16_paged_split_sm90_cu_bdbb69e5_37584cuda3std3__45__cpo6cbeginE,(_ZN78_INTERNAL_cc2cd7de_42_flash_fwd_hdimall_bf16_paged_split_sm90_cu_bdbb69e5_37584cuda3std3__48in_placeE - _ZN78_INTERNAL_cc2cd7de_42_flash_fwd_hdimall_bf16_paged_split_sm90_cu_bdbb69e5_37584cuda3std3__45__cpo6cbeginE)
_ZN78_INTERNAL_cc2cd7de_42_flash_fwd_hdimall_bf16_paged_split_sm90_cu_bdbb69e5_37584cuda3std3__45__cpo6cbeginE:
	.zero		1
	.type		_ZN78_INTERNAL_cc2cd7de_42_flash_fwd_hdimall_bf16_paged_split_sm90_cu_bdbb69e5_37584cuda3std3__48in_placeE,@object
	.size		_ZN78_INTERNAL_cc2cd7de_42_flash_fwd_hdimall_bf16_paged_split_sm90_cu_bdbb69e5_37584cuda3std3__48in_placeE,(_ZN78_INTERNAL_cc2cd7de_42_flash_fwd_hdimall_bf16_paged_split_sm90_cu_bdbb69e5_37584cuda3std6ranges3__45__cpo9iter_moveE - _ZN78_INTERNAL_cc2cd7de_42_flash_fwd_hdimall_bf16_paged_split_sm90_cu_bdbb69e5_37584cuda3std3__48in_placeE)
_ZN78_INTERNAL_cc2cd7de_42_flash_fwd_hdimall_bf16_paged_split_sm90_cu_bdbb69e5_37584cuda3std3__48in_placeE:
	.zero		1
	.type		_ZN78_INTERNAL_cc2cd7de_42_flash_fwd_hdimall_bf16_paged_split_sm90_cu_bdbb69e5_37584cuda3std6ranges3__45__cpo9iter_moveE,@object
	.size		_ZN78_INTERNAL_cc2cd7de_42_flash_fwd_hdimall_bf16_paged_split_sm90_cu_bdbb69e5_37584cuda3std6ranges3__45__cpo9iter_moveE,(_ZN78_INTERNAL_cc2cd7de_42_flash_fwd_hdimall_bf16_paged_split_sm90_cu_bdbb69e5_37584cuda3std3__45__cpo5beginE - _ZN78_INTERNAL_cc2cd7de_42_flash_fwd_hdimall_bf16_paged_split_sm90_cu_bdbb69e5_37584cuda3std6ranges3__45__cpo9iter_moveE)
_ZN78_INTERNAL_cc2cd7de_42_flash_fwd_hdimall_bf16_paged_split_sm90_cu_bdbb69e5_37584cuda3std6ranges3__45__cpo9iter_moveE:
	.zero		1
	.type		_ZN78_INTERNAL_cc2cd7de_42_flash_fwd_hdimall_bf16_paged_split_sm90_cu_bdbb69e5_37584cuda3std3__45__cpo5beginE,@object
	.size		_ZN78_INTERNAL_cc2cd7de_42_flash_fwd_hdimall_bf16_paged_split_sm90_cu_bdbb69e5_37584cuda3std3__45__cpo5beginE,(_ZN78_INTERNAL_cc2cd7de_42_flash_fwd_hdimall_bf16_paged_split_sm90_cu_bdbb69e5_37584cuda3std3__480_GLOBAL__N__cc2cd7de_42_flash_fwd_hdimall_bf16_paged_split_sm90_cu_bdbb69e5_37586ignoreE - _ZN78_INTERNAL_cc2cd7de_42_flash_fwd_hdimall_bf16_paged_split_sm90_cu_bdbb69e5_37584cuda3std3__45__cpo5beginE)
_ZN78_INTERNAL_cc2cd7de_42_flash_fwd_hdimall_bf16_paged_split_sm90_cu_bdbb69e5_37584cuda3std3__45__cpo5beginE:
	.zero		1
	.type		_ZN78_INTERNAL_cc2cd7de_42_flash_fwd_hdimall_bf16_paged_split_sm90_cu_bdbb69e5_37584cuda3std3__480_GLOBAL__N__cc2cd7de_42_flash_fwd_hdimall_bf16_paged_split_sm90_cu_bdbb69e5_37586ignoreE,@object
	.size		_ZN78_INTERNAL_cc2cd7de_42_flash_fwd_hdimall_bf16_paged_split_sm90_cu_bdbb69e5_37584cuda3std3__480_GLOBAL__N__cc2cd7de_42_flash_fwd_hdimall_bf16_paged_split_sm90_cu_bdbb69e5_37586ignoreE,(_ZN78_INTERNAL_cc2cd7de_42_flash_fwd_hdimall_bf16_paged_split_sm90_cu_bdbb69e5_37584cute7productE - _ZN78_INTERNAL_cc2cd7de_42_flash_fwd_hdimall_bf16_paged_split_sm90_cu_bdbb69e5_37584cuda3std3__480_GLOBAL__N__cc2cd7de_42_flash_fwd_hdimall_bf16_paged_split_sm90_cu_bdbb69e5_37586ignoreE)
_ZN78_INTERNAL_cc2cd7de_42_flash_fwd_hdimall_bf16_paged_split_sm90_cu_bdbb69e5_37584cuda3std3__480_GLOBAL__N__cc2cd7de_42_flash_fwd_hdimall_bf16_paged_split_sm90_cu_bdbb69e5_37586ignoreE:
	.zero		1
	.type		_ZN78_INTERNAL_cc2cd7de_42_flash_fwd_hdimall_bf16_paged_split_sm90_cu_bdbb69e5_37584cute7productE,@object
	.size		_ZN78_INTERNAL_cc2cd7de_42_flash_fwd_hdimall_bf16_paged_split_sm90_cu_bdbb69e5_37584cute7productE,(_ZN78_INTERNAL_cc2cd7de_42_flash_fwd_hdimall_bf16_paged_split_sm90_cu_bdbb69e5_37584cuda3std3__45__cpo3endE - _ZN78_INTERNAL_cc2cd7de_42_flash_fwd_hdimall_bf16_paged_split_sm90_cu_bdbb69e5_37584cute7productE)
_ZN78_INTERNAL_cc2cd7de_42_flash_fwd_hdimall_bf16_paged_split_sm90_cu_bdbb69e5_37584cute7productE:
	.zero		1
	.type		_ZN78_INTERNAL_cc2cd7de_42_flash_fwd_hdimall_bf16_paged_split_sm90_cu_bdbb69e5_37584cuda3std3__45__cpo3endE,@object
	.size		_ZN78_INTERNAL_cc2cd7de_42_flash_fwd_hdimall_bf16_paged_split_sm90_cu_bdbb69e5_37584cuda3std3__45__cpo3endE,(_ZN78_INTERNAL_cc2cd7de_42_flash_fwd_hdimall_bf16_paged_split_sm90_cu_bdbb69e5_37584cuda3std3__419piecewise_constructE - _ZN78_INTERNAL_cc2cd7de_42_flash_fwd_hdimall_bf16_paged_split_sm90_cu_bdbb69e5_37584cuda3std3__45__cpo3endE)
_ZN78_INTERNAL_cc2cd7de_42_flash_fwd_hdimall_bf16_paged_split_sm90_cu_bdbb69e5_37584cuda3std3__45__cpo3endE:
	.zero		1
	.type		_ZN78_INTERNAL_cc2cd7de_42_flash_fwd_hdimall_bf16_paged_split_sm90_cu_bdbb69e5_37584cuda3std3__419piecewise_constructE,@object
	.size		_ZN78_INTERNAL_cc2cd7de_42_flash_fwd_hdimall_bf16_paged_split_sm90_cu_bdbb69e5_37584cuda3std3__419piecewise_constructE,(_ZN78_INTERNAL_cc2cd7de_42_flash_fwd_hdimall_bf16_paged_split_sm90_cu_bdbb69e5_37584cuda3std3__45__cpo4cendE - _ZN78_INTERNAL_cc2cd7de_42_flash_fwd_hdimall_bf16_paged_split_sm90_cu_bdbb69e5_37584cuda3std3__419piecewise_constructE)
_ZN78_INTERNAL_cc2cd7de_42_flash_fwd_hdimall_bf16_paged_split_sm90_cu_bdbb69e5_37584cuda3std3__419piecewise_constructE:
	.zero		1
	.type		_ZN78_INTERNAL_cc2cd7de_42_flash_fwd_hdimall_bf16_paged_split_sm90_cu_bdbb69e5_37584cuda3std3__45__cpo4cendE,@object
	.size		_ZN78_INTERNAL_cc2cd7de_42_flash_fwd_hdimall_bf16_paged_split_sm90_cu_bdbb69e5_37584cuda3std3__45__cpo4cendE,(_ZN78_INTERNAL_cc2cd7de_42_flash_fwd_hdimall_bf16_paged_split_sm90_cu_bdbb69e5_37584cuda3std6ranges3__45__cpo4swapE - _ZN78_INTERNAL_cc2cd7de_42_flash_fwd_hdimall_bf16_paged_split_sm90_cu_bdbb69e5_37584cuda3std3__45__cpo4cendE)
_ZN78_INTERNAL_cc2cd7de_42_flash_fwd_hdimall_bf16_paged_split_sm90_cu_bdbb69e5_37584cuda3std3__45__cpo4cendE:
	.zero		1
	.type		_ZN78_INTERNAL_cc2cd7de_42_flash_fwd_hdimall_bf16_paged_split_sm90_cu_bdbb69e5_37584cuda3std6ranges3__45__cpo4swapE,@object
	.size		_ZN78_INTERNAL_cc2cd7de_42_flash_fwd_hdimall_bf16_paged_split_sm90_cu_bdbb69e5_37584cuda3std6ranges3__45__cpo4swapE,(.L_7 - _ZN78_INTERNAL_cc2cd7de_42_flash_fwd_hdimall_bf16_paged_split_sm90_cu_bdbb69e5_37584cuda3std6ranges3__45__cpo4swapE)
_ZN78_INTERNAL_cc2cd7de_42_flash_fwd_hdimall_bf16_paged_split_sm90_cu_bdbb69e5_37584cuda3std6ranges3__45__cpo4swapE:
	.zero		1
.L_7:


//--------------------- .nv.constant0._ZN7cutlass13device_kernelIN5flash11enable_sm90INS1_16FlashAttnFwdSm90INS1_25CollectiveMainloopFwdSm90ILi2EN4cute5tupleIJNS5_1CILi1EEES8_S8_EEENS6_IJNS7_ILi128EEENS7_ILi80EEENS7_ILi256EEEEEELi256ENS_10bfloat16_tEfNS_4arch4Sm90ELb0ELb0ELb0ELb0ELb1ELb0ELb0ELb1ELb1ELb1ELb1ELb0EEENS1_21CollectiveEpilogueFwdINS6_IJSA_SC_SB_EEES9_SE_SG_Li256ELb0ELb1ELb1ELb0EEENS1_19SingleTileSchedulerILb0ELb1ELb1ELi128EEEEEEEEEvNT_6ParamsE --------------------------
	.section	.nv.constant0._ZN7cutlass13device_kernelIN5flash11enable_sm90INS1_16FlashAttnFwdSm90INS1_25CollectiveMainloopFwdSm90ILi2EN4cute5tupleIJNS5_1CILi1EEES8_S8_EEENS6_IJNS7_ILi128EEENS7_ILi80EEENS7_ILi256EEEEEELi256ENS_10bfloat16_tEfNS_4arch4Sm90ELb0ELb0ELb0ELb0ELb1ELb0ELb0ELb1ELb1ELb1ELb1ELb0EEENS1_21CollectiveEpilogueFwdINS6_IJSA_SC_SB_EEES9_SE_SG_Li256ELb0ELb1ELb1ELb0EEENS1_19SingleTileSchedulerILb0ELb1ELb1ELi128EEEEEEEEEvNT_6ParamsE,"a",@progbits
	.sectionflags	@""
	.align	4
.nv.constant0._ZN7cutlass13device_kernelIN5flash11enable_sm90INS1_16FlashAttnFwdSm90INS1_25CollectiveMainloopFwdSm90ILi2EN4cute5tupleIJNS5_1CILi1EEES8_S8_EEENS6_IJNS7_ILi128EEENS7_ILi80EEENS7_ILi256EEEEEELi256ENS_10bfloat16_tEfNS_4arch4Sm90ELb0ELb0ELb0ELb0ELb1ELb0ELb0ELb1ELb1ELb1ELb1ELb0EEENS1_21CollectiveEpilogueFwdINS6_IJSA_SC_SB_EEES9_SE_SG_Li256ELb0ELb1ELb1ELb0EEENS1_19SingleTileSchedulerILb0ELb1ELb1ELi128EEEEEEEEEvNT_6ParamsE:
	.zero		3456


//--------------------- .nv.constant0._ZN7cutlass13device_kernelIN5flash11enable_sm90INS1_16FlashAttnFwdSm90INS1_25CollectiveMainloopFwdSm90ILi2EN4cute5tupleIJNS5_1CILi1EEES8_S8_EEENS6_IJNS7_ILi128EEENS7_ILi80EEENS7_ILi256EEEEEELi256ENS_10bfloat16_tEfNS_4arch4Sm90ELb0ELb0ELb0ELb1ELb1ELb0ELb0ELb1ELb1ELb1ELb1ELb0EEENS1_21CollectiveEpilogueFwdINS6_IJSA_SC_SB_EEES9_SE_SG_Li256ELb1ELb1ELb1ELb0EEENS1_36VarlenDynamicPersistentTileSchedulerILi128ELi80ELi256ELi128ELb1ELb1ELb1ELb0ELb1ELb1EEEEEEEEEvNT_6ParamsE --------------------------
	.section	.nv.constant0._ZN7cutlass13device_kernelIN5flash11enable_sm90INS1_16FlashAttnFwdSm90INS1_25CollectiveMainloopFwdSm90ILi2EN4cute5tupleIJNS5_1CILi1EEES8_S8_EEENS6_IJNS7_ILi128EEENS7_ILi80EEENS7_ILi256EEEEEELi256ENS_10bfloat16_tEfNS_4arch4Sm90ELb0ELb0ELb0ELb1ELb1ELb0ELb0ELb1ELb1ELb1ELb1ELb0EEENS1_21CollectiveEpilogueFwdINS6_IJSA_SC_SB_EEES9_SE_SG_Li256ELb1ELb1ELb1ELb0EEENS1_36VarlenDynamicPersistentTileSchedulerILi128ELi80ELi256ELi128ELb1ELb1ELb1ELb0ELb1ELb1EEEEEEEEEvNT_6ParamsE,"a",@progbits
	.sectionflags	@""
	.align	4
.nv.constant0._ZN7cutlass13device_kernelIN5flash11enable_sm90INS1_16FlashAttnFwdSm90INS1_25CollectiveMainloopFwdSm90ILi2EN4cute5tupleIJNS5_1CILi1EEES8_S8_EEENS6_IJNS7_ILi128EEENS7_ILi80EEENS7_ILi256EEEEEELi256ENS_10bfloat16_tEfNS_4arch4Sm90ELb0ELb0ELb0ELb1ELb1ELb0ELb0ELb1ELb1ELb1ELb1ELb0EEENS1_21CollectiveEpilogueFwdINS6_IJSA_SC_SB_EEES9_SE_SG_Li256ELb1ELb1ELb1ELb0EEENS1_36VarlenDynamicPersistentTileSchedulerILi128ELi80ELi256ELi128ELb1ELb1ELb1ELb0ELb1ELb1EEEEEEEEEvNT_6ParamsE:
	.zero		3584


//--------------------- .nv.constant0._ZN7cutlass13device_kernelIN5flash11enable_sm90INS1_16FlashAttnFwdSm90INS1_25CollectiveMainloopFwdSm90ILi2EN4cute5tupleIJNS5_1CILi1EEES8_S8_EEENS6_IJNS7_ILi128EEENS7_ILi80EEENS7_ILi256EEEEEELi256ENS_10bfloat16_tEfNS_4arch4Sm90ELb0ELb0ELb0ELb1ELb1ELb1ELb0ELb1ELb1ELb1ELb1ELb0EEENS1_21CollectiveEpilogueFwdINS6_IJSA_SC_SB_EEES9_SE_SG_Li256ELb1ELb1ELb1ELb0EEENS1_36VarlenDynamicPersistentTileSchedulerILi128ELi80ELi256ELi128ELb1ELb1ELb1ELb0ELb1ELb1EEEEEEEEEvNT_6ParamsE --------------------------
	.section	.nv.constant0._ZN7cutlass13device_kernelIN5flash11enable_sm90INS1_16FlashAttnFwdSm90INS1_25CollectiveMainloopFwdSm90ILi2EN4cute5tupleIJNS5_1CILi1EEES8_S8_EEENS6_IJNS7_ILi128EEENS7_ILi80EEENS7_ILi256EEEEEELi256ENS_10bfloat16_tEfNS_4arch4Sm90ELb0ELb0ELb0ELb1ELb1ELb1ELb0ELb1ELb1ELb1ELb1ELb0EEENS1_21CollectiveEpilogueFwdINS6_IJSA_SC_SB_EEES9_SE_SG_Li256ELb1ELb1ELb1ELb0EEENS1_36VarlenDynamicPersistentTileSchedulerILi128ELi80ELi256ELi128ELb1ELb1ELb1ELb0ELb1ELb1EEEEEEEEEvNT_6ParamsE,"a",@progbits
	.sectionflags	@""
	.align	4
.nv.constant0._ZN7cutlass13device_kernelIN5flash11enable_sm90INS1_16FlashAttnFwdSm90INS1_25CollectiveMainloopFwdSm90ILi2EN4cute5tupleIJNS5_1CILi1EEES8_S8_EEENS6_IJNS7_ILi128EEENS7_ILi80EEENS7_ILi256EEEEEELi256ENS_10bfloat16_tEfNS_4arch4Sm90ELb0ELb0ELb0ELb1ELb1ELb1ELb0ELb1ELb1ELb1ELb1ELb0EEENS1_21CollectiveEpilogueFwdINS6_IJSA_SC_SB_EEES9_SE_SG_Li256ELb1ELb1ELb1ELb0EEENS1_36VarlenDynamicPersistentTileSchedulerILi128ELi80ELi256ELi128ELb1ELb1ELb1ELb0ELb1ELb1EEEEEEEEEvNT_6ParamsE:
	.zero		3584


//--------------------- .nv.constant0._ZN7cutlass13device_kernelIN5flash11enable_sm90INS1_16FlashAttnFwdSm90INS1_25CollectiveMainloopFwdSm90ILi2EN4cute5tupleIJNS5_1CILi1EEES8_S8_EEENS6_IJNS7_ILi128EEENS7_ILi64EEENS7_ILi256EEEEEELi256ENS_10bfloat16_tEfNS_4arch4Sm90ELb0ELb1ELb0ELb0ELb1ELb0ELb0ELb1ELb1ELb1ELb1ELb0EEENS1_21CollectiveEpilogueFwdINS6_IJSA_SC_SB_EEES9_SE_SG_Li256ELb0ELb1ELb1ELb0EEENS1_19SingleTileSchedulerILb0ELb1ELb1ELi128EEEEEEEEEvNT_6ParamsE --------------------------
	.section	.nv.constant0._ZN7cutlass13device_kernelIN5flash11enable_sm90INS1_16FlashAttnFwdSm90INS1_25CollectiveMainloopFwdSm90ILi2EN4cute5tupleIJNS5_1CILi1EEES8_S8_EEENS6_IJNS7_ILi128EEENS7_ILi64EEENS7_ILi256EEEEEELi256ENS_10bfloat16_tEfNS_4arch4Sm90ELb0ELb1ELb0ELb0ELb1ELb0ELb0ELb1ELb1ELb1ELb1ELb0EEENS1_21CollectiveEpilogueFwdINS6_IJSA_SC_SB_EEES9_SE_SG_Li256ELb0ELb1ELb1ELb0EEENS1_19SingleTileSchedulerILb0ELb1ELb1ELi128EEEEEEEEEvNT_6ParamsE,"a",@progbits
	.sectionflags	@""
	.align	4
.nv.constant0._ZN7cutlass13device_kernelIN5flash11enable_sm90INS1_16FlashAttnFwdSm90INS1_25CollectiveMainloopFwdSm90ILi2EN4cute5tupleIJNS5_1CILi1EEES8_S8_EEENS6_IJNS7_ILi128EEENS7_ILi64EEENS7_ILi256EEEEEELi256ENS_10bfloat16_tEfNS_4arch4Sm90ELb0ELb1ELb0ELb0ELb1ELb0ELb0ELb1ELb1ELb1ELb1ELb0EEENS1_21CollectiveEpilogueFwdINS6_IJSA_SC_SB_EEES9_SE_SG_Li256ELb0ELb1ELb1ELb0EEENS1_19SingleTileSchedulerILb0ELb1ELb1ELi128EEEEEEEEEvNT_6ParamsE:
	.zero		3456


//--------------------- .nv.constant0._ZN7cutlass13device_kernelIN5flash11enable_sm90INS1_16FlashAttnFwdSm90INS1_25CollectiveMainloopFwdSm90ILi2EN4cute5tupleIJNS5_1CILi1EEES8_S8_EEENS6_IJNS7_ILi128EEENS7_ILi64EEENS7_ILi256EEEEEELi256ENS_10bfloat16_tEfNS_4arch4Sm90ELb0ELb1ELb0ELb1ELb1ELb0ELb0ELb1ELb1ELb1ELb1ELb0EEENS1_21CollectiveEpilogueFwdINS6_IJSA_SC_SB_EEES9_SE_SG_Li256ELb1ELb1ELb1ELb0EEENS1_36VarlenDynamicPersistentTileSchedulerILi128ELi64ELi256ELi128ELb1ELb1ELb1ELb1ELb0ELb1EEEEEEEEEvNT_6ParamsE --------------------------
	.section	.nv.constant0._ZN7cutlass13device_kernelIN5flash11enable_sm90INS1_16FlashAttnFwdSm90INS1_25CollectiveMainloopFwdSm90ILi2EN4cute5tupleIJNS5_1CILi1EEES8_S8_EEENS6_IJNS7_ILi128EEENS7_ILi64EEENS7_ILi256EEEEEELi256ENS_10bfloat16_tEfNS_4arch4Sm90ELb0ELb1ELb0ELb1ELb1ELb0ELb0ELb1ELb1ELb1ELb1ELb0EEENS1_21CollectiveEpilogueFwdINS6_IJSA_SC_SB_EEES9_SE_SG_Li256ELb1ELb1ELb1ELb0EEENS1_36VarlenDynamicPersistentTileSchedulerILi128ELi64ELi256ELi128ELb1ELb1ELb1ELb1ELb0ELb1EEEEEEEEEvNT_6ParamsE,"a",@progbits
	.sectionflags	@""
	.align	4
.nv.constant0._ZN7cutlass13device_kernelIN5flash11enable_sm90INS1_16FlashAttnFwdSm90INS1_25CollectiveMainloopFwdSm90ILi2EN4cute5tupleIJNS5_1CILi1EEES8_S8_EEENS6_IJNS7_ILi128EEENS7_ILi64EEENS7_ILi256EEEEEELi256ENS_10bfloat16_tEfNS_4arch4Sm90ELb0ELb1ELb0ELb1ELb1ELb0ELb0ELb1ELb1ELb1ELb1ELb0EEENS1_21CollectiveEpilogueFwdINS6_IJSA_SC_SB_EEES9_SE_SG_Li256ELb1ELb1ELb1ELb0EEENS1_36VarlenDynamicPersistentTileSchedulerILi128ELi64ELi256ELi128ELb1ELb1ELb1ELb1ELb0ELb1EEEEEEEEEvNT_6ParamsE:
	.zero		3584


//--------------------- .nv.constant0._ZN7cutlass13device_kernelIN5flash11enable_sm90INS1_16FlashAttnFwdSm90INS1_25CollectiveMainloopFwdSm90ILi2EN4cute5tupleIJNS5_1CILi1EEES8_S8_EEENS6_IJNS7_ILi128EEENS7_ILi64EEENS7_ILi256EEEEEELi256ENS_10bfloat16_tEfNS_4arch4Sm90ELb0ELb1ELb0ELb1ELb1ELb1ELb0ELb1ELb1ELb1ELb1ELb0EEENS1_21CollectiveEpilogueFwdINS6_IJSA_SC_SB_EEES9_SE_SG_Li256ELb1ELb1ELb1ELb0EEENS1_36VarlenDynamicPersistentTileSchedulerILi128ELi64ELi256ELi128ELb1ELb1ELb1ELb1ELb0ELb1EEEEEEEEEvNT_6ParamsE --------------------------
	.section	.nv.constant0._ZN7cutlass13device_kernelIN5flash11enable_sm90INS1_16FlashAttnFwdSm90INS1_25CollectiveMainloopFwdSm90ILi2EN4cute5tupleIJNS5_1CILi1EEES8_S8_EEENS6_IJNS7_ILi128EEENS7_ILi64EEENS7_ILi256EEEEEELi256ENS_10bfloat16_tEfNS_4arch4Sm90ELb0ELb1ELb0ELb1ELb1ELb1ELb0ELb1ELb1ELb1ELb1ELb0EEENS1_21CollectiveEpilogueFwdINS6_IJSA_SC_SB_EEES9_SE_SG_Li256ELb1ELb1ELb1ELb0EEENS1_36VarlenDynamicPersistentTileSchedulerILi128ELi64ELi256ELi128ELb1ELb1ELb1ELb1ELb0ELb1EEEEEEEEEvNT_6ParamsE,"a",@progbits
	.sectionflags	@""
	.align	4
.nv.constant0._ZN7cutlass13device_kernelIN5flash11enable_sm90INS1_16FlashAttnFwdSm90INS1_25CollectiveMainloopFwdSm90ILi2EN4cute5tupleIJNS5_1CILi1EEES8_S8_EEENS6_IJNS7_ILi128EEENS7_ILi64EEENS7_ILi256EEEEEELi256ENS_10bfloat16_tEfNS_4arch4Sm90ELb0ELb1ELb0ELb1ELb1ELb1ELb0ELb1ELb1ELb1ELb1ELb0EEENS1_21CollectiveEpilogueFwdINS6_IJSA_SC_SB_EEES9_SE_SG_Li256ELb1ELb1ELb1ELb0EEENS1_36VarlenDynamicPersistentTileSchedulerILi128ELi64ELi256ELi128ELb1ELb1ELb1ELb1ELb0ELb1EEEEEEEEEvNT_6ParamsE:
	.zero		3584


//--------------------- .nv.constant0._ZN7cutlass13device_kernelIN5flash11enable_sm90INS1_16FlashAttnFwdSm90INS1_25CollectiveMainloopFwdSm90ILi2EN4cute5tupleIJNS5_1CILi1EEES8_S8_EEENS6_IJNS7_ILi128EEENS7_ILi80EEENS7_ILi256EEEEEELi256ENS_10bfloat16_tEfNS_4arch4Sm90ELb1ELb0ELb0ELb0ELb1ELb0ELb0ELb1ELb1ELb1ELb1ELb0EEENS1_21CollectiveEpilogueFwdINS6_IJSA_SC_SB_EEES9_SE_SG_Li256ELb0ELb1ELb1ELb0EEENS1_19SingleTileSchedulerILb0ELb1ELb1ELi128EEEEEEEEEvNT_6ParamsE --------------------------
	.section	.nv.constant0._ZN7cutlass13device_kernelIN5flash11enable_sm90INS1_16FlashAttnFwdSm90INS1_25CollectiveMainloopFwdSm90ILi2EN4cute5tupleIJNS5_1CILi1EEES8_S8_EEENS6_IJNS7_ILi128EEENS7_ILi80EEENS7_ILi256EEEEEELi256ENS_10bfloat16_tEfNS_4arch4Sm90ELb1ELb0ELb0ELb0ELb1ELb0ELb0ELb1ELb1ELb1ELb1ELb0EEENS1_21CollectiveEpilogueFwdINS6_IJSA_SC_SB_EEES9_SE_SG_Li256ELb0ELb1ELb1ELb0EEENS1_19SingleTileSchedulerILb0ELb1ELb1ELi128EEEEEEEEEvNT_6ParamsE,"a",@progbits
	.sectionflags	@""
	.align	4
.nv.constant0._ZN7cutlass13device_kernelIN5flash11enable_sm90INS1_16FlashAttnFwdSm90INS1_25CollectiveMainloopFwdSm90ILi2EN4cute5tupleIJNS5_1CILi1EEES8_S8_EEENS6_IJNS7_ILi128EEENS7_ILi80EEENS7_ILi256EEEEEELi256ENS_10bfloat16_tEfNS_4arch4Sm90ELb1ELb0ELb0ELb0ELb1ELb0ELb0ELb1ELb1ELb1ELb1ELb0EEENS1_21CollectiveEpilogueFwdINS6_IJSA_SC_SB_EEES9_SE_SG_Li256ELb0ELb1ELb1ELb0EEENS1_19SingleTileSchedulerILb0ELb1ELb1ELi128EEEEEEEEEvNT_6ParamsE:
	.zero		3456


//--------------------- .nv.constant0._ZN7cutlass13device_kernelIN5flash11enable_sm90INS1_16FlashAttnFwdSm90INS1_25CollectiveMainloopFwdSm90ILi2EN4cute5tupleIJNS5_1CILi1EEES8_S8_EEENS6_IJNS7_ILi128EEENS7_ILi80EEENS7_ILi256EEEEEELi256ENS_10bfloat16_tEfNS_4arch4Sm90ELb1ELb0ELb0ELb1ELb1ELb0ELb0ELb1ELb1ELb1ELb1ELb0EEENS1_21CollectiveEpilogueFwdINS6_IJSA_SC_SB_EEES9_SE_SG_Li256ELb1ELb1ELb1ELb0EEENS1_36VarlenDynamicPersistentTileSchedulerILi128ELi80ELi256ELi128ELb1ELb1ELb1ELb1ELb1ELb1EEEEEEEEEvNT_6ParamsE --------------------------
	.section	.nv.constant0._ZN7cutlass13device_kernelIN5flash11enable_sm90INS1_16FlashAttnFwdSm90INS1_25CollectiveMainloopFwdSm90ILi2EN4cute5tupleIJNS5_1CILi1EEES8_S8_EEENS6_IJNS7_ILi128EEENS7_ILi80EEENS7_ILi256EEEEEELi256ENS_10bfloat16_tEfNS_4arch4Sm90ELb1ELb0ELb0ELb1ELb1ELb0ELb0ELb1ELb1ELb1ELb1ELb0EEENS1_21CollectiveEpilogueFwdINS6_IJSA_SC_SB_EEES9_SE_SG_Li256ELb1ELb1ELb1ELb0EEENS1_36VarlenDynamicPersistentTileSchedulerILi128ELi80ELi256ELi128ELb1ELb1ELb1ELb1ELb1ELb1EEEEEEEEEvNT_6ParamsE,"a",@progbits
	.sectionflags	@""
	.align	4
.nv.constant0._ZN7cutlass13device_kernelIN5flash11enable_sm90INS1_16FlashAttnFwdSm90INS1_25CollectiveMainloopFwdSm90ILi2EN4cute5tupleIJNS5_1CILi1EEES8_S8_EEENS6_IJNS7_ILi128EEENS7_ILi80EEENS7_ILi256EEEEEELi256ENS_10bfloat16_tEfNS_4arch4Sm90ELb1ELb0ELb0ELb1ELb1ELb0ELb0ELb1ELb1ELb1ELb1ELb0EEENS1_21CollectiveEpilogueFwdINS6_IJSA_SC_SB_EEES9_SE_SG_Li256ELb1ELb1ELb1ELb0EEENS1_36VarlenDynamicPersistentTileSchedulerILi128ELi80ELi256ELi128ELb1ELb1ELb1ELb1ELb1ELb1EEEEEEEEEvNT_6ParamsE:
	.zero		3584


//--------------------- .nv.constant0._ZN7cutlass13device_kernelIN5flash11enable_sm90INS1_16FlashAttnFwdSm90INS1_25CollectiveMainloopFwdSm90ILi2EN4cute5tupleIJNS5_1CILi1EEES8_S8_EEENS6_IJNS7_ILi128EEENS7_ILi80EEENS7_ILi256EEEEEELi256ENS_10bfloat16_tEfNS_4arch4Sm90ELb1ELb0ELb0ELb1ELb1ELb1ELb0ELb1ELb1ELb1ELb1ELb0EEENS1_21CollectiveEpilogueFwdINS6_IJSA_SC_SB_EEES9_SE_SG_Li256ELb1ELb1ELb1ELb0EEENS1_36VarlenDynamicPersistentTileSchedulerILi128ELi80ELi256ELi128ELb1ELb1ELb1ELb1ELb1ELb1EEEEEEEEEvNT_6ParamsE --------------------------
	.section	.nv.constant0._ZN7cutlass13device_kernelIN5flash11enable_sm90INS1_16FlashAttnFwdSm90INS1_25CollectiveMainloopFwdSm90ILi2EN4cute5tupleIJNS5_1CILi1EEES8_S8_EEENS6_IJNS7_ILi128EEENS7_ILi80EEENS7_ILi256EEEEEELi256ENS_10bfloat16_tEfNS_4arch4Sm90ELb1ELb0ELb0ELb1ELb1ELb1ELb0ELb1ELb1ELb1ELb1ELb0EEENS1_21CollectiveEpilogueFwdINS6_IJSA_SC_SB_EEES9_SE_SG_Li256ELb1ELb1ELb1ELb0EEENS1_36VarlenDynamicPersistentTileSchedulerILi128ELi80ELi256ELi128ELb1ELb1ELb1ELb1ELb1ELb1EEEEEEEEEvNT_6ParamsE,"a",@progbits
	.sectionflags	@""
	.align	4
.nv.constant0._ZN7cutlass13device_kernelIN5flash11enable_sm90INS1_16FlashAttnFwdSm90INS1_25CollectiveMainloopFwdSm90ILi2EN4cute5tupleIJNS5_1CILi1EEES8_S8_EEENS6_IJNS7_ILi128EEENS7_ILi80EEENS7_ILi256EEEEEELi256ENS_10bfloat16_tEfNS_4arch4Sm90ELb1ELb0ELb0ELb1ELb1ELb1ELb0ELb1ELb1ELb1ELb1ELb0EEENS1_21CollectiveEpilogueFwdINS6_IJSA_SC_SB_EEES9_SE_SG_Li256ELb1ELb1ELb1ELb0EEENS1_36VarlenDynamicPersistentTileSchedulerILi128ELi80ELi256ELi128ELb1ELb1ELb1ELb1ELb1ELb1EEEEEEEEEvNT_6ParamsE:
	.zero		3584


//--------------------- .nv.constant0._ZN7cutlass13device_kernelIN5flash11enable_sm90INS1_16FlashAttnFwdSm90INS1_25CollectiveMainloopFwdSm90ILi2EN4cute5tupleIJNS5_1CILi1EEES8_S8_EEENS6_IJNS7_ILi128EEENS7_ILi96EEENS7_ILi192EEEEEELi192ENS_10bfloat16_tEfNS_4arch4Sm90ELb0ELb0ELb0ELb0ELb1ELb0ELb0ELb1ELb1ELb1ELb1ELb0EEENS1_21CollectiveEpilogueFwdINS6_IJSA_SC_SB_EEES9_SE_SG_Li256ELb0ELb1ELb1ELb0EEENS1_19SingleTileSchedulerILb0ELb1ELb1ELi128EEEEEEEEEvNT_6ParamsE --------------------------
	.section	.nv.constant0._ZN7cutlass13device_kernelIN5flash11enable_sm90INS1_16FlashAttnFwdSm90INS1_25CollectiveMainloopFwdSm90ILi2EN4cute5tupleIJNS5_1CILi1EEES8_S8_EEENS6_IJNS7_ILi128EEENS7_ILi96EEENS7_ILi192EEEEEELi192ENS_10bfloat16_tEfNS_4arch4Sm90ELb0ELb0ELb0ELb0ELb1ELb0ELb0ELb1ELb1ELb1ELb1ELb0EEENS1_21CollectiveEpilogueFwdINS6_IJSA_SC_SB_EEES9_SE_SG_Li256ELb0ELb1ELb1ELb0EEENS1_19SingleTileSchedulerILb0ELb1ELb1ELi128EEEEEEEEEvNT_6ParamsE,"a",@progbits
	.sectionflags	@""
	.align	4
.nv.constant0._ZN7cutlass13device_kernelIN5flash11enable_sm90INS1_16FlashAttnFwdSm90INS1_25CollectiveMainloopFwdSm90ILi2EN4cute5tupleIJNS5_1CILi1EEES8_S8_EEENS6_IJNS7_ILi128EEENS7_ILi96EEENS7_ILi192EEEEEELi192ENS_10bfloat16_tEfNS_4arch4Sm90ELb0ELb0ELb0ELb0ELb1ELb0ELb0ELb1ELb1ELb1ELb1ELb0EEENS1_21CollectiveEpilogueFwdINS6_IJSA_SC_SB_EEES9_SE_SG_Li256ELb0ELb1ELb1ELb0EEENS1_19SingleTileSchedulerILb0ELb1ELb1ELi128EEEEEEEEEvNT_6ParamsE:
	.zero		3456


//--------------------- .nv.constant0._ZN7cutlass13device_kernelIN5flash11enable_sm90INS1_16FlashAttnFwdSm90INS1_25CollectiveMainloopFwdSm90ILi2EN4cute5tupleIJNS5_1CILi1EEES8_S8_EEENS6_IJNS7_ILi128EEENS7_ILi96EEENS7_ILi192EEEEEELi192ENS_10bfloat16_tEfNS_4arch4Sm90ELb0ELb0ELb0ELb1ELb1ELb0ELb0ELb1ELb1ELb1ELb1ELb0EEENS1_21CollectiveEpilogueFwdINS6_IJSA_SC_SB_EEES9_SE_SG_Li256ELb1ELb1ELb1ELb0EEENS1_36VarlenDynamicPersistentTileSchedulerILi128ELi96ELi256ELi128ELb1ELb1ELb1ELb0ELb1ELb1EEEEEEEEEvNT_6ParamsE --------------------------
	.section	.nv.constant0._ZN7cutlass13device_kernelIN5flash11enable_sm90INS1_16FlashAttnFwdSm90INS1_25CollectiveMainloopFwdSm90ILi2EN4cute5tupleIJNS5_1CILi1EEES8_S8_EEENS6_IJNS7_ILi128EEENS7_ILi96EEENS7_ILi192EEEEEELi192ENS_10bfloat16_tEfNS_4arch4Sm90ELb0ELb0ELb0ELb1ELb1ELb0ELb0ELb1ELb1ELb1ELb1ELb0EEENS1_21CollectiveEpilogueFwdINS6_IJSA_SC_SB_EEES9_SE_SG_Li256ELb1ELb1ELb1ELb0EEENS1_36VarlenDynamicPersistentTileSchedulerILi128ELi96ELi256ELi128ELb1ELb1ELb1ELb0ELb1ELb1EEEEEEEEEvNT_6ParamsE,"a",@progbits
	.sectionflags	@""
	.align	4
.nv.constant0._ZN7cutlass13device_kernelIN5flash11enable_sm90INS1_16FlashAttnFwdSm90INS1_25CollectiveMainloopFwdSm90ILi2EN4cute5tupleIJNS5_1CILi1EEES8_S8_EEENS6_IJNS7_ILi128EEENS7_ILi96EEENS7_ILi192EEEEEELi192ENS_10bfloat16_tEfNS_4arch4Sm90ELb0ELb0ELb0ELb1ELb1ELb0ELb0ELb1ELb1ELb1ELb1ELb0EEENS1_21CollectiveEpilogueFwdINS6_IJSA_SC_SB_EEES9_SE_SG_Li256ELb1ELb1ELb1ELb0EEENS1_36VarlenDynamicPersistentTileSchedulerILi128ELi96ELi256ELi128ELb1ELb1ELb1ELb0ELb1ELb1EEEEEEEEEvNT_6ParamsE:
	.zero		3584


//--------------------- .nv.constant0._ZN7cutlass13device_kernelIN5flash11enable_sm90INS1_16FlashAttnFwdSm90INS1_25CollectiveMainloopFwdSm90ILi2EN4cute5tupleIJNS5_1CILi1EEES8_S8_EEENS6_IJNS7_ILi128EEENS7_ILi96EEENS7_ILi192EEEEEELi192ENS_10bfloat16_tEfNS_4arch4Sm90ELb0ELb0ELb0ELb1ELb1ELb1ELb0ELb1ELb1ELb1ELb1ELb0EEENS1_21CollectiveEpilogueFwdINS6_IJSA_SC_SB_EEES9_SE_SG_Li256ELb1ELb1ELb1ELb0EEENS1_36VarlenDynamicPersistentTileSchedulerILi128ELi96ELi256ELi128ELb1ELb1ELb1ELb0ELb1ELb1EEEEEEEEEvNT_6ParamsE --------------------------
	.section	.nv.constant0._ZN7cutlass13device_kernelIN5flash11enable_sm90INS1_16FlashAttnFwdSm90INS1_25CollectiveMainloopFwdSm90ILi2EN4cute5tupleIJNS5_1CILi1EEES8_S8_EEENS6_IJNS7_ILi128EEENS7_ILi96EEENS7_ILi192EEEEEELi192ENS_10bfloat16_tEfNS_4arch4Sm90ELb0ELb0ELb0ELb1ELb1ELb1ELb0ELb1ELb1ELb1ELb1ELb0EEENS1_21CollectiveEpilogueFwdINS6_IJSA_SC_SB_EEES9_SE_SG_Li256ELb1ELb1ELb1ELb0EEENS1_36VarlenDynamicPersistentTileSchedulerILi128ELi96ELi256ELi128ELb1ELb1ELb1ELb0ELb1ELb1EEEEEEEEEvNT_6ParamsE,"a",@progbits
	.sectionflags	@""
	.align	4
.nv.constant0._ZN7cutlass13device_kernelIN5flash11enable_sm90INS1_16FlashAttnFwdSm90INS1_25CollectiveMainloopFwdSm90ILi2EN4cute5tupleIJNS5_1CILi1EEES8_S8_EEENS6_IJNS7_ILi128EEENS7_ILi96EEENS7_ILi192EEEEEELi192ENS_10bfloat16_tEfNS_4arch4Sm90ELb0ELb0ELb0ELb1ELb1ELb1ELb0ELb1ELb1ELb1ELb1ELb0EEENS1_21CollectiveEpilogueFwdINS6_IJSA_SC_SB_EEES9_SE_SG_Li256ELb1ELb1ELb1ELb0EEENS1_36VarlenDynamicPersistentTileSchedulerILi128ELi96ELi256ELi128ELb1ELb1ELb1ELb0ELb1ELb1EEEEEEEEEvNT_6ParamsE:
	.zero		3584


//--------------------- .nv.constant0._ZN7cutlass13device_kernelIN5flash11enable_sm90INS1_16FlashAttnFwdSm90INS1_25CollectiveMainloopFwdSm90ILi2EN4cute5tupleIJNS5_1CILi1EEES8_S8_EEENS6_IJNS7_ILi128EEENS7_ILi96EEENS7_ILi192EEEEEELi192ENS_10bfloat16_tEfNS_4arch4Sm90ELb0ELb1ELb0ELb0ELb1ELb0ELb0ELb1ELb1ELb1ELb1ELb0EEENS1_21CollectiveEpilogueFwdINS6_IJSA_SC_SB_EEES9_SE_SG_Li256ELb0ELb1ELb1ELb0EEENS1_19SingleTileSchedulerILb0ELb1ELb1ELi128EEEEEEEEEvNT_6ParamsE --------------------------
	.section	.nv.constant0._ZN7cutlass13device_kernelIN5flash11enable_sm90INS1_16FlashAttnFwdSm90INS1_25CollectiveMainloopFwdSm90ILi2EN4cute5tupleIJNS5_1CILi1EEES8_S8_EEENS6_IJNS7_ILi128EEENS7_ILi96EEENS7_ILi192EEEEEELi192ENS_10bfloat16_tEfNS_4arch4Sm90ELb0ELb1ELb0ELb0ELb1ELb0ELb0ELb1ELb1ELb1ELb1ELb0EEENS1_21CollectiveEpilogueFwdINS6_IJSA_SC_SB_EEES9_SE_SG_Li256ELb0ELb1ELb1ELb0EEENS1_19SingleTileSchedulerILb0ELb1ELb1ELi128EEEEEEEEEvNT_6ParamsE,"a",@progbits
	.sectionflags	@""
	.align	4
.nv.constant0._ZN7cutlass13device_kernelIN5flash11enable_sm90INS1_16FlashAttnFwdSm90INS1_25CollectiveMainloopFwdSm90ILi2EN4cute5tupleIJNS5_1CILi1EEES8_S8_EEENS6_IJNS7_ILi128EEENS7_ILi96EEENS7_ILi192EEEEEELi192ENS_10bfloat16_tEfNS_4arch4Sm90ELb0ELb1ELb0ELb0ELb1ELb0ELb0ELb1ELb1ELb1ELb1ELb0EEENS1_21CollectiveEpilogueFwdINS6_IJSA_SC_SB_EEES9_SE_SG_Li256ELb0ELb1ELb1ELb0EEENS1_19SingleTileSchedulerILb0ELb1ELb1ELi128EEEEEEEEEvNT_6ParamsE:
	.zero		3456


//--------------------- .nv.constant0._ZN7cutlass13device_kernelIN5flash11enable_sm90INS1_16FlashAttnFwdSm90INS1_25CollectiveMainloopFwdSm90ILi2EN4cute5tupleIJNS5_1CILi1EEES8_S8_EEENS6_IJNS7_ILi128EEENS7_ILi96EEENS7_ILi192EEEEEELi192ENS_10bfloat16_tEfNS_4arch4Sm90ELb0ELb1ELb0ELb1ELb1ELb0ELb0ELb1ELb1ELb1ELb1ELb0EEENS1_21CollectiveEpilogueFwdINS6_IJSA_SC_SB_EEES9_SE_SG_Li256ELb1ELb1ELb1ELb0EEENS1_36VarlenDynamicPersistentTileSchedulerILi128ELi96ELi256ELi128ELb1ELb1ELb1ELb1ELb0ELb1EEEEEEEEEvNT_6ParamsE --------------------------
	.section	.nv.constant0._ZN7cutlass13device_kernelIN5flash11enable_sm90INS1_16FlashAttnFwdSm90INS1_25CollectiveMainloopFwdSm90ILi2EN4cute5tupleIJNS5_1CILi1EEES8_S8_EEENS6_IJNS7_ILi128EEENS7_ILi96EEENS7_ILi192EEEEEELi192ENS_10bfloat16_tEfNS_4arch4Sm90ELb0ELb1ELb0ELb1ELb1ELb0ELb0ELb1ELb1ELb1ELb1ELb0EEENS1_21CollectiveEpilogueFwdINS6_IJSA_SC_SB_EEES9_SE_SG_Li256ELb1ELb1ELb1ELb0EEENS1_36VarlenDynamicPersistentTileSchedulerILi128ELi96ELi256ELi128ELb1ELb1ELb1ELb1ELb0ELb1EEEEEEEEEvNT_6ParamsE,"a",@progbits
	.sectionflags	@""
	.align	4
.nv.constant0._ZN7cutlass13device_kernelIN5flash11enable_sm90INS1_16FlashAttnFwdSm90INS1_25CollectiveMainloopFwdSm90ILi2EN4cute5tupleIJNS5_1CILi1EEES8_S8_EEENS6_IJNS7_ILi128EEENS7_ILi96EEENS7_ILi192EEEEEELi192ENS_10bfloat16_tEfNS_4arch4Sm90ELb0ELb1ELb0ELb1ELb1ELb0ELb0ELb1ELb1ELb1ELb1ELb0EEENS1_21CollectiveEpilogueFwdINS6_IJSA_SC_SB_EEES9_SE_SG_Li256ELb1ELb1ELb1ELb0EEENS1_36VarlenDynamicPersistentTileSchedulerILi128ELi96ELi256ELi128ELb1ELb1ELb1ELb1ELb0ELb1EEEEEEEEEvNT_6ParamsE:
	.zero		3584


//--------------------- .nv.constant0._ZN7cutlass13device_kernelIN5flash11enable_sm90INS1_16FlashAttnFwdSm90INS1_25CollectiveMainloopFwdSm90ILi2EN4cute5tupleIJNS5_1CILi1EEES8_S8_EEENS6_IJNS7_ILi128EEENS7_ILi96EEENS7_ILi192EEEEEELi192ENS_10bfloat16_tEfNS_4arch4Sm90ELb0ELb1ELb0ELb1ELb1ELb1ELb0ELb1ELb1ELb1ELb1ELb0EEENS1_21CollectiveEpilogueFwdINS6_IJSA_SC_SB_EEES9_SE_SG_Li256ELb1ELb1ELb1ELb0EEENS1_36VarlenDynamicPersistentTileSchedulerILi128ELi96ELi256ELi128ELb1ELb1ELb1ELb1ELb0ELb1EEEEEEEEEvNT_6ParamsE --------------------------
	.section	.nv.constant0._ZN7cutlass13device_kernelIN5flash11enable_sm90INS1_16FlashAttnFwdSm90INS1_25CollectiveMainloopFwdSm90ILi2EN4cute5tupleIJNS5_1CILi1EEES8_S8_EEENS6_IJNS7_ILi128EEENS7_ILi96EEENS7_ILi192EEEEEELi192ENS_10bfloat16_tEfNS_4arch4Sm90ELb0ELb1ELb0ELb1ELb1ELb1ELb0ELb1ELb1ELb1ELb1ELb0EEENS1_21CollectiveEpilogueFwdINS6_IJSA_SC_SB_EEES9_SE_SG_Li256ELb1ELb1ELb1ELb0EEENS1_36VarlenDynamicPersistentTileSchedulerILi128ELi96ELi256ELi128ELb1ELb1ELb1ELb1ELb0ELb1EEEEEEEEEvNT_6ParamsE,"a",@progbits
	.sectionflags	@""
	.align	4
.nv.constant0._ZN7cutlass13device_kernelIN5flash11enable_sm90INS1_16FlashAttnFwdSm90INS1_25CollectiveMainloopFwdSm90ILi2EN4cute5tupleIJNS5_1CILi1EEES8_S8_EEENS6_IJNS7_ILi128EEENS7_ILi96EEENS7_ILi192EEEEEELi192ENS_10bfloat16_tEfNS_4arch4Sm90ELb0ELb1ELb0ELb1ELb1ELb1ELb0ELb1ELb1ELb1ELb1ELb0EEENS1_21CollectiveEpilogueFwdINS6_IJSA_SC_SB_EEES9_SE_SG_Li256ELb1ELb1ELb1ELb0EEENS1_36VarlenDynamicPersistentTileSchedulerILi128ELi96ELi256ELi128ELb1ELb1ELb1ELb1ELb0ELb1EEEEEEEEEvNT_6ParamsE:
	.zero		3584


//--------------------- .nv.constant0._ZN7cutlass13device_kernelIN5flash11enable_sm90INS1_16FlashAttnFwdSm90INS1_25CollectiveMainloopFwdSm90ILi2EN4cute5tupleIJNS5_1CILi1EEES8_S8_EEENS6_IJNS7_ILi128EEENS7_ILi96EEENS7_ILi192EEEEEELi192ENS_10bfloat16_tEfNS_4arch4Sm90ELb1ELb0ELb0ELb0ELb1ELb0ELb0ELb1ELb1ELb1ELb1ELb0EEENS1_21CollectiveEpilogueFwdINS6_IJSA_SC_SB_EEES9_SE_SG_Li256ELb0ELb1ELb1ELb0EEENS1_19SingleTileSchedulerILb0ELb1ELb1ELi128EEEEEEEEEvNT_6ParamsE --------------------------
	.section	.nv.constant0._ZN7cutlass13device_kernelIN5flash11enable_sm90INS1_16FlashAttnFwdSm90INS1_25CollectiveMainloopFwdSm90ILi2EN4cute5tupleIJNS5_1CILi1EEES8_S8_EEENS6_IJNS7_ILi128EEENS7_ILi96EEENS7_ILi192EEEEEELi192ENS_10bfloat16_tEfNS_4arch4Sm90ELb1ELb0ELb0ELb0ELb1ELb0ELb0ELb1ELb1ELb1ELb1ELb0EEENS1_21CollectiveEpilogueFwdINS6_IJSA_SC_SB_EEES9_SE_SG_Li256ELb0ELb1ELb1ELb0EEENS1_19SingleTileSchedulerILb0ELb1ELb1ELi128EEEEEEEEEvNT_6ParamsE,"a",@progbits
	.sectionflags	@""
	.align	4
.nv.constant0._ZN7cutlass13device_kernelIN5flash11enable_sm90INS1_16FlashAttnFwdSm90INS1_25CollectiveMainloopFwdSm90ILi2EN4cute5tupleIJNS5_1CILi1EEES8_S8_EEENS6_IJNS7_ILi128EEENS7_ILi96EEENS7_ILi192EEEEEELi192ENS_10bfloat16_tEfNS_4arch4Sm90ELb1ELb0ELb0ELb0ELb1ELb0ELb0ELb1ELb1ELb1ELb1ELb0EEENS1_21CollectiveEpilogueFwdINS6_IJSA_SC_SB_EEES9_SE_SG_Li256ELb0ELb1ELb1ELb0EEENS1_19SingleTileSchedulerILb0ELb1ELb1ELi128EEEEEEEEEvNT_6ParamsE:
	.zero		3456


//--------------------- .nv.constant0._ZN7cutlass13device_kernelIN5flash11enable_sm90INS1_16FlashAttnFwdSm90INS1_25CollectiveMainloopFwdSm90ILi2EN4cute5tupleIJNS5_1CILi1EEES8_S8_EEENS6_IJNS7_ILi128EEENS7_ILi96EEENS7_ILi192EEEEEELi192ENS_10bfloat16_tEfNS_4arch4Sm90ELb1ELb0ELb0ELb1ELb1ELb0ELb0ELb1ELb1ELb1ELb1ELb0EEENS1_21CollectiveEpilogueFwdINS6_IJSA_SC_SB_EEES9_SE_SG_Li256ELb1ELb1ELb1ELb0EEENS1_36VarlenDynamicPersistentTileSchedulerILi128ELi96ELi256ELi128ELb1ELb1ELb1ELb1ELb1ELb1EEEEEEEEEvNT_6ParamsE --------------------------
	.section	.nv.constant0._ZN7cutlass13device_kernelIN5flash11enable_sm90INS1_16FlashAttnFwdSm90INS1_25CollectiveMainloopFwdSm90ILi2EN4cute5tupleIJNS5_1CILi1EEES8_S8_EEENS6_IJNS7_ILi128EEENS7_ILi96EEENS7_ILi192EEEEEELi192ENS_10bfloat16_tEfNS_4arch4Sm90ELb1ELb0ELb0ELb1ELb1ELb0ELb0ELb1ELb1ELb1ELb1ELb0EEENS1_21CollectiveEpilogueFwdINS6_IJSA_SC_SB_EEES9_SE_SG_Li256ELb1ELb1ELb1ELb0EEENS1_36VarlenDynamicPersistentTileSchedulerILi128ELi96ELi256ELi128ELb1ELb1ELb1ELb1ELb1ELb1EEEEEEEEEvNT_6ParamsE,"a",@progbits
	.sectionflags	@""
	.align	4
.nv.constant0._ZN7cutlass13device_kernelIN5flash11enable_sm90INS1_16FlashAttnFwdSm90INS1_25CollectiveMainloopFwdSm90ILi2EN4cute5tupleIJNS5_1CILi1EEES8_S8_EEENS6_IJNS7_ILi128EEENS7_ILi96EEENS7_ILi192EEEEEELi192ENS_10bfloat16_tEfNS_4arch4Sm90ELb1ELb0ELb0ELb1ELb1ELb0ELb0ELb1ELb1ELb1ELb1ELb0EEENS1_21CollectiveEpilogueFwdINS6_IJSA_SC_SB_EEES9_SE_SG_Li256ELb1ELb1ELb1ELb0EEENS1_36VarlenDynamicPersistentTileSchedulerILi128ELi96ELi256ELi128ELb1ELb1ELb1ELb1ELb1ELb1EEEEEEEEEvNT_6ParamsE:
	.zero		3584


//--------------------- .nv.constant0._ZN7cutlass13device_kernelIN5flash11enable_sm90INS1_16FlashAttnFwdSm90INS1_25CollectiveMainloopFwdSm90ILi2EN4cute5tupleIJNS5_1CILi1EEES8_S8_EEENS6_IJNS7_ILi128EEENS7_ILi96EEENS7_ILi192EEEEEELi192ENS_10bfloat16_tEfNS_4arch4Sm90ELb1ELb0ELb0ELb1ELb1ELb1ELb0ELb1ELb1ELb1ELb1ELb0EEENS1_21CollectiveEpilogueFwdINS6_IJSA_SC_SB_EEES9_SE_SG_Li256ELb1ELb1ELb1ELb0EEENS1_36VarlenDynamicPersistentTileSchedulerILi128ELi96ELi256ELi128ELb1ELb1ELb1ELb1ELb1ELb1EEEEEEEEEvNT_6ParamsE --------------------------
	.section	.nv.constant0._ZN7cutlass13device_kernelIN5flash11enable_sm90INS1_16FlashAttnFwdSm90INS1_25CollectiveMainloopFwdSm90ILi2EN4cute5tupleIJNS5_1CILi1EEES8_S8_EEENS6_IJNS7_ILi128EEENS7_ILi96EEENS7_ILi192EEEEEELi192ENS_10bfloat16_tEfNS_4arch4Sm90ELb1ELb0ELb0ELb1ELb1ELb1ELb0ELb1ELb1ELb1ELb1ELb0EEENS1_21CollectiveEpilogueFwdINS6_IJSA_SC_SB_EEES9_SE_SG_Li256ELb1ELb1ELb1ELb0EEENS1_36VarlenDynamicPersistentTileSchedulerILi128ELi96ELi256ELi128ELb1ELb1ELb1ELb1ELb1ELb1EEEEEEEEEvNT_6ParamsE,"a",@progbits
	.sectionflags	@""
	.align	4
.nv.constant0._ZN7cutlass13device_kernelIN5flash11enable_sm90INS1_16FlashAttnFwdSm90INS1_25CollectiveMainloopFwdSm90ILi2EN4cute5tupleIJNS5_1CILi1EEES8_S8_EEENS6_IJNS7_ILi128EEENS7_ILi96EEENS7_ILi192EEEEEELi192ENS_10bfloat16_tEfNS_4arch4Sm90ELb1ELb0ELb0ELb1ELb1ELb1ELb0ELb1ELb1ELb1ELb1ELb0EEENS1_21CollectiveEpilogueFwdINS6_IJSA_SC_SB_EEES9_SE_SG_Li256ELb1ELb1ELb1ELb0EEENS1_36VarlenDynamicPersistentTileSchedulerILi128ELi96ELi256ELi128ELb1ELb1ELb1ELb1ELb1ELb1EEEEEEEEEvNT_6ParamsE:
	.zero		3584


//--------------------- .nv.constant0._ZN7cutlass13device_kernelIN5flash11enable_sm90INS1_16FlashAttnFwdSm90INS1_25CollectiveMainloopFwdSm90ILi2EN4cute5tupleIJNS5_1CILi1EEES8_S8_EEENS6_IJNS7_ILi128EEESA_SA_EEELi128ENS_10bfloat16_tEfNS_4arch4Sm90ELb0ELb0ELb0ELb0ELb1ELb0ELb0ELb1ELb1ELb1ELb1ELb0EEENS1_21CollectiveEpilogueFwdISB_S9_SC_SE_Li256ELb0ELb1ELb1ELb0EEENS1_19SingleTileSchedulerILb0ELb1ELb1ELi128EEEEEEEEEvNT_6ParamsE --------------------------
	.section	.nv.constant0._ZN7cutlass13device_kernelIN5flash11enable_sm90INS1_16FlashAttnFwdSm90INS1_25CollectiveMainloopFwdSm90ILi2EN4cute5tupleIJNS5_1CILi1EEES8_S8_EEENS6_IJNS7_ILi128EEESA_SA_EEELi128ENS_10bfloat16_tEfNS_4arch4Sm90ELb0ELb0ELb0ELb0ELb1ELb0ELb0ELb1ELb1ELb1ELb1ELb0EEENS1_21CollectiveEpilogueFwdISB_S9_SC_SE_Li256ELb0ELb1ELb1ELb0EEENS1_19SingleTileSchedulerILb0ELb1ELb1ELi128EEEEEEEEEvNT_6ParamsE,"a",@progbits
	.sectionflags	@""
	.align	4
.nv.constant0._ZN7cutlass13device_kernelIN5flash11enable_sm90INS1_16FlashAttnFwdSm90INS1_25CollectiveMainloopFwdSm90ILi2EN4cute5tupleIJNS5_1CILi1EEES8_S8_EEENS6_IJNS7_ILi128EEESA_SA_EEELi128ENS_10bfloat16_tEfNS_4arch4Sm90ELb0ELb0ELb0ELb0ELb1ELb0ELb0ELb1ELb1ELb1ELb1ELb0EEENS1_21CollectiveEpilogueFwdISB_S9_SC_SE_Li256ELb0ELb1ELb1ELb0EEENS1_19SingleTileSchedulerILb0ELb1ELb1ELi128EEEEEEEEEvNT_6ParamsE:
	.zero		3456


//--------------------- .nv.constant0._ZN7cutlass13device_kernelIN5flash11enable_sm90INS1_16FlashAttnFwdSm90INS1_25CollectiveMainloopFwdSm90ILi2EN4cute5tupleIJNS5_1CILi1EEES8_S8_EEENS6_IJNS7_ILi128EEESA_SA_EEELi128ENS_10bfloat16_tEfNS_4arch4Sm90ELb0ELb0ELb0ELb1ELb1ELb0ELb0ELb1ELb1ELb1ELb1ELb0EEENS1_21CollectiveEpilogueFwdISB_S9_SC_SE_Li256ELb1ELb1ELb1ELb0EEENS1_36VarlenDynamicPersistentTileSchedulerILi128ELi128ELi256ELi128ELb1ELb1ELb1ELb0ELb1ELb1EEEEEEEEEvNT_6ParamsE --------------------------
	.section	.nv.constant0._ZN7cutlass13device_kernelIN5flash11enable_sm90INS1_16FlashAttnFwdSm90INS1_25CollectiveMainloopFwdSm90ILi2EN4cute5tupleIJNS5_1CILi1EEES8_S8_EEENS6_IJNS7_ILi128EEESA_SA_EEELi128ENS_10bfloat16_tEfNS_4arch4Sm90ELb0ELb0ELb0ELb1ELb1ELb0ELb0ELb1ELb1ELb1ELb1ELb0EEENS1_21CollectiveEpilogueFwdISB_S9_SC_SE_Li256ELb1ELb1ELb1ELb0EEENS1_36VarlenDynamicPersistentTileSchedulerILi128ELi128ELi256ELi128ELb1ELb1ELb1ELb0ELb1ELb1EEEEEEEEEvNT_6ParamsE,"a",@progbits
	.sectionflags	@""
	.align	4
.nv.constant0._ZN7cutlass13device_kernelIN5flash11enable_sm90INS1_16FlashAttnFwdSm90INS1_25CollectiveMainloopFwdSm90ILi2EN4cute5tupleIJNS5_1CILi1EEES8_S8_EEENS6_IJNS7_ILi128EEESA_SA_EEELi128ENS_10bfloat16_tEfNS_4arch4Sm90ELb0ELb0ELb0ELb1ELb1ELb0ELb0ELb1ELb1ELb1ELb1ELb0EEENS1_21CollectiveEpilogueFwdISB_S9_SC_SE_Li256ELb1ELb1ELb1ELb0EEENS1_36VarlenDynamicPersistentTileSchedulerILi128ELi128ELi256ELi128ELb1ELb1ELb1ELb0ELb1ELb1EEEEEEEEEvNT_6ParamsE:
	.zero		3584


//--------------------- .nv.constant0._ZN7cutlass13device_kernelIN5flash11enable_sm90INS1_16FlashAttnFwdSm90INS1_25CollectiveMainloopFwdSm90ILi2EN4cute5tupleIJNS5_1CILi1EEES8_S8_EEENS6_IJNS7_ILi128EEESA_SA_EEELi128ENS_10bfloat16_tEfNS_4arch4Sm90ELb0ELb0ELb0ELb1ELb1ELb1ELb0ELb1ELb1ELb1ELb1ELb0EEENS1_21CollectiveEpilogueFwdISB_S9_SC_SE_Li256ELb1ELb1ELb1ELb0EEENS1_36VarlenDynamicPersistentTileSchedulerILi128ELi128ELi256ELi128ELb1ELb1ELb1ELb0ELb1ELb1EEEEEEEEEvNT_6ParamsE --------------------------
	.section	.nv.constant0._ZN7cutlass13device_kernelIN5flash11enable_sm90INS1_16FlashAttnFwdSm90INS1_25CollectiveMainloopFwdSm90ILi2EN4cute5tupleIJNS5_1CILi1EEES8_S8_EEENS6_IJNS7_ILi128EEESA_SA_EEELi128ENS_10bfloat16_tEfNS_4arch4Sm90ELb0ELb0ELb0ELb1ELb1ELb1ELb0ELb1ELb1ELb1ELb1ELb0EEENS1_21CollectiveEpilogueFwdISB_S9_SC_SE_Li256ELb1ELb1ELb1ELb0EEENS1_36VarlenDynamicPersistentTileSchedulerILi128ELi128ELi256ELi128ELb1ELb1ELb1ELb0ELb1ELb1EEEEEEEEEvNT_6ParamsE,"a",@progbits
	.sectionflags	@""
	.align	4
.nv.constant0._ZN7cutlass13device_kernelIN5flash11enable_sm90INS1_16FlashAttnFwdSm90INS1_25CollectiveMainloopFwdSm90ILi2EN4cute5tupleIJNS5_1CILi1EEES8_S8_EEENS6_IJNS7_ILi128EEESA_SA_EEELi128ENS_10bfloat16_tEfNS_4arch4Sm90ELb0ELb0ELb0ELb1ELb1ELb1ELb0ELb1ELb1ELb1ELb1ELb0EEENS1_21CollectiveEpilogueFwdISB_S9_SC_SE_Li256ELb1ELb1ELb1ELb0EEENS1_36VarlenDynamicPersistentTileSchedulerILi128ELi128ELi256ELi128ELb1ELb1ELb1ELb0ELb1ELb1EEEEEEEEEvNT_6ParamsE:
	.zero		3584


//--------------------- .nv.constant0._ZN7cutlass13device_kernelIN5flash11enable_sm90INS1_16FlashAttnFwdSm90INS1_25CollectiveMainloopFwdSm90ILi2EN4cute5tupleIJNS5_1CILi1EEES8_S8_EEENS6_IJNS7_ILi128EEESA_SA_EEELi128ENS_10bfloat16_tEfNS_4arch4Sm90ELb0ELb1ELb0ELb0ELb1ELb0ELb0ELb1ELb1ELb1ELb1ELb0EEENS1_21CollectiveEpilogueFwdISB_S9_SC_SE_Li256ELb0ELb1ELb1ELb0EEENS1_19SingleTileSchedulerILb0ELb1ELb1ELi128EEEEEEEEEvNT_6ParamsE --------------------------
	.section	.nv.constant0._ZN7cutlass13device_kernelIN5flash11enable_sm90INS1_16FlashAttnFwdSm90INS1_25CollectiveMainloopFwdSm90ILi2EN4cute5tupleIJNS5_1CILi1EEES8_S8_EEENS6_IJNS7_ILi128EEESA_SA_EEELi128ENS_10bfloat16_tEfNS_4arch4Sm90ELb0ELb1ELb0ELb0ELb1ELb0ELb0ELb1ELb1ELb1ELb1ELb0EEENS1_21CollectiveEpilogueFwdISB_S9_SC_SE_Li256ELb0ELb1ELb1ELb0EEENS1_19SingleTileSchedulerILb0ELb1ELb1ELi128EEEEEEEEEvNT_6ParamsE,"a",@progbits
	.sectionflags	@""
	.align	4
.nv.constant0._ZN7cutlass13device_kernelIN5flash11enable_sm90INS1_16FlashAttnFwdSm90INS1_25CollectiveMainloopFwdSm90ILi2EN4cute5tupleIJNS5_1CILi1EEES8_S8_EEENS6_IJNS7_ILi128EEESA_SA_EEELi128ENS_10bfloat16_tEfNS_4arch4Sm90ELb0ELb1ELb0ELb0ELb1ELb0ELb0ELb1ELb1ELb1ELb1ELb0EEENS1_21CollectiveEpilogueFwdISB_S9_SC_SE_Li256ELb0ELb1ELb1ELb0EEENS1_19SingleTileSchedulerILb0ELb1ELb1ELi128EEEEEEEEEvNT_6ParamsE:
	.zero		3456


//--------------------- .nv.constant0._ZN7cutlass13device_kernelIN5flash11enable_sm90INS1_16FlashAttnFwdSm90INS1_25CollectiveMainloopFwdSm90ILi2EN4cute5tupleIJNS5_1CILi1EEES8_S8_EEENS6_IJNS7_ILi128EEESA_SA_EEELi128ENS_10bfloat16_tEfNS_4arch4Sm90ELb0ELb1ELb0ELb1ELb1ELb0ELb0ELb1ELb1ELb1ELb1ELb0EEENS1_21CollectiveEpilogueFwdISB_S9_SC_SE_Li256ELb1ELb1ELb1ELb0EEENS1_36VarlenDynamicPersistentTileSchedulerILi128ELi128ELi256ELi128ELb1ELb1ELb1ELb1ELb0ELb1EEEEEEEEEvNT_6ParamsE --------------------------
	.section	.nv.constant0._ZN7cutlass13device_kernelIN5flash11enable_sm90INS1_16FlashAttnFwdSm90INS1_25CollectiveMainloopFwdSm90ILi2EN4cute5tupleIJNS5_1CILi1EEES8_S8_EEENS6_IJNS7_ILi128EEESA_SA_EEELi128ENS_10bfloat16_tEfNS_4arch4Sm90ELb0ELb1ELb0ELb1ELb1ELb0ELb0ELb1ELb1ELb1ELb1ELb0EEENS1_21CollectiveEpilogueFwdISB_S9_SC_SE_Li256ELb1ELb1ELb1ELb0EEENS1_36VarlenDynamicPersistentTileSchedulerILi128ELi128ELi256ELi128ELb1ELb1ELb1ELb1ELb0ELb1EEEEEEEEEvNT_6ParamsE,"a",@progbits
	.sectionflags	@""
	.align	4
.nv.constant0._ZN7cutlass13device_kernelIN5flash11enable_sm90INS1_16FlashAttnFwdSm90INS1_25CollectiveMainloopFwdSm90ILi2EN4cute5tupleIJNS5_1CILi1EEES8_S8_EEENS6_IJNS7_ILi128EEESA_SA_EEELi128ENS_10bfloat16_tEfNS_4arch4Sm90ELb0ELb1ELb0ELb1ELb1ELb0ELb0ELb1ELb1ELb1ELb1ELb0EEENS1_21CollectiveEpilogueFwdISB_S9_SC_SE_Li256ELb1ELb1ELb1ELb0EEENS1_36VarlenDynamicPersistentTileSchedulerILi128ELi128ELi256ELi128ELb1ELb1ELb1ELb1ELb0ELb1EEEEEEEEEvNT_6ParamsE:
	.zero		3584


//--------------------- .nv.constant0._ZN7cutlass13device_kernelIN5flash11enable_sm90INS1_16FlashAttnFwdSm90INS1_25CollectiveMainloopFwdSm90ILi2EN4cute5tupleIJNS5_1CILi1EEES8_S8_EEENS6_IJNS7_ILi128EEESA_SA_EEELi128ENS_10bfloat16_tEfNS_4arch4Sm90ELb0ELb1ELb0ELb1ELb1ELb1ELb0ELb1ELb1ELb1ELb1ELb0EEENS1_21CollectiveEpilogueFwdISB_S9_SC_SE_Li256ELb1ELb1ELb1ELb0EEENS1_36VarlenDynamicPersistentTileSchedulerILi128ELi128ELi256ELi128ELb1ELb1ELb1ELb1ELb0ELb1EEEEEEEEEvNT_6ParamsE --------------------------
	.section	.nv.constant0._ZN7cutlass13device_kernelIN5flash11enable_sm90INS1_16FlashAttnFwdSm90INS1_25CollectiveMainloopFwdSm90ILi2EN4cute5tupleIJNS5_1CILi1EEES8_S8_EEENS6_IJNS7_ILi128EEESA_SA_EEELi128ENS_10bfloat16_tEfNS_4arch4Sm90ELb0ELb1ELb0ELb1ELb1ELb1ELb0ELb1ELb1ELb1ELb1ELb0EEENS1_21CollectiveEpilogueFwdISB_S9_SC_SE_Li256ELb1ELb1ELb1ELb0EEENS1_36VarlenDynamicPersistentTileSchedulerILi128ELi128ELi256ELi128ELb1ELb1ELb1ELb1ELb0ELb1EEEEEEEEEvNT_6ParamsE,"a",@progbits
	.sectionflags	@""
	.align	4
.nv.constant0._ZN7cutlass13device_kernelIN5flash11enable_sm90INS1_16FlashAttnFwdSm90INS1_25CollectiveMainloopFwdSm90ILi2EN4cute5tupleIJNS5_1CILi1EEES8_S8_EEENS6_IJNS7_ILi128EEESA_SA_EEELi128ENS_10bfloat16_tEfNS_4arch4Sm90ELb0ELb1ELb0ELb1ELb1ELb1ELb0ELb1ELb1ELb1ELb1ELb0EEENS1_21CollectiveEpilogueFwdISB_S9_SC_SE_Li256ELb1ELb1ELb1ELb0EEENS1_36VarlenDynamicPersistentTileSchedulerILi128ELi128ELi256ELi128ELb1ELb1ELb1ELb1ELb0ELb1EEEEEEEEEvNT_6ParamsE:
	.zero		3584


//--------------------- .nv.constant0._ZN7cutlass13device_kernelIN5flash11enable_sm90INS1_16FlashAttnFwdSm90INS1_25CollectiveMainloopFwdSm90ILi2EN4cute5tupleIJNS5_1CILi1EEES8_S8_EEENS6_IJNS7_ILi128EEESA_SA_EEELi128ENS_10bfloat16_tEfNS_4arch4Sm90ELb1ELb0ELb0ELb0ELb1ELb0ELb0ELb1ELb1ELb1ELb1ELb0EEENS1_21CollectiveEpilogueFwdISB_S9_SC_SE_Li256ELb0ELb1ELb1ELb0EEENS1_19SingleTileSchedulerILb0ELb1ELb1ELi128EEEEEEEEEvNT_6ParamsE --------------------------
	.section	.nv.constant0._ZN7cutlass13device_kernelIN5flash11enable_sm90INS1_16FlashAttnFwdSm90INS1_25CollectiveMainloopFwdSm90ILi2EN4cute5tupleIJNS5_1CILi1EEES8_S8_EEENS6_IJNS7_ILi128EEESA_SA_EEELi128ENS_10bfloat16_tEfNS_4arch4Sm90ELb1ELb0ELb0ELb0ELb1ELb0ELb0ELb1ELb1ELb1ELb1ELb0EEENS1_21CollectiveEpilogueFwdISB_S9_SC_SE_Li256ELb0ELb1ELb1ELb0EEENS1_19SingleTileSchedulerILb0ELb1ELb1ELi128EEEEEEEEEvNT_6ParamsE,"a",@progbits
	.sectionflags	@""
	.align	4
.nv.constant0._ZN7cutlass13device_kernelIN5flash11enable_sm90INS1_16FlashAttnFwdSm90INS1_25CollectiveMainloopFwdSm90ILi2EN4cute5tupleIJNS5_1CILi1EEES8_S8_EEENS6_IJNS7_ILi128EEESA_SA_EEELi128ENS_10bfloat16_tEfNS_4arch4Sm90ELb1ELb0ELb0ELb0ELb1ELb0ELb0ELb1ELb1ELb1ELb1ELb0EEENS1_21CollectiveEpilogueFwdISB_S9_SC_SE_Li256ELb0ELb1ELb1ELb0EEENS1_19SingleTileSchedulerILb0ELb1ELb1ELi128EEEEEEEEEvNT_6ParamsE:
	.zero		3456


//--------------------- .nv.constant0._ZN7cutlass13device_kernelIN5flash11enable_sm90INS1_16FlashAttnFwdSm90INS1_25CollectiveMainloopFwdSm90ILi2EN4cute5tupleIJNS5_1CILi1EEES8_S8_EEENS6_IJNS7_ILi128EEESA_SA_EEELi128ENS_10bfloat16_tEfNS_4arch4Sm90ELb1ELb0ELb0ELb1ELb1ELb0ELb0ELb1ELb1ELb1ELb1ELb0EEENS1_21CollectiveEpilogueFwdISB_S9_SC_SE_Li256ELb1ELb1ELb1ELb0EEENS1_36VarlenDynamicPersistentTileSchedulerILi128ELi128ELi256ELi128ELb1ELb1ELb1ELb1ELb1ELb1EEEEEEEEEvNT_6ParamsE --------------------------
	.section	.nv.constant0._ZN7cutlass13device_kernelIN5flash11enable_sm90INS1_16FlashAttnFwdSm90INS1_25CollectiveMainloopFwdSm90ILi2EN4cute5tupleIJNS5_1CILi1EEES8_S8_EEENS6_IJNS7_ILi128EEESA_SA_EEELi128ENS_10bfloat16_tEfNS_4arch4Sm90ELb1ELb0ELb0ELb1ELb1ELb0ELb0ELb1ELb1ELb1ELb1ELb0EEENS1_21CollectiveEpilogueFwdISB_S9_SC_SE_Li256ELb1ELb1ELb1ELb0EEENS1_36VarlenDynamicPersistentTileSchedulerILi128ELi128ELi256ELi128ELb1ELb1ELb1ELb1ELb1ELb1EEEEEEEEEvNT_6ParamsE,"a",@progbits
	.sectionflags	@""
	.align	4
.nv.constant0._ZN7cutlass13device_kernelIN5flash11enable_sm90INS1_16FlashAttnFwdSm90INS1_25CollectiveMainloopFwdSm90ILi2EN4cute5tupleIJNS5_1CILi1EEES8_S8_EEENS6_IJNS7_ILi128EEESA_SA_EEELi128ENS_10bfloat16_tEfNS_4arch4Sm90ELb1ELb0ELb0ELb1ELb1ELb0ELb0ELb1ELb1ELb1ELb1ELb0EEENS1_21CollectiveEpilogueFwdISB_S9_SC_SE_Li256ELb1ELb1ELb1ELb0EEENS1_36VarlenDynamicPersistentTileSchedulerILi128ELi128ELi256ELi128ELb1ELb1ELb1ELb1ELb1ELb1EEEEEEEEEvNT_6ParamsE:
	.zero		3584


//--------------------- .nv.constant0._ZN7cutlass13device_kernelIN5flash11enable_sm90INS1_16FlashAttnFwdSm90INS1_25CollectiveMainloopFwdSm90ILi2EN4cute5tupleIJNS5_1CILi1EEES8_S8_EEENS6_IJNS7_ILi128EEESA_SA_EEELi128ENS_10bfloat16_tEfNS_4arch4Sm90ELb1ELb0ELb0ELb1ELb1ELb1ELb0ELb1ELb1ELb1ELb1ELb0EEENS1_21CollectiveEpilogueFwdISB_S9_SC_SE_Li256ELb1ELb1ELb1ELb0EEENS1_36VarlenDynamicPersistentTileSchedulerILi128ELi128ELi256ELi128ELb1ELb1ELb1ELb1ELb1ELb1EEEEEEEEEvNT_6ParamsE --------------------------
	.section	.nv.constant0._ZN7cutlass13device_kernelIN5flash11enable_sm90INS1_16FlashAttnFwdSm90INS1_25CollectiveMainloopFwdSm90ILi2EN4cute5tupleIJNS5_1CILi1EEES8_S8_EEENS6_IJNS7_ILi128EEESA_SA_EEELi128ENS_10bfloat16_tEfNS_4arch4Sm90ELb1ELb0ELb0ELb1ELb1ELb1ELb0ELb1ELb1ELb1ELb1ELb0EEENS1_21CollectiveEpilogueFwdISB_S9_SC_SE_Li256ELb1ELb1ELb1ELb0EEENS1_36VarlenDynamicPersistentTileSchedulerILi128ELi128ELi256ELi128ELb1ELb1ELb1ELb1ELb1ELb1EEEEEEEEEvNT_6ParamsE,"a",@progbits
	.sectionflags	@""
	.align	4
.nv.constant0._ZN7cutlass13device_kernelIN5flash11enable_sm90INS1_16FlashAttnFwdSm90INS1_25CollectiveMainloopFwdSm90ILi2EN4cute5tupleIJNS5_1CILi1EEES8_S8_EEENS6_IJNS7_ILi128EEESA_SA_EEELi128ENS_10bfloat16_tEfNS_4arch4Sm90ELb1ELb0ELb0ELb1ELb1ELb1ELb0ELb1ELb1ELb1ELb1ELb0EEENS1_21CollectiveEpilogueFwdISB_S9_SC_SE_Li256ELb1ELb1ELb1ELb0EEENS1_36VarlenDynamicPersistentTileSchedulerILi128ELi128ELi256ELi128ELb1ELb1ELb1ELb1ELb1ELb1EEEEEEEEEvNT_6ParamsE:
	.zero		3584


//--------------------- .nv.constant0._ZN7cutlass13device_kernelIN5flash11enable_sm90INS1_16FlashAttnFwdSm90INS1_25CollectiveMainloopFwdSm90ILi2EN4cute5tupleIJNS5_1CILi1EEES8_S8_EEENS6_IJNS7_ILi192EEENS7_ILi128EEENS7_ILi96EEEEEELi96ENS_10bfloat16_tEfNS_4arch4Sm90ELb0ELb0ELb0ELb0ELb1ELb0ELb0ELb0ELb1ELb1ELb1ELb0EEENS1_21CollectiveEpilogueFwdINS6_IJSA_SC_SB_EEES9_SE_SG_Li384ELb0ELb1ELb1ELb0EEENS1_19SingleTileSchedulerILb0ELb1ELb1ELi192EEEEEEEEEvNT_6ParamsE --------------------------
	.section	.nv.constant0._ZN7cutlass13device_kernelIN5flash11enable_sm90INS1_16FlashAttnFwdSm90INS1_25CollectiveMainloopFwdSm90ILi2EN4cute5tupleIJNS5_1CILi1EEES8_S8_EEENS6_IJNS7_ILi192EEENS7_ILi128EEENS7_ILi96EEEEEELi96ENS_10bfloat16_tEfNS_4arch4Sm90ELb0ELb0ELb0ELb0ELb1ELb0ELb0ELb0ELb1ELb1ELb1ELb0EEENS1_21CollectiveEpilogueFwdINS6_IJSA_SC_SB_EEES9_SE_SG_Li384ELb0ELb1ELb1ELb0EEENS1_19SingleTileSchedulerILb0ELb1ELb1ELi192EEEEEEEEEvNT_6ParamsE,"a",@progbits
	.sectionflags	@""
	.align	4
.nv.constant0._ZN7cutlass13device_kernelIN5flash11enable_sm90INS1_16FlashAttnFwdSm90INS1_25CollectiveMainloopFwdSm90ILi2EN4cute5tupleIJNS5_1CILi1EEES8_S8_EEENS6_IJNS7_ILi192EEENS7_ILi128EEENS7_ILi96EEEEEELi96ENS_10bfloat16_tEfNS_4arch4Sm90ELb0ELb0ELb0ELb0ELb1ELb0ELb0ELb0ELb1ELb1ELb1ELb0EEENS1_21CollectiveEpilogueFwdINS6_IJSA_SC_SB_EEES9_SE_SG_Li384ELb0ELb1ELb1ELb0EEENS1_19SingleTileSchedulerILb0ELb1ELb1ELi192EEEEEEEEEvNT_6ParamsE:
	.zero		3456


//--------------------- .nv.constant0._ZN7cutlass13device_kernelIN5flash11enable_sm90INS1_16FlashAttnFwdSm90INS1_25CollectiveMainloopFwdSm90ILi2EN4cute5tupleIJNS5_1CILi1EEES8_S8_EEENS6_IJNS7_ILi192EEENS7_ILi128EEENS7_ILi96EEEEEELi96ENS_10bfloat16_tEfNS_4arch4Sm90ELb0ELb0ELb0ELb1ELb1ELb0ELb0ELb0ELb1ELb1ELb1ELb0EEENS1_21CollectiveEpilogueFwdINS6_IJSA_SC_SB_EEES9_SE_SG_Li384ELb1ELb1ELb1ELb0EEENS1_36VarlenDynamicPersistentTileSchedulerILi192ELi128ELi384ELi128ELb1ELb1ELb1ELb0ELb1ELb1EEEEEEEEEvNT_6ParamsE --------------------------
	.section	.nv.constant0._ZN7cutlass13device_kernelIN5flash11enable_sm90INS1_16FlashAttnFwdSm90INS1_25CollectiveMainloopFwdSm90ILi2EN4cute5tupleIJNS5_1CILi1EEES8_S8_EEENS6_IJNS7_ILi192EEENS7_ILi128EEENS7_ILi96EEEEEELi96ENS_10bfloat16_tEfNS_4arch4Sm90ELb0ELb0ELb0ELb1ELb1ELb0ELb0ELb0ELb1ELb1ELb1ELb0EEENS1_21CollectiveEpilogueFwdINS6_IJSA_SC_SB_EEES9_SE_SG_Li384ELb1ELb1ELb1ELb0EEENS1_36VarlenDynamicPersistentTileSchedulerILi192ELi128ELi384ELi128ELb1ELb1ELb1ELb0ELb1ELb1EEEEEEEEEvNT_6ParamsE,"a",@progbits
	.sectionflags	@""
	.align	4
.nv.constant0._ZN7cutlass13device_kernelIN5flash11enable_sm90INS1_16FlashAttnFwdSm90INS1_25CollectiveMainloopFwdSm90ILi2EN4cute5tupleIJNS5_1CILi1EEES8_S8_EEENS6_IJNS7_ILi192EEENS7_ILi128EEENS7_ILi96EEEEEELi96ENS_10bfloat16_tEfNS_4arch4Sm90ELb0ELb0ELb0ELb1ELb1ELb0ELb0ELb0ELb1ELb1ELb1ELb0EEENS1_21CollectiveEpilogueFwdINS6_IJSA_SC_SB_EEES9_SE_SG_Li384ELb1ELb1ELb1ELb0EEENS1_36VarlenDynamicPersistentTileSchedulerILi192ELi128ELi384ELi128ELb1ELb1ELb1ELb0ELb1ELb1EEEEEEEEEvNT_6ParamsE:
	.zero		3584


//--------------------- .nv.constant0._ZN7cutlass13device_kernelIN5flash11enable_sm90INS1_16FlashAttnFwdSm90INS1_25CollectiveMainloopFwdSm90ILi2EN4cute5tupleIJNS5_1CILi1EEES8_S8_EEENS6_IJNS7_ILi192EEENS7_ILi128EEENS7_ILi96EEEEEELi96ENS_10bfloat16_tEfNS_4arch4Sm90ELb0ELb0ELb0ELb1ELb1ELb1ELb0ELb0ELb1ELb1ELb1ELb0EEENS1_21CollectiveEpilogueFwdINS6_IJSA_SC_SB_EEES9_SE_SG_Li384ELb1ELb1ELb1ELb0EEENS1_36VarlenDynamicPersistentTileSchedulerILi192ELi128ELi384ELi128ELb1ELb1ELb1ELb0ELb1ELb1EEEEEEEEEvNT_6ParamsE --------------------------
	.section	.nv.constant0._ZN7cutlass13device_kernelIN5flash11enable_sm90INS1_16FlashAttnFwdSm90INS1_25CollectiveMainloopFwdSm90ILi2EN4cute5tupleIJNS5_1CILi1EEES8_S8_EEENS6_IJNS7_ILi192EEENS7_ILi128EEENS7_ILi96EEEEEELi96ENS_10bfloat16_tEfNS_4arch4Sm90ELb0ELb0ELb0ELb1ELb1ELb1ELb0ELb0ELb1ELb1ELb1ELb0EEENS1_21CollectiveEpilogueFwdINS6_IJSA_SC_SB_EEES9_SE_SG_Li384ELb1ELb1ELb1ELb0EEENS1_36VarlenDynamicPersistentTileSchedulerILi192ELi128ELi384ELi128ELb1ELb1ELb1ELb0ELb1ELb1EEEEEEEEEvNT_6ParamsE,"a",@progbits
	.sectionflags	@""
	.align	4
.nv.constant0._ZN7cutlass13device_kernelIN5flash11enable_sm90INS1_16FlashAttnFwdSm90INS1_25CollectiveMainloopFwdSm90ILi2EN4cute5tupleIJNS5_1CILi1EEES8_S8_EEENS6_IJNS7_ILi192EEENS7_ILi128EEENS7_ILi96EEEEEELi96ENS_10bfloat16_tEfNS_4arch4Sm90ELb0ELb0ELb0ELb1ELb1ELb1ELb0ELb0ELb1ELb1ELb1ELb0EEENS1_21CollectiveEpilogueFwdINS6_IJSA_SC_SB_EEES9_SE_SG_Li384ELb1ELb1ELb1ELb0EEENS1_36VarlenDynamicPersistentTileSchedulerILi192ELi128ELi384ELi128ELb1ELb1ELb1ELb0ELb1ELb1EEEEEEEEEvNT_6ParamsE:
	.zero		3584


//--------------------- .nv.constant0._ZN7cutlass13device_kernelIN5flash11enable_sm90INS1_16FlashAttnFwdSm90INS1_25CollectiveMainloopFwdSm90ILi2EN4cute5tupleIJNS5_1CILi1EEES8_S8_EEENS6_IJNS7_ILi192EEENS7_ILi128EEENS7_ILi96EEEEEELi96ENS_10bfloat16_tEfNS_4arch4Sm90ELb0ELb1ELb0ELb0ELb1ELb0ELb0ELb0ELb1ELb1ELb1ELb0EEENS1_21CollectiveEpilogueFwdINS6_IJSA_SC_SB_EEES9_SE_SG_Li384ELb0ELb1ELb1ELb0EEENS1_19SingleTileSchedulerILb0ELb1ELb1ELi192EEEEEEEEEvNT_6ParamsE --------------------------
	.section	.nv.constant0._ZN7cutlass13device_kernelIN5flash11enable_sm90INS1_16FlashAttnFwdSm90INS1_25CollectiveMainloopFwdSm90ILi2EN4cute5tupleIJNS5_1CILi1EEES8_S8_EEENS6_IJNS7_ILi192EEENS7_ILi128EEENS7_ILi96EEEEEELi96ENS_10bfloat16_tEfNS_4arch4Sm90ELb0ELb1ELb0ELb0ELb1ELb0ELb0ELb0ELb1ELb1ELb1ELb0EEENS1_21CollectiveEpilogueFwdINS6_IJSA_SC_SB_EEES9_SE_SG_Li384ELb0ELb1ELb1ELb0EEENS1_19SingleTileSchedulerILb0ELb1ELb1ELi192EEEEEEEEEvNT_6ParamsE,"a",@progbits
	.sectionflags	@""
	.align	4
.nv.constant0._ZN7cutlass13device_kernelIN5flash11enable_sm90INS1_16FlashAttnFwdSm90INS1_25CollectiveMainloopFwdSm90ILi2EN4cute5tupleIJNS5_1CILi1EEES8_S8_EEENS6_IJNS7_ILi192EEENS7_ILi128EEENS7_ILi96EEEEEELi96ENS_10bfloat16_tEfNS_4arch4Sm90ELb0ELb1ELb0ELb0ELb1ELb0ELb0ELb0ELb1ELb1ELb1ELb0EEENS1_21CollectiveEpilogueFwdINS6_IJSA_SC_SB_EEES9_SE_SG_Li384ELb0ELb1ELb1ELb0EEENS1_19SingleTileSchedulerILb0ELb1ELb1ELi192EEEEEEEEEvNT_6ParamsE:
	.zero		3456


//--------------------- .nv.constant0._ZN7cutlass13device_kernelIN5flash11enable_sm90INS1_16FlashAttnFwdSm90INS1_25CollectiveMainloopFwdSm90ILi2EN4cute5tupleIJNS5_1CILi1EEES8_S8_EEENS6_IJNS7_ILi192EEENS7_ILi128EEENS7_ILi96EEEEEELi96ENS_10bfloat16_tEfNS_4arch4Sm90ELb0ELb1ELb0ELb1ELb1ELb0ELb0ELb0ELb1ELb1ELb1ELb0EEENS1_21CollectiveEpilogueFwdINS6_IJSA_SC_SB_EEES9_SE_SG_Li384ELb1ELb1ELb1ELb0EEENS1_36VarlenDynamicPersistentTileSchedulerILi192ELi128ELi384ELi128ELb1ELb1ELb1ELb1ELb0ELb1EEEEEEEEEvNT_6ParamsE --------------------------
	.section	.nv.constant0._ZN7cutlass13device_kernelIN5flash11enable_sm90INS1_16FlashAttnFwdSm90INS1_25CollectiveMainloopFwdSm90ILi2EN4cute5tupleIJNS5_1CILi1EEES8_S8_EEENS6_IJNS7_ILi192EEENS7_ILi128EEENS7_ILi96EEEEEELi96ENS_10bfloat16_tEfNS_4arch4Sm90ELb0ELb1ELb0ELb1ELb1ELb0ELb0ELb0ELb1ELb1ELb1ELb0EEENS1_21CollectiveEpilogueFwdINS6_IJSA_SC_SB_EEES9_SE_SG_Li384ELb1ELb1ELb1ELb0EEENS1_36VarlenDynamicPersistentTileSchedulerILi192ELi128ELi384ELi128ELb1ELb1ELb1ELb1ELb0ELb1EEEEEEEEEvNT_6ParamsE,"a",@progbits
	.sectionflags	@""
	.align	4
.nv.constant0._ZN7cutlass13device_kernelIN5flash11enable_sm90INS1_16FlashAttnFwdSm90INS1_25CollectiveMainloopFwdSm90ILi2EN4cute5tupleIJNS5_1CILi1EEES8_S8_EEENS6_IJNS7_ILi192EEENS7_ILi128EEENS7_ILi96EEEEEELi96ENS_10bfloat16_tEfNS_4arch4Sm90ELb0ELb1ELb0ELb1ELb1ELb0ELb0ELb0ELb1ELb1ELb1ELb0EEENS1_21CollectiveEpilogueFwdINS6_IJSA_SC_SB_EEES9_SE_SG_Li384ELb1ELb1ELb1ELb0EEENS1_36VarlenDynamicPersistentTileSchedulerILi192ELi128ELi384ELi128ELb1ELb1ELb1ELb1ELb0ELb1EEEEEEEEEvNT_6ParamsE:
	.zero		3584


//--------------------- .nv.constant0._ZN7cutlass13device_kernelIN5flash11enable_sm90INS1_16FlashAttnFwdSm90INS1_25CollectiveMainloopFwdSm90ILi2EN4cute5tupleIJNS5_1CILi1EEES8_S8_EEENS6_IJNS7_ILi192EEENS7_ILi128EEENS7_ILi96EEEEEELi96ENS_10bfloat16_tEfNS_4arch4Sm90ELb0ELb1ELb0ELb1ELb1ELb1ELb0ELb0ELb1ELb1ELb1ELb0EEENS1_21CollectiveEpilogueFwdINS6_IJSA_SC_SB_EEES9_SE_SG_Li384ELb1ELb1ELb1ELb0EEENS1_36VarlenDynamicPersistentTileSchedulerILi192ELi128ELi384ELi128ELb1ELb1ELb1ELb1ELb0ELb1EEEEEEEEEvNT_6ParamsE --------------------------
	.section	.nv.constant0._ZN7cutlass13device_kernelIN5flash11enable_sm90INS1_16FlashAttnFwdSm90INS1_25CollectiveMainloopFwdSm90ILi2EN4cute5tupleIJNS5_1CILi1EEES8_S8_EEENS6_IJNS7_ILi192EEENS7_ILi128EEENS7_ILi96EEEEEELi96ENS_10bfloat16_tEfNS_4arch4Sm90ELb0ELb1ELb0ELb1ELb1ELb1ELb0ELb0ELb1ELb1ELb1ELb0EEENS1_21CollectiveEpilogueFwdINS6_IJSA_SC_SB_EEES9_SE_SG_Li384ELb1ELb1ELb1ELb0EEENS1_36VarlenDynamicPersistentTileSchedulerILi192ELi128ELi384ELi128ELb1ELb1ELb1ELb1ELb0ELb1EEEEEEEEEvNT_6ParamsE,"a",@progbits
	.sectionflags	@""
	.align	4
.nv.constant0._ZN7cutlass13device_kernelIN5flash11enable_sm90INS1_16FlashAttnFwdSm90INS1_25CollectiveMainloopFwdSm90ILi2EN4cute5tupleIJNS5_1CILi1EEES8_S8_EEENS6_IJNS7_ILi192EEENS7_ILi128EEENS7_ILi96EEEEEELi96ENS_10bfloat16_tEfNS_4arch4Sm90ELb0ELb1ELb0ELb1ELb1ELb1ELb0ELb0ELb1ELb1ELb1ELb0EEENS1_21CollectiveEpilogueFwdINS6_IJSA_SC_SB_EEES9_SE_SG_Li384ELb1ELb1ELb1ELb0EEENS1_36VarlenDynamicPersistentTileSchedulerILi192ELi128ELi384ELi128ELb1ELb1ELb1ELb1ELb0ELb1EEEEEEEEEvNT_6ParamsE:
	.zero		3584


//--------------------- .nv.constant0._ZN7cutlass13device_kernelIN5flash11enable_sm90INS1_16FlashAttnFwdSm90INS1_25CollectiveMainloopFwdSm90ILi2EN4cute5tupleIJNS5_1CILi1EEES8_S8_EEENS6_IJNS7_ILi192EEENS7_ILi128EEENS7_ILi96EEEEEELi96ENS_10bfloat16_tEfNS_4arch4Sm90ELb1ELb0ELb0ELb0ELb1ELb0ELb0ELb0ELb1ELb1ELb1ELb0EEENS1_21CollectiveEpilogueFwdINS6_IJSA_SC_SB_EEES9_SE_SG_Li384ELb0ELb1ELb1ELb0EEENS1_19SingleTileSchedulerILb0ELb1ELb1ELi192EEEEEEEEEvNT_6ParamsE --------------------------
	.section	.nv.constant0._ZN7cutlass13device_kernelIN5flash11enable_sm90INS1_16FlashAttnFwdSm90INS1_25CollectiveMainloopFwdSm90ILi2EN4cute5tupleIJNS5_1CILi1EEES8_S8_EEENS6_IJNS7_ILi192EEENS7_ILi128EEENS7_ILi96EEEEEELi96ENS_10bfloat16_tEfNS_4arch4Sm90ELb1ELb0ELb0ELb0ELb1ELb0ELb0ELb0ELb1ELb1ELb1ELb0EEENS1_21CollectiveEpilogueFwdINS6_IJSA_SC_SB_EEES9_SE_SG_Li384ELb0ELb1ELb1ELb0EEENS1_19SingleTileSchedulerILb0ELb1ELb1ELi192EEEEEEEEEvNT_6ParamsE,"a",@progbits
	.sectionflags	@""
	.align	4
.nv.constant0._ZN7cutlass13device_kernelIN5flash11enable_sm90INS1_16FlashAttnFwdSm90INS1_25CollectiveMainloopFwdSm90ILi2EN4cute5tupleIJNS5_1CILi1EEES8_S8_EEENS6_IJNS7_ILi192EEENS7_ILi128EEENS7_ILi96EEEEEELi96ENS_10bfloat16_tEfNS_4arch4Sm90ELb1ELb0ELb0ELb0ELb1ELb0ELb0ELb0ELb1ELb1ELb1ELb0EEENS1_21CollectiveEpilogueFwdINS6_IJSA_SC_SB_EEES9_SE_SG_Li384ELb0ELb1ELb1ELb0EEENS1_19SingleTileSchedulerILb0ELb1ELb1ELi192EEEEEEEEEvNT_6ParamsE:
	.zero		3456


//--------------------- .nv.constant0._ZN7cutlass13device_kernelIN5flash11enable_sm90INS1_16FlashAttnFwdSm90INS1_25CollectiveMainloopFwdSm90ILi2EN4cute5tupleIJNS5_1CILi1EEES8_S8_EEENS6_IJNS7_ILi192EEENS7_ILi128EEENS7_ILi96EEEEEELi96ENS_10bfloat16_tEfNS_4arch4Sm90ELb1ELb0ELb0ELb1ELb1ELb0ELb0ELb0ELb1ELb1ELb1ELb0EEENS1_21CollectiveEpilogueFwdINS6_IJSA_SC_SB_EEES9_SE_SG_Li384ELb1ELb1ELb1ELb0EEENS1_36VarlenDynamicPersistentTileSchedulerILi192ELi128ELi384ELi128ELb1ELb1ELb1ELb1ELb1ELb1EEEEEEEEEvNT_6ParamsE --------------------------
	.section	.nv.constant0._ZN7cutlass13device_kernelIN5flash11enable_sm90INS1_16FlashAttnFwdSm90INS1_25CollectiveMainloopFwdSm90ILi2EN4cute5tupleIJNS5_1CILi1EEES8_S8_EEENS6_IJNS7_ILi192EEENS7_ILi128EEENS7_ILi96EEEEEELi96ENS_10bfloat16_tEfNS_4arch4Sm90ELb1ELb0ELb0ELb1ELb1ELb0ELb0ELb0ELb1ELb1ELb1ELb0EEENS1_21CollectiveEpilogueFwdINS6_IJSA_SC_SB_EEES9_SE_SG_Li384ELb1ELb1ELb1ELb0EEENS1_36VarlenDynamicPersistentTileSchedulerILi192ELi128ELi384ELi128ELb1ELb1ELb1ELb1ELb1ELb1EEEEEEEEEvNT_6ParamsE,"a",@progbits
	.sectionflags	@""
	.align	4
.nv.constant0._ZN7cutlass13device_kernelIN5flash11enable_sm90INS1_16FlashAttnFwdSm90INS1_25CollectiveMainloopFwdSm90ILi2EN4cute5tupleIJNS5_1CILi1EEES8_S8_EEENS6_IJNS7_ILi192EEENS7_ILi128EEENS7_ILi96EEEEEELi96ENS_10bfloat16_tEfNS_4arch4Sm90ELb1ELb0ELb0ELb1ELb1ELb0ELb0ELb0ELb1ELb1ELb1ELb0EEENS1_21CollectiveEpilogueFwdINS6_IJSA_SC_SB_EEES9_SE_SG_Li384ELb1ELb1ELb1ELb0EEENS1_36VarlenDynamicPersistentTileSchedulerILi192ELi128ELi384ELi128ELb1ELb1ELb1ELb1ELb1ELb1EEEEEEEEEvNT_6ParamsE:
	.zero		3584


//--------------------- .nv.constant0._ZN7cutlass13device_kernelIN5flash11enable_sm90INS1_16FlashAttnFwdSm90INS1_25CollectiveMainloopFwdSm90ILi2EN4cute5tupleIJNS5_1CILi1EEES8_S8_EEENS6_IJNS7_ILi192EEENS7_ILi128EEENS7_ILi96EEEEEELi96ENS_10bfloat16_tEfNS_4arch4Sm90ELb1ELb0ELb0ELb1ELb1ELb1ELb0ELb0ELb1ELb1ELb1ELb0EEENS1_21CollectiveEpilogueFwdINS6_IJSA_SC_SB_EEES9_SE_SG_Li384ELb1ELb1ELb1ELb0EEENS1_36VarlenDynamicPersistentTileSchedulerILi192ELi128ELi384ELi128ELb1ELb1ELb1ELb1ELb1ELb1EEEEEEEEEvNT_6ParamsE --------------------------
	.section	.nv.constant0._ZN7cutlass13device_kernelIN5flash11enable_sm90INS1_16FlashAttnFwdSm90INS1_25CollectiveMainloopFwdSm90ILi2EN4cute5tupleIJNS5_1CILi1EEES8_S8_EEENS6_IJNS7_ILi192EEENS7_ILi128EEENS7_ILi96EEEEEELi96ENS_10bfloat16_tEfNS_4arch4Sm90ELb1ELb0ELb0ELb1ELb1ELb1ELb0ELb0ELb1ELb1ELb1ELb0EEENS1_21CollectiveEpilogueFwdINS6_IJSA_SC_SB_EEES9_SE_SG_Li384ELb1ELb1ELb1ELb0EEENS1_36VarlenDynamicPersistentTileSchedulerILi192ELi128ELi384ELi128ELb1ELb1ELb1ELb1ELb1ELb1EEEEEEEEEvNT_6ParamsE,"a",@progbits
	.sectionflags	@""
	.align	4
.nv.constant0._ZN7cutlass13device_kernelIN5flash11enable_sm90INS1_16FlashAttnFwdSm90INS1_25CollectiveMainloopFwdSm90ILi2EN4cute5tupleIJNS5_1CILi1EEES8_S8_EEENS6_IJNS7_ILi192EEENS7_ILi128EEENS7_ILi96EEEEEELi96ENS_10bfloat16_tEfNS_4arch4Sm90ELb1ELb0ELb0ELb1ELb1ELb1ELb0ELb0ELb1ELb1ELb1ELb0EEENS1_21CollectiveEpilogueFwdINS6_IJSA_SC_SB_EEES9_SE_SG_Li384ELb1ELb1ELb1ELb0EEENS1_36VarlenDynamicPersistentTileSchedulerILi192ELi128ELi384ELi128ELb1ELb1ELb1ELb1ELb1ELb1EEEEEEEEEvNT_6ParamsE:
	.zero		3584


//--------------------- .nv.constant0._ZN7cutlass13device_kernelIN5flash11enable_sm90INS1_16FlashAttnFwdSm90INS1_25CollectiveMainloopFwdSm90ILi2EN4cute5tupleIJNS5_1CILi1EEES8_S8_EEENS6_IJNS7_ILi192EEENS7_ILi128EEENS7_ILi64EEEEEELi64ENS_10bfloat16_tEfNS_4arch4Sm90ELb0ELb0ELb0ELb0ELb1ELb0ELb0ELb1ELb1ELb1ELb1ELb0EEENS1_21CollectiveEpilogueFwdINS6_IJSA_SC_SB_EEES9_SE_SG_Li384ELb0ELb1ELb1ELb0EEENS1_19SingleTileSchedulerILb0ELb1ELb1ELi192EEEEEEEEEvNT_6ParamsE --------------------------
	.section	.nv.constant0._ZN7cutlass13device_kernelIN5flash11enable_sm90INS1_16FlashAttnFwdSm90INS1_25CollectiveMainloopFwdSm90ILi2EN4cute5tupleIJNS5_1CILi1EEES8_S8_EEENS6_IJNS7_ILi192EEENS7_ILi128EEENS7_ILi64EEEEEELi64ENS_10bfloat16_tEfNS_4arch4Sm90ELb0ELb0ELb0ELb0ELb1ELb0ELb0ELb1ELb1ELb1ELb1ELb0EEENS1_21CollectiveEpilogueFwdINS6_IJSA_SC_SB_EEES9_SE_SG_Li384ELb0ELb1ELb1ELb0EEENS1_19SingleTileSchedulerILb0ELb1ELb1ELi192EEEEEEEEEvNT_6ParamsE,"a",@progbits
	.sectionflags	@""
	.align	4
.nv.constant0._ZN7cutlass13device_kernelIN5flash11enable_sm90INS1_16FlashAttnFwdSm90INS1_25CollectiveMainloopFwdSm90ILi2EN4cute5tupleIJNS5_1CILi1EEES8_S8_EEENS6_IJNS7_ILi192EEENS7_ILi128EEENS7_ILi64EEEEEELi64ENS_10bfloat16_tEfNS_4arch4Sm90ELb0ELb0ELb0ELb0ELb1ELb0ELb0ELb1ELb1ELb1ELb1ELb0EEENS1_21CollectiveEpilogueFwdINS6_IJSA_SC_SB_EEES9_SE_SG_Li384ELb0ELb1ELb1ELb0EEENS1_19SingleTileSchedulerILb0ELb1ELb1ELi192EEEEEEEEEvNT_6ParamsE:
	.zero		3456


//--------------------- .nv.constant0._ZN7cutlass13device_kernelIN5flash11enable_sm90INS1_16FlashAttnFwdSm90INS1_25CollectiveMainloopFwdSm90ILi2EN4cute5tupleIJNS5_1CILi1EEES8_S8_EEENS6_IJNS7_ILi192EEENS7_ILi128EEENS7_ILi64EEEEEELi64ENS_10bfloat16_tEfNS_4arch4Sm90ELb0ELb0ELb0ELb1ELb1ELb0ELb0ELb1ELb1ELb1ELb1ELb0EEENS1_21CollectiveEpilogueFwdINS6_IJSA_SC_SB_EEES9_SE_SG_Li384ELb1ELb1ELb1ELb0EEENS1_36VarlenDynamicPersistentTileSchedulerILi192ELi128ELi384ELi128ELb1ELb1ELb1ELb0ELb1ELb1EEEEEEEEEvNT_6ParamsE --------------------------
	.section	.nv.constant0._ZN7cutlass13device_kernelIN5flash11enable_sm90INS1_16FlashAttnFwdSm90INS1_25CollectiveMainloopFwdSm90ILi2EN4cute5tupleIJNS5_1CILi1EEES8_S8_EEENS6_IJNS7_ILi192EEENS7_ILi128EEENS7_ILi64EEEEEELi64ENS_10bfloat16_tEfNS_4arch4Sm90ELb0ELb0ELb0ELb1ELb1ELb0ELb0ELb1ELb1ELb1ELb1ELb0EEENS1_21CollectiveEpilogueFwdINS6_IJSA_SC_SB_EEES9_SE_SG_Li384ELb1ELb1ELb1ELb0EEENS1_36VarlenDynamicPersistentTileSchedulerILi192ELi128ELi384ELi128ELb1ELb1ELb1ELb0ELb1ELb1EEEEEEEEEvNT_6ParamsE,"a",@progbits
	.sectionflags	@""
	.align	4
.nv.constant0._ZN7cutlass13device_kernelIN5flash11enable_sm90INS1_16FlashAttnFwdSm90INS1_25CollectiveMainloopFwdSm90ILi2EN4cute5tupleIJNS5_1CILi1EEES8_S8_EEENS6_IJNS7_ILi192EEENS7_ILi128EEENS7_ILi64EEEEEELi64ENS_10bfloat16_tEfNS_4arch4Sm90ELb0ELb0ELb0ELb1ELb1ELb0ELb0ELb1ELb1ELb1ELb1ELb0EEENS1_21CollectiveEpilogueFwdINS6_IJSA_SC_SB_EEES9_SE_SG_Li384ELb1ELb1ELb1ELb0EEENS1_36VarlenDynamicPersistentTileSchedulerILi192ELi128ELi384ELi128ELb1ELb1ELb1ELb0ELb1ELb1EEEEEEEEEvNT_6ParamsE:
	.zero		3584


//--------------------- .nv.constant0._ZN7cutlass13device_kernelIN5flash11enable_sm90INS1_16FlashAttnFwdSm90INS1_25CollectiveMainloopFwdSm90ILi2EN4cute5tupleIJNS5_1CILi1EEES8_S8_EEENS6_IJNS7_ILi192EEENS7_ILi128EEENS7_ILi64EEEEEELi64ENS_10bfloat16_tEfNS_4arch4Sm90ELb0ELb0ELb0ELb1ELb1ELb1ELb0ELb1ELb1ELb1ELb1ELb0EEENS1_21CollectiveEpilogueFwdINS6_IJSA_SC_SB_EEES9_SE_SG_Li384ELb1ELb1ELb1ELb0EEENS1_36VarlenDynamicPersistentTileSchedulerILi192ELi128ELi384ELi128ELb1ELb1ELb1ELb0ELb1ELb1EEEEEEEEEvNT_6ParamsE --------------------------
	.section	.nv.constant0._ZN7cutlass13device_kernelIN5flash11enable_sm90INS1_16FlashAttnFwdSm90INS1_25CollectiveMainloopFwdSm90ILi2EN4cute5tupleIJNS5_1CILi1EEES8_S8_EEENS6_IJNS7_ILi192EEENS7_ILi128EEENS7_ILi64EEEEEELi64ENS_10bfloat16_tEfNS_4arch4Sm90ELb0ELb0ELb0ELb1ELb1ELb1ELb0ELb1ELb1ELb1ELb1ELb0EEENS1_21CollectiveEpilogueFwdINS6_IJSA_SC_SB_EEES9_SE_SG_Li384ELb1ELb1ELb1ELb0EEENS1_36VarlenDynamicPersistentTileSchedulerILi192ELi128ELi384ELi128ELb1ELb1ELb1ELb0ELb1ELb1EEEEEEEEEvNT_6ParamsE,"a",@progbits
	.sectionflags	@""
	.align	4
.nv.constant0._ZN7cutlass13device_kernelIN5flash11enable_sm90INS1_16FlashAttnFwdSm90INS1_25CollectiveMainloopFwdSm90ILi2EN4cute5tupleIJNS5_1CILi1EEES8_S8_EEENS6_IJNS7_ILi192EEENS7_ILi128EEENS7_ILi64EEEEEELi64ENS_10bfloat16_tEfNS_4arch4Sm90ELb0ELb0ELb0ELb1ELb1ELb1ELb0ELb1ELb1ELb1ELb1ELb0EEENS1_21CollectiveEpilogueFwdINS6_IJSA_SC_SB_EEES9_SE_SG_Li384ELb1ELb1ELb1ELb0EEENS1_36VarlenDynamicPersistentTileSchedulerILi192ELi128ELi384ELi128ELb1ELb1ELb1ELb0ELb1ELb1EEEEEEEEEvNT_6ParamsE:
	.zero		3584


//--------------------- .nv.constant0._ZN7cutlass13device_kernelIN5flash11enable_sm90INS1_16FlashAttnFwdSm90INS1_25CollectiveMainloopFwdSm90ILi2EN4cute5tupleIJNS5_1CILi1EEES8_S8_EEENS6_IJNS7_ILi192EEENS7_ILi128EEENS7_ILi64EEEEEELi64ENS_10bfloat16_tEfNS_4arch4Sm90ELb0ELb1ELb0ELb0ELb1ELb0ELb0ELb1ELb1ELb1ELb1ELb0EEENS1_21CollectiveEpilogueFwdINS6_IJSA_SC_SB_EEES9_SE_SG_Li384ELb0ELb1ELb1ELb0EEENS1_19SingleTileSchedulerILb0ELb1ELb1ELi192EEEEEEEEEvNT_6ParamsE --------------------------
	.section	.nv.constant0._ZN7cutlass13device_kernelIN5flash11enable_sm90INS1_16FlashAttnFwdSm90INS1_25CollectiveMainloopFwdSm90ILi2EN4cute5tupleIJNS5_1CILi1EEES8_S8_EEENS6_IJNS7_ILi192EEENS7_ILi128EEENS7_ILi64EEEEEELi64ENS_10bfloat16_tEfNS_4arch4Sm90ELb0ELb1ELb0ELb0ELb1ELb0ELb0ELb1ELb1ELb1ELb1ELb0EEENS1_21CollectiveEpilogueFwdINS6_IJSA_SC_SB_EEES9_SE_SG_Li384ELb0ELb1ELb1ELb0EEENS1_19SingleTileSchedulerILb0ELb1ELb1ELi192EEEEEEEEEvNT_6ParamsE,"a",@progbits
	.sectionflags	@""
	.align	4
.nv.constant0._ZN7cutlass13device_kernelIN5flash11enable_sm90INS1_16FlashAttnFwdSm90INS1_25CollectiveMainloopFwdSm90ILi2EN4cute5tupleIJNS5_1CILi1EEES8_S8_EEENS6_IJNS7_ILi192EEENS7_ILi128EEENS7_ILi64EEEEEELi64ENS_10bfloat16_tEfNS_4arch4Sm90ELb0ELb1ELb0ELb0ELb1ELb0ELb0ELb1ELb1ELb1ELb1ELb0EEENS1_21CollectiveEpilogueFwdINS6_IJSA_SC_SB_EEES9_SE_SG_Li384ELb0ELb1ELb1ELb0EEENS1_19SingleTileSchedulerILb0ELb1ELb1ELi192EEEEEEEEEvNT_6ParamsE:
	.zero		3456


//--------------------- .nv.constant0._ZN7cutlass13device_kernelIN5flash11enable_sm90INS1_16FlashAttnFwdSm90INS1_25CollectiveMainloopFwdSm90ILi2EN4cute5tupleIJNS5_1CILi1EEES8_S8_EEENS6_IJNS7_ILi192EEENS7_ILi128EEENS7_ILi64EEEEEELi64ENS_10bfloat16_tEfNS_4arch4Sm90ELb0ELb1ELb0ELb1ELb1ELb0ELb0ELb1ELb1ELb1ELb1ELb0EEENS1_21CollectiveEpilogueFwdINS6_IJSA_SC_SB_EEES9_SE_SG_Li384ELb1ELb1ELb1ELb0EEENS1_36VarlenDynamicPersistentTileSchedulerILi192ELi128ELi384ELi128ELb1ELb1ELb1ELb1ELb0ELb1EEEEEEEEEvNT_6ParamsE --------------------------
	.section	.nv.constant0._ZN7cutlass13device_kernelIN5flash11enable_sm90INS1_16FlashAttnFwdSm90INS1_25CollectiveMainloopFwdSm90ILi2EN4cute5tupleIJNS5_1CILi1EEES8_S8_EEENS6_IJNS7_ILi192EEENS7_ILi128EEENS7_ILi64EEEEEELi64ENS_10bfloat16_tEfNS_4arch4Sm90ELb0ELb1ELb0ELb1ELb1ELb0ELb0ELb1ELb1ELb1ELb1ELb0EEENS1_21CollectiveEpilogueFwdINS6_IJSA_SC_SB_EEES9_SE_SG_Li384ELb1ELb1ELb1ELb0EEENS1_36VarlenDynamicPersistentTileSchedulerILi192ELi128ELi384ELi128ELb1ELb1ELb1ELb1ELb0ELb1EEEEEEEEEvNT_6ParamsE,"a",@progbits
	.sectionflags	@""
	.align	4
.nv.constant0._ZN7cutlass13device_kernelIN5flash11enable_sm90INS1_16FlashAttnFwdSm90INS1_25CollectiveMainloopFwdSm90ILi2EN4cute5tupleIJNS5_1CILi1EEES8_S8_EEENS6_IJNS7_ILi192EEENS7_ILi128EEENS7_ILi64EEEEEELi64ENS_10bfloat16_tEfNS_4arch4Sm90ELb0ELb1ELb0ELb1ELb1ELb0ELb0ELb1ELb1ELb1ELb1ELb0EEENS1_21CollectiveEpilogueFwdINS6_IJSA_SC_SB_EEES9_SE_SG_Li384ELb1ELb1ELb1ELb0EEENS1_36VarlenDynamicPersistentTileSchedulerILi192ELi128ELi384ELi128ELb1ELb1ELb1ELb1ELb0ELb1EEEEEEEEEvNT_6ParamsE:
	.zero		3584


//--------------------- .nv.constant0._ZN7cutlass13device_kernelIN5flash11enable_sm90INS1_16FlashAttnFwdSm90INS1_25CollectiveMainloopFwdSm90ILi2EN4cute5tupleIJNS5_1CILi1EEES8_S8_EEENS6_IJNS7_ILi192EEENS7_ILi128EEENS7_ILi64EEEEEELi64ENS_10bfloat16_tEfNS_4arch4Sm90ELb0ELb1ELb0ELb1ELb1ELb1ELb0ELb1ELb1ELb1ELb1ELb0EEENS1_21CollectiveEpilogueFwdINS6_IJSA_SC_SB_EEES9_SE_SG_Li384ELb1ELb1ELb1ELb0EEENS1_36VarlenDynamicPersistentTileSchedulerILi192ELi128ELi384ELi128ELb1ELb1ELb1ELb1ELb0ELb1EEEEEEEEEvNT_6ParamsE --------------------------
	.section	.nv.constant0._ZN7cutlass13device_kernelIN5flash11enable_sm90INS1_16FlashAttnFwdSm90INS1_25CollectiveMainloopFwdSm90ILi2EN4cute5tupleIJNS5_1CILi1EEES8_S8_EEENS6_IJNS7_ILi192EEENS7_ILi128EEENS7_ILi64EEEEEELi64ENS_10bfloat16_tEfNS_4arch4Sm90ELb0ELb1ELb0ELb1ELb1ELb1ELb0ELb1ELb1ELb1ELb1ELb0EEENS1_21CollectiveEpilogueFwdINS6_IJSA_SC_SB_EEES9_SE_SG_Li384ELb1ELb1ELb1ELb0EEENS1_36VarlenDynamicPersistentTileSchedulerILi192ELi128ELi384ELi128ELb1ELb1ELb1ELb1ELb0ELb1EEEEEEEEEvNT_6ParamsE,"a",@progbits
	.sectionflags	@""
	.align	4
.nv.constant0._ZN7cutlass13device_kernelIN5flash11enable_sm90INS1_16FlashAttnFwdSm90INS1_25CollectiveMainloopFwdSm90ILi2EN4cute5tupleIJNS5_1CILi1EEES8_S8_EEENS6_IJNS7_ILi192EEENS7_ILi128EEENS7_ILi64EEEEEELi64ENS_10bfloat16_tEfNS_4arch4Sm90ELb0ELb1ELb0ELb1ELb1ELb1ELb0ELb1ELb1ELb1ELb1ELb0EEENS1_21CollectiveEpilogueFwdINS6_IJSA_SC_SB_EEES9_SE_SG_Li384ELb1ELb1ELb1ELb0EEENS1_36VarlenDynamicPersistentTileSchedulerILi192ELi128ELi384ELi128ELb1ELb1ELb1ELb1ELb0ELb1EEEEEEEEEvNT_6ParamsE:
	.zero		3584


//--------------------- .nv.constant0._ZN7cutlass13device_kernelIN5flash11enable_sm90INS1_16FlashAttnFwdSm90INS1_25CollectiveMainloopFwdSm90ILi2EN4cute5tupleIJNS5_1CILi1EEES8_S8_EEENS6_IJNS7_ILi192EEENS7_ILi128EEENS7_ILi64EEEEEELi64ENS_10bfloat16_tEfNS_4arch4Sm90ELb1ELb0ELb0ELb0ELb1ELb0ELb0ELb1ELb1ELb1ELb1ELb0EEENS1_21CollectiveEpilogueFwdINS6_IJSA_SC_SB_EEES9_SE_SG_Li384ELb0ELb1ELb1ELb0EEENS1_19SingleTileSchedulerILb0ELb1ELb1ELi192EEEEEEEEEvNT_6ParamsE --------------------------
	.section	.nv.constant0._ZN7cutlass13device_kernelIN5flash11enable_sm90INS1_16FlashAttnFwdSm90INS1_25CollectiveMainloopFwdSm90ILi2EN4cute5tupleIJNS5_1CILi1EEES8_S8_EEENS6_IJNS7_ILi192EEENS7_ILi128EEENS7_ILi64EEEEEELi64ENS_10bfloat16_tEfNS_4arch4Sm90ELb1ELb0ELb0ELb0ELb1ELb0ELb0ELb1ELb1ELb1ELb1ELb0EEENS1_21CollectiveEpilogueFwdINS6_IJSA_SC_SB_EEES9_SE_SG_Li384ELb0ELb1ELb1ELb0EEENS1_19SingleTileSchedulerILb0ELb1ELb1ELi192EEEEEEEEEvNT_6ParamsE,"a",@progbits
	.sectionflags	@""
	.align	4
.nv.constant0._ZN7cutlass13device_kernelIN5flash11enable_sm90INS1_16FlashAttnFwdSm90INS1_25CollectiveMainloopFwdSm90ILi2EN4cute5tupleIJNS5_1CILi1EEES8_S8_EEENS6_IJNS7_ILi192EEENS7_ILi128EEENS7_ILi64EEEEEELi64ENS_10bfloat16_tEfNS_4arch4Sm90ELb1ELb0ELb0ELb0ELb1ELb0ELb0ELb1ELb1ELb1ELb1ELb0EEENS1_21CollectiveEpilogueFwdINS6_IJSA_SC_SB_EEES9_SE_SG_Li384ELb0ELb1ELb1ELb0EEENS1_19SingleTileSchedulerILb0ELb1ELb1ELi192EEEEEEEEEvNT_6ParamsE:
	.zero		3456


//--------------------- .nv.constant0._ZN7cutlass13device_kernelIN5flash11enable_sm90INS1_16FlashAttnFwdSm90INS1_25CollectiveMainloopFwdSm90ILi2EN4cute5tupleIJNS5_1CILi1EEES8_S8_EEENS6_IJNS7_ILi192EEENS7_ILi128EEENS7_ILi64EEEEEELi64ENS_10bfloat16_tEfNS_4arch4Sm90ELb1ELb0ELb0ELb1ELb1ELb0ELb0ELb1ELb1ELb1ELb1ELb0EEENS1_21CollectiveEpilogueFwdINS6_IJSA_SC_SB_EEES9_SE_SG_Li384ELb1ELb1ELb1ELb0EEENS1_36VarlenDynamicPersistentTileSchedulerILi192ELi128ELi384ELi128ELb1ELb1ELb1ELb1ELb1ELb1EEEEEEEEEvNT_6ParamsE --------------------------
	.section	.nv.constant0._ZN7cutlass13device_kernelIN5flash11enable_sm90INS1_16FlashAttnFwdSm90INS1_25CollectiveMainloopFwdSm90ILi2EN4cute5tupleIJNS5_1CILi1EEES8_S8_EEENS6_IJNS7_ILi192EEENS7_ILi128EEENS7_ILi64EEEEEELi64ENS_10bfloat16_tEfNS_4arch4Sm90ELb1ELb0ELb0ELb1ELb1ELb0ELb0ELb1ELb1ELb1ELb1ELb0EEENS1_21CollectiveEpilogueFwdINS6_IJSA_SC_SB_EEES9_SE_SG_Li384ELb1ELb1ELb1ELb0EEENS1_36VarlenDynamicPersistentTileSchedulerILi192ELi128ELi384ELi128ELb1ELb1ELb1ELb1ELb1ELb1EEEEEEEEEvNT_6ParamsE,"a",@progbits
	.sectionflags	@""
	.align	4
.nv.constant0._ZN7cutlass13device_kernelIN5flash11enable_sm90INS1_16FlashAttnFwdSm90INS1_25CollectiveMainloopFwdSm90ILi2EN4cute5tupleIJNS5_1CILi1EEES8_S8_EEENS6_IJNS7_ILi192EEENS7_ILi128EEENS7_ILi64EEEEEELi64ENS_10bfloat16_tEfNS_4arch4Sm90ELb1ELb0ELb0ELb1ELb1ELb0ELb0ELb1ELb1ELb1ELb1ELb0EEENS1_21CollectiveEpilogueFwdINS6_IJSA_SC_SB_EEES9_SE_SG_Li384ELb1ELb1ELb1ELb0EEENS1_36VarlenDynamicPersistentTileSchedulerILi192ELi128ELi384ELi128ELb1ELb1ELb1ELb1ELb1ELb1EEEEEEEEEvNT_6ParamsE:
	.zero		3584


//--------------------- .nv.constant0._ZN7cutlass13device_kernelIN5flash11enable_sm90INS1_16FlashAttnFwdSm90INS1_25CollectiveMainloopFwdSm90ILi2EN4cute5tupleIJNS5_1CILi1EEES8_S8_EEENS6_IJNS7_ILi192EEENS7_ILi128EEENS7_ILi64EEEEEELi64ENS_10bfloat16_tEfNS_4arch4Sm90ELb1ELb0ELb0ELb1ELb1ELb1ELb0ELb1ELb1ELb1ELb1ELb0EEENS1_21CollectiveEpilogueFwdINS6_IJSA_SC_SB_EEES9_SE_SG_Li384ELb1ELb1ELb1ELb0EEENS1_36VarlenDynamicPersistentTileSchedulerILi192ELi128ELi384ELi128ELb1ELb1ELb1ELb1ELb1ELb1EEEEEEEEEvNT_6ParamsE --------------------------
	.section	.nv.constant0._ZN7cutlass13device_kernelIN5flash11enable_sm90INS1_16FlashAttnFwdSm90INS1_25CollectiveMainloopFwdSm90ILi2EN4cute5tupleIJNS5_1CILi1EEES8_S8_EEENS6_IJNS7_ILi192EEENS7_ILi128EEENS7_ILi64EEEEEELi64ENS_10bfloat16_tEfNS_4arch4Sm90ELb1ELb0ELb0ELb1ELb1ELb1ELb0ELb1ELb1ELb1ELb1ELb0EEENS1_21CollectiveEpilogueFwdINS6_IJSA_SC_SB_EEES9_SE_SG_Li384ELb1ELb1ELb1ELb0EEENS1_36VarlenDynamicPersistentTileSchedulerILi192ELi128ELi384ELi128ELb1ELb1ELb1ELb1ELb1ELb1EEEEEEEEEvNT_6ParamsE,"a",@progbits
	.sectionflags	@""
	.align	4
.nv.constant0._ZN7cutlass13device_kernelIN5flash11enable_sm90INS1_16FlashAttnFwdSm90INS1_25CollectiveMainloopFwdSm90ILi2EN4cute5tupleIJNS5_1CILi1EEES8_S8_EEENS6_IJNS7_ILi192EEENS7_ILi128EEENS7_ILi64EEEEEELi64ENS_10bfloat16_tEfNS_4arch4Sm90ELb1ELb0ELb0ELb1ELb1ELb1ELb0ELb1ELb1ELb1ELb1ELb0EEENS1_21CollectiveEpilogueFwdINS6_IJSA_SC_SB_EEES9_SE_SG_Li384ELb1ELb1ELb1ELb0EEENS1_36VarlenDynamicPersistentTileSchedulerILi192ELi128ELi384ELi128ELb1ELb1ELb1ELb1ELb1ELb1EEEEEEEEEvNT_6ParamsE:
	.zero		3584


//--------------------- SYMBOLS --------------------------

	.type		.nv.reservedSmem.offset0,@object
	.size		.nv.reservedSmem.offset0,0x4
